//
// Generated by NVIDIA NVVM Compiler
//
// Compiler Build ID: CL-36424714
// Cuda compilation tools, release 13.0, V13.0.88
// Based on NVVM 20.0.0
//

.version 9.0
.target sm_100
.address_size 64

	// .globl	_Z15warp_reduce_sumPfS_i
// _ZZ19coalesced_transposePfS_iiE4tile has been demoted
// _ZZ20vectorized_transposePfS_iiE4tile has been demoted
// _ZZN3cub18CUB_300001_SM_10006detail6reduce28DeviceReduceSingleTileKernelINS2_10policy_hubIfjN4cuda3std3__44plusIvEEE10Policy1000EPfSC_jS9_ffNS7_10__identityEEEvT0_T1_T2_T3_T4_T6_E12temp_storage has been demoted
// _ZZN3cub18CUB_300001_SM_10006detail6reduce18DeviceReduceKernelINS2_10policy_hubIfjN4cuda3std3__44plusIvEEE10Policy1000EPfjS9_fNS7_10__identityEEEvT0_PT3_T1_NS0_13GridEvenShareISH_EET2_T4_E12temp_storage has been demoted
// _ZZN3cub18CUB_300001_SM_10006detail6reduce28DeviceReduceSingleTileKernelINS2_10policy_hubIfjN4cuda3std3__44plusIvEEE10Policy1000EPfSC_iS9_ffNS7_10__identityEEEvT0_T1_T2_T3_T4_T6_E12temp_storage has been demoted
.global .align 1 .b8 _ZN34_INTERNAL_297bddbd_4_k_cu_05f059b64cuda3std3__45__cpo5beginE[1];
.global .align 1 .b8 _ZN34_INTERNAL_297bddbd_4_k_cu_05f059b64cuda3std3__45__cpo3endE[1];
.global .align 1 .b8 _ZN34_INTERNAL_297bddbd_4_k_cu_05f059b64cuda3std3__45__cpo6cbeginE[1];
.global .align 1 .b8 _ZN34_INTERNAL_297bddbd_4_k_cu_05f059b64cuda3std3__45__cpo4cendE[1];
.global .align 1 .b8 _ZN34_INTERNAL_297bddbd_4_k_cu_05f059b64cuda3std3__45__cpo6rbeginE[1];
.global .align 1 .b8 _ZN34_INTERNAL_297bddbd_4_k_cu_05f059b64cuda3std3__45__cpo4rendE[1];
.global .align 1 .b8 _ZN34_INTERNAL_297bddbd_4_k_cu_05f059b64cuda3std3__45__cpo7crbeginE[1];
.global .align 1 .b8 _ZN34_INTERNAL_297bddbd_4_k_cu_05f059b64cuda3std3__45__cpo5crendE[1];
.global .align 1 .b8 _ZN34_INTERNAL_297bddbd_4_k_cu_05f059b64cuda3std3__436_GLOBAL__N__297bddbd_4_k_cu_05f059b66ignoreE[1];
.global .align 1 .b8 _ZN34_INTERNAL_297bddbd_4_k_cu_05f059b64cuda3std3__419piecewise_constructE[1];
.global .align 1 .b8 _ZN34_INTERNAL_297bddbd_4_k_cu_05f059b64cuda3std3__48in_placeE[1];
.global .align 1 .b8 _ZN34_INTERNAL_297bddbd_4_k_cu_05f059b64cuda3std3__420unreachable_sentinelE[1];
.global .align 1 .b8 _ZN34_INTERNAL_297bddbd_4_k_cu_05f059b64cuda3std3__47nulloptE[1];
.global .align 1 .b8 _ZN34_INTERNAL_297bddbd_4_k_cu_05f059b64cuda3std3__48unexpectE[1];
.global .align 1 .b8 _ZN34_INTERNAL_297bddbd_4_k_cu_05f059b64cuda3std6ranges3__45__cpo4swapE[1];
.global .align 1 .b8 _ZN34_INTERNAL_297bddbd_4_k_cu_05f059b64cuda3std6ranges3__45__cpo9iter_moveE[1];
.global .align 1 .b8 _ZN34_INTERNAL_297bddbd_4_k_cu_05f059b64cuda3std6ranges3__45__cpo5beginE[1];
.global .align 1 .b8 _ZN34_INTERNAL_297bddbd_4_k_cu_05f059b64cuda3std6ranges3__45__cpo3endE[1];
.global .align 1 .b8 _ZN34_INTERNAL_297bddbd_4_k_cu_05f059b64cuda3std6ranges3__45__cpo6cbeginE[1];
.global .align 1 .b8 _ZN34_INTERNAL_297bddbd_4_k_cu_05f059b64cuda3std6ranges3__45__cpo4cendE[1];
.global .align 1 .b8 _ZN34_INTERNAL_297bddbd_4_k_cu_05f059b64cuda3std6ranges3__45__cpo7advanceE[1];
.global .align 1 .b8 _ZN34_INTERNAL_297bddbd_4_k_cu_05f059b64cuda3std6ranges3__45__cpo9iter_swapE[1];
.global .align 1 .b8 _ZN34_INTERNAL_297bddbd_4_k_cu_05f059b64cuda3std6ranges3__45__cpo4nextE[1];
.global .align 1 .b8 _ZN34_INTERNAL_297bddbd_4_k_cu_05f059b64cuda3std6ranges3__45__cpo4prevE[1];
.global .align 1 .b8 _ZN34_INTERNAL_297bddbd_4_k_cu_05f059b64cuda3std6ranges3__45__cpo4dataE[1];
.global .align 1 .b8 _ZN34_INTERNAL_297bddbd_4_k_cu_05f059b64cuda3std6ranges3__45__cpo5cdataE[1];
.global .align 1 .b8 _ZN34_INTERNAL_297bddbd_4_k_cu_05f059b64cuda3std6ranges3__45__cpo4sizeE[1];
.global .align 1 .b8 _ZN34_INTERNAL_297bddbd_4_k_cu_05f059b64cuda3std6ranges3__45__cpo5ssizeE[1];
.global .align 1 .b8 _ZN34_INTERNAL_297bddbd_4_k_cu_05f059b64cuda3std6ranges3__45__cpo8distanceE[1];
.global .align 1 .b8 _ZN34_INTERNAL_297bddbd_4_k_cu_05f059b66thrust24THRUST_300001_SM_1000_NS6system6detail10sequential3seqE[1];
.global .align 1 .b8 _ZN34_INTERNAL_297bddbd_4_k_cu_05f059b66thrust24THRUST_300001_SM_1000_NS12placeholders2_1E[1];
.global .align 1 .b8 _ZN34_INTERNAL_297bddbd_4_k_cu_05f059b66thrust24THRUST_300001_SM_1000_NS12placeholders2_2E[1];
.global .align 1 .b8 _ZN34_INTERNAL_297bddbd_4_k_cu_05f059b66thrust24THRUST_300001_SM_1000_NS12placeholders2_3E[1];
.global .align 1 .b8 _ZN34_INTERNAL_297bddbd_4_k_cu_05f059b66thrust24THRUST_300001_SM_1000_NS12placeholders2_4E[1];
.global .align 1 .b8 _ZN34_INTERNAL_297bddbd_4_k_cu_05f059b66thrust24THRUST_300001_SM_1000_NS12placeholders2_5E[1];
.global .align 1 .b8 _ZN34_INTERNAL_297bddbd_4_k_cu_05f059b66thrust24THRUST_300001_SM_1000_NS12placeholders2_6E[1];
.global .align 1 .b8 _ZN34_INTERNAL_297bddbd_4_k_cu_05f059b66thrust24THRUST_300001_SM_1000_NS12placeholders2_7E[1];
.global .align 1 .b8 _ZN34_INTERNAL_297bddbd_4_k_cu_05f059b66thrust24THRUST_300001_SM_1000_NS12placeholders2_8E[1];
.global .align 1 .b8 _ZN34_INTERNAL_297bddbd_4_k_cu_05f059b66thrust24THRUST_300001_SM_1000_NS12placeholders2_9E[1];
.global .align 1 .b8 _ZN34_INTERNAL_297bddbd_4_k_cu_05f059b66thrust24THRUST_300001_SM_1000_NS12placeholders3_10E[1];
.extern .shared .align 16 .b8 sdata[];
.extern .shared .align 16 .b8 temp[];
.extern .shared .align 16 .b8 shared_hist[];
.extern .shared .align 16 .b8 shared_data[];

.visible .entry _Z15warp_reduce_sumPfS_i(
	.param .u64 .ptr .align 1 _Z15warp_reduce_sumPfS_i_param_0,
	.param .u64 .ptr .align 1 _Z15warp_reduce_sumPfS_i_param_1,
	.param .u32 _Z15warp_reduce_sumPfS_i_param_2
)
{
	.reg .pred 	%p<12>;
	.reg .b32 	%r<24>;
	.reg .b32 	%f<19>;
	.reg .b64 	%rd<9>;

	ld.param.u64 	%rd1, [_Z15warp_reduce_sumPfS_i_param_0];
	ld.param.u64 	%rd2, [_Z15warp_reduce_sumPfS_i_param_1];
	ld.param.u32 	%r8, [_Z15warp_reduce_sumPfS_i_param_2];
	mov.u32 	%r1, %tid.x;
	mov.u32 	%r2, %ctaid.x;
	mov.u32 	%r23, %ntid.x;
	mad.lo.s32 	%r4, %r2, %r23, %r1;
	setp.ge.s32 	%p1, %r4, %r8;
	mov.f32 	%f18, 0f00000000;
	@%p1 bra 	$L__BB0_2;
	cvta.to.global.u64 	%rd3, %rd1;
	mul.wide.s32 	%rd4, %r4, 4;
	add.s64 	%rd5, %rd3, %rd4;
	ld.global.f32 	%f18, [%rd5];
$L__BB0_2:
	shl.b32 	%r9, %r1, 2;
	mov.u32 	%r10, sdata;
	add.s32 	%r5, %r10, %r9;
	st.shared.f32 	[%r5], %f18;
	bar.sync 	0;
	setp.lt.u32 	%p2, %r23, 66;
	@%p2 bra 	$L__BB0_6;
$L__BB0_3:
	shr.u32 	%r7, %r23, 1;
	setp.ge.u32 	%p3, %r1, %r7;
	@%p3 bra 	$L__BB0_5;
	shl.b32 	%r11, %r7, 2;
	add.s32 	%r12, %r5, %r11;
	ld.shared.f32 	%f5, [%r12];
	ld.shared.f32 	%f6, [%r5];
	add.f32 	%f7, %f5, %f6;
	st.shared.f32 	[%r5], %f7;
$L__BB0_5:
	bar.sync 	0;
	setp.gt.u32 	%p4, %r23, 131;
	mov.u32 	%r23, %r7;
	@%p4 bra 	$L__BB0_3;
$L__BB0_6:
	setp.gt.u32 	%p5, %r1, 31;
	@%p5 bra 	$L__BB0_9;
	ld.shared.f32 	%f8, [%r5];
	mov.b32 	%r13, %f8;
	shfl.sync.down.b32	%r14|%p6, %r13, 16, 31, -1;
	mov.b32 	%f9, %r14;
	add.f32 	%f10, %f8, %f9;
	mov.b32 	%r15, %f10;
	shfl.sync.down.b32	%r16|%p7, %r15, 8, 31, -1;
	mov.b32 	%f11, %r16;
	add.f32 	%f12, %f10, %f11;
	mov.b32 	%r17, %f12;
	shfl.sync.down.b32	%r18|%p8, %r17, 4, 31, -1;
	mov.b32 	%f13, %r18;
	add.f32 	%f14, %f12, %f13;
	mov.b32 	%r19, %f14;
	shfl.sync.down.b32	%r20|%p9, %r19, 2, 31, -1;
	mov.b32 	%f15, %r20;
	add.f32 	%f16, %f14, %f15;
	mov.b32 	%r21, %f16;
	shfl.sync.down.b32	%r22|%p10, %r21, 1, 31, -1;
	mov.b32 	%f17, %r22;
	add.f32 	%f3, %f16, %f17;
	setp.ne.s32 	%p11, %r1, 0;
	@%p11 bra 	$L__BB0_9;
	cvta.to.global.u64 	%rd6, %rd2;
	mul.wide.u32 	%rd7, %r2, 4;
	add.s64 	%rd8, %rd6, %rd7;
	st.global.f32 	[%rd8], %f3;
$L__BB0_9:
	ret;

}
	// .globl	_Z19coalesced_transposePfS_ii
.visible .entry _Z19coalesced_transposePfS_ii(
	.param .u64 .ptr .align 1 _Z19coalesced_transposePfS_ii_param_0,
	.param .u64 .ptr .align 1 _Z19coalesced_transposePfS_ii_param_1,
	.param .u32 _Z19coalesced_transposePfS_ii_param_2,
	.param .u32 _Z19coalesced_transposePfS_ii_param_3
)
{
	.reg .pred 	%p<7>;
	.reg .b32 	%r<25>;
	.reg .b32 	%f<3>;
	.reg .b64 	%rd<9>;
	// demoted variable
	.shared .align 4 .b8 _ZZ19coalesced_transposePfS_iiE4tile[4224];
	ld.param.u64 	%rd1, [_Z19coalesced_transposePfS_ii_param_0];
	ld.param.u64 	%rd2, [_Z19coalesced_transposePfS_ii_param_1];
	ld.param.u32 	%r11, [_Z19coalesced_transposePfS_ii_param_2];
	ld.param.u32 	%r10, [_Z19coalesced_transposePfS_ii_param_3];
	mov.u32 	%r12, %ctaid.x;
	shl.b32 	%r1, %r12, 5;
	mov.u32 	%r2, %tid.x;
	add.s32 	%r3, %r1, %r2;
	mov.u32 	%r13, %ctaid.y;
	shl.b32 	%r4, %r13, 5;
	mov.u32 	%r5, %tid.y;
	add.s32 	%r14, %r4, %r5;
	setp.ge.s32 	%p1, %r3, %r10;
	setp.ge.s32 	%p2, %r14, %r11;
	or.pred  	%p3, %p1, %p2;
	@%p3 bra 	$L__BB1_2;
	cvta.to.global.u64 	%rd3, %rd1;
	mad.lo.s32 	%r15, %r10, %r14, %r3;
	mul.wide.s32 	%rd4, %r15, 4;
	add.s64 	%rd5, %rd3, %rd4;
	ld.global.f32 	%f1, [%rd5];
	mov.u32 	%r16, _ZZ19coalesced_transposePfS_iiE4tile;
	mad.lo.s32 	%r17, %r5, 132, %r16;
	shl.b32 	%r18, %r2, 2;
	add.s32 	%r19, %r17, %r18;
	st.shared.f32 	[%r19], %f1;
$L__BB1_2:
	bar.sync 	0;
	add.s32 	%r7, %r4, %r2;
	add.s32 	%r8, %r1, %r5;
	setp.ge.s32 	%p4, %r7, %r11;
	setp.ge.s32 	%p5, %r8, %r10;
	or.pred  	%p6, %p4, %p5;
	@%p6 bra 	$L__BB1_4;
	mov.u32 	%r20, _ZZ19coalesced_transposePfS_iiE4tile;
	mad.lo.s32 	%r21, %r2, 132, %r20;
	shl.b32 	%r22, %r5, 2;
	add.s32 	%r23, %r21, %r22;
	ld.shared.f32 	%f2, [%r23];
	mad.lo.s32 	%r24, %r11, %r8, %r7;
	cvta.to.global.u64 	%rd6, %rd2;
	mul.wide.s32 	%rd7, %r24, 4;
	add.s64 	%rd8, %rd6, %rd7;
	st.global.f32 	[%rd8], %f2;
$L__BB1_4:
	ret;

}
	// .globl	_Z20vectorized_transposePfS_ii
.visible .entry _Z20vectorized_transposePfS_ii(
	.param .u64 .ptr .align 1 _Z20vectorized_transposePfS_ii_param_0,
	.param .u64 .ptr .align 1 _Z20vectorized_transposePfS_ii_param_1,
	.param .u32 _Z20vectorized_transposePfS_ii_param_2,
	.param .u32 _Z20vectorized_transposePfS_ii_param_3
)
{
	.reg .pred 	%p<7>;
	.reg .b32 	%r<31>;
	.reg .b32 	%f<9>;
	.reg .b64 	%rd<9>;
	// demoted variable
	.shared .align 4 .b8 _ZZ20vectorized_transposePfS_iiE4tile[4224];
	ld.param.u64 	%rd1, [_Z20vectorized_transposePfS_ii_param_0];
	ld.param.u64 	%rd2, [_Z20vectorized_transposePfS_ii_param_1];
	ld.param.u32 	%r12, [_Z20vectorized_transposePfS_ii_param_2];
	ld.param.u32 	%r11, [_Z20vectorized_transposePfS_ii_param_3];
	mov.u32 	%r13, %ctaid.x;
	shl.b32 	%r1, %r13, 5;
	mov.u32 	%r2, %tid.x;
	add.s32 	%r3, %r1, %r2;
	mov.u32 	%r14, %ctaid.y;
	mov.u32 	%r4, %tid.y;
	setp.ge.s32 	%p1, %r3, %r11;
	shl.b32 	%r5, %r14, 5;
	shl.b32 	%r6, %r4, 2;
	add.s32 	%r15, %r5, %r6;
	add.s32 	%r16, %r15, 3;
	setp.ge.s32 	%p2, %r16, %r12;
	or.pred  	%p3, %p1, %p2;
	@%p3 bra 	$L__BB2_2;
	cvta.to.global.u64 	%rd3, %rd1;
	shl.b32 	%r17, %r3, 2;
	mad.lo.s32 	%r18, %r11, %r15, %r17;
	mul.wide.s32 	%rd4, %r18, 4;
	add.s64 	%rd5, %rd3, %rd4;
	ld.global.v4.f32 	{%f1, %f2, %f3, %f4}, [%rd5];
	mov.u32 	%r19, _ZZ20vectorized_transposePfS_iiE4tile;
	mad.lo.s32 	%r20, %r4, 528, %r19;
	shl.b32 	%r21, %r2, 2;
	add.s32 	%r22, %r20, %r21;
	st.shared.f32 	[%r22], %f1;
	st.shared.f32 	[%r22+132], %f2;
	st.shared.f32 	[%r22+264], %f3;
	st.shared.f32 	[%r22+396], %f4;
$L__BB2_2:
	bar.sync 	0;
	add.s32 	%r8, %r5, %r2;
	setp.ge.s32 	%p4, %r8, %r12;
	add.s32 	%r9, %r1, %r6;
	add.s32 	%r24, %r9, 3;
	setp.ge.s32 	%p5, %r24, %r11;
	or.pred  	%p6, %p4, %p5;
	@%p6 bra 	$L__BB2_4;
	mov.u32 	%r25, _ZZ20vectorized_transposePfS_iiE4tile;
	mad.lo.s32 	%r26, %r2, 132, %r25;
	shl.b32 	%r27, %r4, 4;
	add.s32 	%r28, %r26, %r27;
	ld.shared.f32 	%f5, [%r28];
	ld.shared.f32 	%f6, [%r28+4];
	ld.shared.f32 	%f7, [%r28+8];
	ld.shared.f32 	%f8, [%r28+12];
	shl.b32 	%r29, %r8, 2;
	mad.lo.s32 	%r30, %r12, %r9, %r29;
	cvta.to.global.u64 	%rd6, %rd2;
	mul.wide.s32 	%rd7, %r30, 4;
	add.s64 	%rd8, %rd6, %rd7;
	st.global.v4.f32 	[%rd8], {%f5, %f6, %f7, %f8};
$L__BB2_4:
	ret;

}
	// .globl	_Z19segmented_reductionPfPiS_i
.visible .entry _Z19segmented_reductionPfPiS_i(
	.param .u64 .ptr .align 1 _Z19segmented_reductionPfPiS_i_param_0,
	.param .u64 .ptr .align 1 _Z19segmented_reductionPfPiS_i_param_1,
	.param .u64 .ptr .align 1 _Z19segmented_reductionPfPiS_i_param_2,
	.param .u32 _Z19segmented_reductionPfPiS_i_param_3
)
{
	.reg .pred 	%p<8>;
	.reg .b32 	%r<21>;
	.reg .b32 	%f<13>;
	.reg .b64 	%rd<13>;

	ld.param.u64 	%rd2, [_Z19segmented_reductionPfPiS_i_param_0];
	ld.param.u64 	%rd3, [_Z19segmented_reductionPfPiS_i_param_1];
	ld.param.u64 	%rd4, [_Z19segmented_reductionPfPiS_i_param_2];
	ld.param.u32 	%r12, [_Z19segmented_reductionPfPiS_i_param_3];
	mov.u32 	%r1, %ctaid.x;
	setp.ge.s32 	%p1, %r1, %r12;
	@%p1 bra 	$L__BB3_10;
	cvta.to.global.u64 	%rd5, %rd3;
	mul.wide.u32 	%rd6, %r1, 4;
	add.s64 	%rd7, %rd5, %rd6;
	ld.global.u32 	%r2, [%rd7];
	ld.global.u32 	%r13, [%rd7+4];
	sub.s32 	%r3, %r13, %r2;
	mov.u32 	%r4, %tid.x;
	setp.ge.s32 	%p2, %r4, %r3;
	mov.f32 	%f12, 0f00000000;
	@%p2 bra 	$L__BB3_4;
	mov.u32 	%r5, %ntid.x;
	cvta.to.global.u64 	%rd1, %rd2;
	mov.f32 	%f12, 0f00000000;
	mov.u32 	%r19, %r4;
$L__BB3_3:
	add.s32 	%r14, %r19, %r2;
	mul.wide.s32 	%rd8, %r14, 4;
	add.s64 	%rd9, %rd1, %rd8;
	ld.global.f32 	%f6, [%rd9];
	add.f32 	%f12, %f12, %f6;
	add.s32 	%r19, %r19, %r5;
	setp.lt.s32 	%p3, %r19, %r3;
	@%p3 bra 	$L__BB3_3;
$L__BB3_4:
	shl.b32 	%r15, %r4, 2;
	mov.u32 	%r16, sdata;
	add.s32 	%r8, %r16, %r15;
	st.shared.f32 	[%r8], %f12;
	bar.sync 	0;
	mov.u32 	%r20, %ntid.x;
	setp.lt.u32 	%p4, %r20, 2;
	@%p4 bra 	$L__BB3_8;
$L__BB3_5:
	shr.u32 	%r11, %r20, 1;
	setp.ge.u32 	%p5, %r4, %r11;
	@%p5 bra 	$L__BB3_7;
	shl.b32 	%r17, %r11, 2;
	add.s32 	%r18, %r8, %r17;
	ld.shared.f32 	%f7, [%r18];
	ld.shared.f32 	%f8, [%r8];
	add.f32 	%f9, %f7, %f8;
	st.shared.f32 	[%r8], %f9;
$L__BB3_7:
	bar.sync 	0;
	setp.gt.u32 	%p6, %r20, 3;
	mov.u32 	%r20, %r11;
	@%p6 bra 	$L__BB3_5;
$L__BB3_8:
	setp.ne.s32 	%p7, %r4, 0;
	@%p7 bra 	$L__BB3_10;
	ld.shared.f32 	%f10, [sdata];
	cvta.to.global.u64 	%rd10, %rd4;
	add.s64 	%rd12, %rd10, %rd6;
	st.global.f32 	[%rd12], %f10;
$L__BB3_10:
	ret;

}
	// .globl	_Z14inclusive_scanPfS_i
.visible .entry _Z14inclusive_scanPfS_i(
	.param .u64 .ptr .align 1 _Z14inclusive_scanPfS_i_param_0,
	.param .u64 .ptr .align 1 _Z14inclusive_scanPfS_i_param_1,
	.param .u32 _Z14inclusive_scanPfS_i_param_2
)
{
	.reg .pred 	%p<6>;
	.reg .b32 	%r<35>;
	.reg .b32 	%f<12>;
	.reg .b64 	%rd<9>;

	ld.param.u64 	%rd1, [_Z14inclusive_scanPfS_i_param_0];
	ld.param.u64 	%rd2, [_Z14inclusive_scanPfS_i_param_1];
	ld.param.u32 	%r9, [_Z14inclusive_scanPfS_i_param_2];
	mov.u32 	%r1, %tid.x;
	setp.ge.s32 	%p1, %r1, %r9;
	mov.f32 	%f10, 0f00000000;
	@%p1 bra 	$L__BB4_2;
	cvta.to.global.u64 	%rd3, %rd1;
	mul.wide.u32 	%rd4, %r1, 4;
	add.s64 	%rd5, %rd3, %rd4;
	ld.global.f32 	%f10, [%rd5];
$L__BB4_2:
	shl.b32 	%r11, %r1, 2;
	mov.u32 	%r12, temp;
	add.s32 	%r2, %r12, %r11;
	st.shared.f32 	[%r2], %f10;
	mov.u32 	%r3, %ntid.x;
	setp.lt.u32 	%p2, %r3, 2;
	mov.b32 	%r34, 0;
	@%p2 bra 	$L__BB4_8;
	mov.b32 	%r33, 0;
	mov.b32 	%r32, 1;
$L__BB4_4:
	xor.b32  	%r34, %r33, 1;
	bar.sync 	0;
	setp.lt.u32 	%p3, %r1, %r32;
	@%p3 bra 	$L__BB4_6;
	mul.lo.s32 	%r15, %r33, %r3;
	add.s32 	%r16, %r15, %r1;
	shl.b32 	%r17, %r15, 2;
	add.s32 	%r18, %r2, %r17;
	ld.shared.f32 	%f7, [%r18];
	sub.s32 	%r19, %r16, %r32;
	shl.b32 	%r20, %r19, 2;
	add.s32 	%r22, %r12, %r20;
	ld.shared.f32 	%f8, [%r22];
	add.f32 	%f11, %f7, %f8;
	bra.uni 	$L__BB4_7;
$L__BB4_6:
	mul.lo.s32 	%r23, %r33, %r3;
	shl.b32 	%r24, %r23, 2;
	add.s32 	%r25, %r2, %r24;
	ld.shared.f32 	%f11, [%r25];
$L__BB4_7:
	mul.lo.s32 	%r26, %r34, %r3;
	shl.b32 	%r27, %r26, 2;
	add.s32 	%r28, %r2, %r27;
	st.shared.f32 	[%r28], %f11;
	shl.b32 	%r32, %r32, 1;
	setp.lt.u32 	%p4, %r32, %r3;
	mov.u32 	%r33, %r34;
	@%p4 bra 	$L__BB4_4;
$L__BB4_8:
	setp.ge.s32 	%p5, %r1, %r9;
	bar.sync 	0;
	@%p5 bra 	$L__BB4_10;
	mul.lo.s32 	%r29, %r34, %r3;
	shl.b32 	%r30, %r29, 2;
	add.s32 	%r31, %r2, %r30;
	ld.shared.f32 	%f9, [%r31];
	cvta.to.global.u64 	%rd6, %rd2;
	mul.wide.u32 	%rd7, %r1, 4;
	add.s64 	%rd8, %rd6, %rd7;
	st.global.f32 	[%rd8], %f9;
$L__BB4_10:
	ret;

}
	// .globl	_Z24histogram_shared_atomicsPfPiiiff
.visible .entry _Z24histogram_shared_atomicsPfPiiiff(
	.param .u64 .ptr .align 1 _Z24histogram_shared_atomicsPfPiiiff_param_0,
	.param .u64 .ptr .align 1 _Z24histogram_shared_atomicsPfPiiiff_param_1,
	.param .u32 _Z24histogram_shared_atomicsPfPiiiff_param_2,
	.param .u32 _Z24histogram_shared_atomicsPfPiiiff_param_3,
	.param .f32 _Z24histogram_shared_atomicsPfPiiiff_param_4,
	.param .f32 _Z24histogram_shared_atomicsPfPiiiff_param_5
)
{
	.reg .pred 	%p<6>;
	.reg .b32 	%r<30>;
	.reg .b32 	%f<9>;
	.reg .b64 	%rd<9>;

	ld.param.u64 	%rd2, [_Z24histogram_shared_atomicsPfPiiiff_param_0];
	ld.param.u64 	%rd3, [_Z24histogram_shared_atomicsPfPiiiff_param_1];
	ld.param.u32 	%r8, [_Z24histogram_shared_atomicsPfPiiiff_param_2];
	ld.param.u32 	%r9, [_Z24histogram_shared_atomicsPfPiiiff_param_3];
	ld.param.f32 	%f1, [_Z24histogram_shared_atomicsPfPiiiff_param_4];
	ld.param.f32 	%f2, [_Z24histogram_shared_atomicsPfPiiiff_param_5];
	mov.u32 	%r29, %tid.x;
	mov.u32 	%r10, %ctaid.x;
	mov.u32 	%r2, %ntid.x;
	mad.lo.s32 	%r3, %r10, %r2, %r29;
	setp.ge.s32 	%p1, %r29, %r9;
	@%p1 bra 	$L__BB5_3;
	mov.u32 	%r12, shared_hist;
	mov.u32 	%r28, %r29;
$L__BB5_2:
	shl.b32 	%r11, %r28, 2;
	add.s32 	%r13, %r12, %r11;
	mov.b32 	%r14, 0;
	st.shared.u32 	[%r13], %r14;
	add.s32 	%r28, %r28, %r2;
	setp.lt.s32 	%p2, %r28, %r9;
	@%p2 bra 	$L__BB5_2;
$L__BB5_3:
	bar.sync 	0;
	setp.ge.s32 	%p3, %r3, %r8;
	@%p3 bra 	$L__BB5_5;
	cvta.to.global.u64 	%rd4, %rd2;
	mul.wide.s32 	%rd5, %r3, 4;
	add.s64 	%rd6, %rd4, %rd5;
	ld.global.f32 	%f3, [%rd6];
	sub.f32 	%f4, %f3, %f1;
	sub.f32 	%f5, %f2, %f1;
	div.rn.f32 	%f6, %f4, %f5;
	cvt.rn.f32.s32 	%f7, %r9;
	mul.f32 	%f8, %f6, %f7;
	cvt.rzi.s32.f32 	%r15, %f8;
	max.s32 	%r16, %r15, 0;
	add.s32 	%r17, %r9, -1;
	min.s32 	%r18, %r16, %r17;
	shl.b32 	%r19, %r18, 2;
	mov.u32 	%r20, shared_hist;
	add.s32 	%r21, %r20, %r19;
	atom.shared.add.u32 	%r22, [%r21], 1;
$L__BB5_5:
	setp.ge.s32 	%p4, %r29, %r9;
	bar.sync 	0;
	@%p4 bra 	$L__BB5_8;
	cvta.to.global.u64 	%rd1, %rd3;
	mov.u32 	%r24, shared_hist;
$L__BB5_7:
	mul.wide.s32 	%rd7, %r29, 4;
	add.s64 	%rd8, %rd1, %rd7;
	shl.b32 	%r23, %r29, 2;
	add.s32 	%r25, %r24, %r23;
	ld.shared.u32 	%r26, [%r25];
	atom.global.add.u32 	%r27, [%rd8], %r26;
	add.s32 	%r29, %r29, %r2;
	setp.lt.s32 	%p5, %r29, %r9;
	@%p5 bra 	$L__BB5_7;
$L__BB5_8:
	ret;

}
	// .globl	_Z12bitonic_sortPfi
.visible .entry _Z12bitonic_sortPfi(
	.param .u64 .ptr .align 1 _Z12bitonic_sortPfi_param_0,
	.param .u32 _Z12bitonic_sortPfi_param_1
)
{
	.reg .pred 	%p<11>;
	.reg .b32 	%r<21>;
	.reg .b32 	%f<8>;
	.reg .b64 	%rd<5>;

	ld.param.u64 	%rd2, [_Z12bitonic_sortPfi_param_0];
	ld.param.u32 	%r12, [_Z12bitonic_sortPfi_param_1];
	cvta.to.global.u64 	%rd3, %rd2;
	mov.u32 	%r1, %tid.x;
	mov.u32 	%r13, %ctaid.x;
	mov.u32 	%r2, %ntid.x;
	mad.lo.s32 	%r3, %r13, %r2, %r1;
	setp.ge.s32 	%p1, %r3, %r12;
	mul.wide.s32 	%rd4, %r3, 4;
	add.s64 	%rd1, %rd3, %rd4;
	mov.f32 	%f7, 0f7149F2CA;
	@%p1 bra 	$L__BB6_2;
	ld.global.f32 	%f7, [%rd1];
$L__BB6_2:
	shl.b32 	%r14, %r1, 2;
	mov.u32 	%r15, shared_data;
	add.s32 	%r4, %r15, %r14;
	st.shared.f32 	[%r4], %f7;
	bar.sync 	0;
	setp.lt.u32 	%p2, %r2, 2;
	@%p2 bra 	$L__BB6_10;
	mov.b32 	%r19, 2;
$L__BB6_4:
	and.b32  	%r6, %r19, %r1;
	mov.u32 	%r20, %r19;
$L__BB6_5:
	mov.u32 	%r7, %r20;
	shr.u32 	%r20, %r7, 1;
	xor.b32  	%r9, %r20, %r1;
	setp.le.u32 	%p3, %r9, %r1;
	@%p3 bra 	$L__BB6_8;
	setp.ne.s32 	%p4, %r6, 0;
	ld.shared.f32 	%f3, [%r4];
	shl.b32 	%r17, %r9, 2;
	add.s32 	%r10, %r15, %r17;
	ld.shared.f32 	%f4, [%r10];
	setp.gt.f32 	%p5, %f3, %f4;
	xor.pred  	%p6, %p4, %p5;
	not.pred 	%p7, %p6;
	@%p7 bra 	$L__BB6_8;
	st.shared.f32 	[%r4], %f4;
	st.shared.f32 	[%r10], %f3;
$L__BB6_8:
	bar.sync 	0;
	setp.gt.u32 	%p8, %r7, 3;
	@%p8 bra 	$L__BB6_5;
	shl.b32 	%r19, %r19, 1;
	setp.le.u32 	%p9, %r19, %r2;
	@%p9 bra 	$L__BB6_4;
$L__BB6_10:
	setp.ge.s32 	%p10, %r3, %r12;
	@%p10 bra 	$L__BB6_12;
	ld.shared.f32 	%f6, [%r4];
	st.global.f32 	[%rd1], %f6;
$L__BB6_12:
	ret;

}
	// .globl	_Z21cooperative_reductionPfS_i
.visible .entry _Z21cooperative_reductionPfS_i(
	.param .u64 .ptr .align 1 _Z21cooperative_reductionPfS_i_param_0,
	.param .u64 .ptr .align 1 _Z21cooperative_reductionPfS_i_param_1,
	.param .u32 _Z21cooperative_reductionPfS_i_param_2
)
{
	.reg .pred 	%p<12>;
	.reg .b32 	%r<35>;
	.reg .b32 	%f<19>;
	.reg .b64 	%rd<9>;

	ld.param.u64 	%rd1, [_Z21cooperative_reductionPfS_i_param_0];
	ld.param.u64 	%rd2, [_Z21cooperative_reductionPfS_i_param_1];
	ld.param.u32 	%r9, [_Z21cooperative_reductionPfS_i_param_2];
	mov.u32 	%r1, %tid.x;
	mov.u32 	%r10, %tid.y;
	mov.u32 	%r11, %tid.z;
	mov.u32 	%r34, %ntid.x;
	mov.u32 	%r12, %ntid.y;
	mad.lo.s32 	%r13, %r11, %r12, %r10;
	mad.lo.s32 	%r3, %r13, %r34, %r1;
	mov.u32 	%r4, %ctaid.x;
	mad.lo.s32 	%r5, %r4, %r34, %r1;
	setp.ge.s32 	%p1, %r5, %r9;
	mov.f32 	%f18, 0f00000000;
	@%p1 bra 	$L__BB7_2;
	cvta.to.global.u64 	%rd3, %rd1;
	mul.wide.s32 	%rd4, %r5, 4;
	add.s64 	%rd5, %rd3, %rd4;
	ld.global.f32 	%f18, [%rd5];
$L__BB7_2:
	shl.b32 	%r14, %r1, 2;
	mov.u32 	%r15, sdata;
	add.s32 	%r6, %r15, %r14;
	st.shared.f32 	[%r6], %f18;
	barrier.sync 	0;
	setp.lt.u32 	%p2, %r34, 66;
	@%p2 bra 	$L__BB7_6;
$L__BB7_3:
	shr.u32 	%r8, %r34, 1;
	setp.ge.u32 	%p3, %r1, %r8;
	@%p3 bra 	$L__BB7_5;
	shl.b32 	%r16, %r8, 2;
	add.s32 	%r17, %r6, %r16;
	ld.shared.f32 	%f5, [%r17];
	ld.shared.f32 	%f6, [%r6];
	add.f32 	%f7, %f5, %f6;
	st.shared.f32 	[%r6], %f7;
$L__BB7_5:
	barrier.sync 	0;
	setp.gt.u32 	%p4, %r34, 131;
	mov.u32 	%r34, %r8;
	@%p4 bra 	$L__BB7_3;
$L__BB7_6:
	and.b32  	%r18, %r3, 2097120;
	setp.ne.s32 	%p5, %r18, 0;
	@%p5 bra 	$L__BB7_9;
	and.b32  	%r19, %r3, 31;
	shl.b32 	%r20, %r3, 2;
	and.b32  	%r21, %r20, 124;
	add.s32 	%r23, %r15, %r21;
	ld.shared.f32 	%f8, [%r23];
	mov.b32 	%r24, %f8;
	shfl.sync.down.b32	%r25|%p6, %r24, 16, 31, -1;
	mov.b32 	%f9, %r25;
	add.f32 	%f10, %f8, %f9;
	mov.b32 	%r26, %f10;
	shfl.sync.down.b32	%r27|%p7, %r26, 8, 31, -1;
	mov.b32 	%f11, %r27;
	add.f32 	%f12, %f10, %f11;
	mov.b32 	%r28, %f12;
	shfl.sync.down.b32	%r29|%p8, %r28, 4, 31, -1;
	mov.b32 	%f13, %r29;
	add.f32 	%f14, %f12, %f13;
	mov.b32 	%r30, %f14;
	shfl.sync.down.b32	%r31|%p9, %r30, 2, 31, -1;
	mov.b32 	%f15, %r31;
	add.f32 	%f16, %f14, %f15;
	mov.b32 	%r32, %f16;
	shfl.sync.down.b32	%r33|%p10, %r32, 1, 31, -1;
	mov.b32 	%f17, %r33;
	add.f32 	%f3, %f16, %f17;
	setp.ne.s32 	%p11, %r19, 0;
	@%p11 bra 	$L__BB7_9;
	cvta.to.global.u64 	%rd6, %rd2;
	mul.wide.u32 	%rd7, %r4, 4;
	add.s64 	%rd8, %rd6, %rd7;
	st.global.f32 	[%rd8], %f3;
$L__BB7_9:
	ret;

}
	// .globl	_ZN3cub18CUB_300001_SM_10006detail11EmptyKernelIvEEvv
.visible .entry _ZN3cub18CUB_300001_SM_10006detail11EmptyKernelIvEEvv()
{


	ret;

}
	// .globl	_ZN3cub18CUB_300001_SM_10006detail6reduce28DeviceReduceSingleTileKernelINS2_10policy_hubIfjN4cuda3std3__44plusIvEEE10Policy1000EPfSC_jS9_ffNS7_10__identityEEEvT0_T1_T2_T3_T4_T6_
.visible .entry _ZN3cub18CUB_300001_SM_10006detail6reduce28DeviceReduceSingleTileKernelINS2_10policy_hubIfjN4cuda3std3__44plusIvEEE10Policy1000EPfSC_jS9_ffNS7_10__identityEEEvT0_T1_T2_T3_T4_T6_(
	.param .u64 .ptr .align 1 _ZN3cub18CUB_300001_SM_10006detail6reduce28DeviceReduceSingleTileKernelINS2_10policy_hubIfjN4cuda3std3__44plusIvEEE10Policy1000EPfSC_jS9_ffNS7_10__identityEEEvT0_T1_T2_T3_T4_T6__param_0,
	.param .u64 .ptr .align 1 _ZN3cub18CUB_300001_SM_10006detail6reduce28DeviceReduceSingleTileKernelINS2_10policy_hubIfjN4cuda3std3__44plusIvEEE10Policy1000EPfSC_jS9_ffNS7_10__identityEEEvT0_T1_T2_T3_T4_T6__param_1,
	.param .u32 _ZN3cub18CUB_300001_SM_10006detail6reduce28DeviceReduceSingleTileKernelINS2_10policy_hubIfjN4cuda3std3__44plusIvEEE10Policy1000EPfSC_jS9_ffNS7_10__identityEEEvT0_T1_T2_T3_T4_T6__param_2,
	.param .align 1 .b8 _ZN3cub18CUB_300001_SM_10006detail6reduce28DeviceReduceSingleTileKernelINS2_10policy_hubIfjN4cuda3std3__44plusIvEEE10Policy1000EPfSC_jS9_ffNS7_10__identityEEEvT0_T1_T2_T3_T4_T6__param_3[1],
	.param .f32 _ZN3cub18CUB_300001_SM_10006detail6reduce28DeviceReduceSingleTileKernelINS2_10policy_hubIfjN4cuda3std3__44plusIvEEE10Policy1000EPfSC_jS9_ffNS7_10__identityEEEvT0_T1_T2_T3_T4_T6__param_4,
	.param .align 1 .b8 _ZN3cub18CUB_300001_SM_10006detail6reduce28DeviceReduceSingleTileKernelINS2_10policy_hubIfjN4cuda3std3__44plusIvEEE10Policy1000EPfSC_jS9_ffNS7_10__identityEEEvT0_T1_T2_T3_T4_T6__param_5[1]
)
.maxntid 512
.minnctapersm 1
{
	.reg .pred 	%p<83>;
	.reg .b32 	%r<351>;
	.reg .b32 	%f<537>;
	.reg .b64 	%rd<130>;
	// demoted variable
	.shared .align 4 .b8 _ZZN3cub18CUB_300001_SM_10006detail6reduce28DeviceReduceSingleTileKernelINS2_10policy_hubIfjN4cuda3std3__44plusIvEEE10Policy1000EPfSC_jS9_ffNS7_10__identityEEEvT0_T1_T2_T3_T4_T6_E12temp_storage[84];
	ld.param.u64 	%rd15, [_ZN3cub18CUB_300001_SM_10006detail6reduce28DeviceReduceSingleTileKernelINS2_10policy_hubIfjN4cuda3std3__44plusIvEEE10Policy1000EPfSC_jS9_ffNS7_10__identityEEEvT0_T1_T2_T3_T4_T6__param_0];
	ld.param.u64 	%rd16, [_ZN3cub18CUB_300001_SM_10006detail6reduce28DeviceReduceSingleTileKernelINS2_10policy_hubIfjN4cuda3std3__44plusIvEEE10Policy1000EPfSC_jS9_ffNS7_10__identityEEEvT0_T1_T2_T3_T4_T6__param_1];
	ld.param.u32 	%r70, [_ZN3cub18CUB_300001_SM_10006detail6reduce28DeviceReduceSingleTileKernelINS2_10policy_hubIfjN4cuda3std3__44plusIvEEE10Policy1000EPfSC_jS9_ffNS7_10__identityEEEvT0_T1_T2_T3_T4_T6__param_2];
	ld.param.f32 	%f54, [_ZN3cub18CUB_300001_SM_10006detail6reduce28DeviceReduceSingleTileKernelINS2_10policy_hubIfjN4cuda3std3__44plusIvEEE10Policy1000EPfSC_jS9_ffNS7_10__identityEEEvT0_T1_T2_T3_T4_T6__param_4];
	cvta.to.global.u64 	%rd1, %rd16;
	setp.ne.s32 	%p1, %r70, 0;
	@%p1 bra 	$L__BB9_3;
	mov.u32 	%r324, %tid.x;
	setp.ne.s32 	%p82, %r324, 0;
	@%p82 bra 	$L__BB9_76;
	st.global.f32 	[%rd1], %f54;
	bra.uni 	$L__BB9_76;
$L__BB9_3:
	and.b64  	%rd17, %rd15, 7;
	setp.ne.s64 	%p2, %rd17, 0;
	@%p2 bra 	$L__BB9_39;
	setp.gt.u32 	%p42, %r70, 8191;
	@%p42 bra 	$L__BB9_23;
	mov.u32 	%r1, %tid.x;
	setp.ge.u32 	%p54, %r1, %r70;
	mov.f32 	%f515, 0f00000000;
	mov.u32 	%r328, %r1;
	@%p54 bra 	$L__BB9_7;
	mul.wide.u32 	%rd118, %r1, 4;
	add.s64 	%rd117, %rd15, %rd118;
	// begin inline asm
	ld.global.nc.u32 %r268, [%rd117];
	// end inline asm
	mov.b32 	%f515, %r268;
	add.s32 	%r328, %r1, 512;
$L__BB9_7:
	setp.ge.u32 	%p55, %r328, %r70;
	@%p55 bra 	$L__BB9_14;
	not.b32 	%r269, %r328;
	add.s32 	%r4, %r70, %r269;
	and.b32  	%r270, %r4, 1536;
	setp.eq.s32 	%p56, %r270, 1536;
	@%p56 bra 	$L__BB9_11;
	mul.wide.u32 	%rd119, %r328, 4;
	add.s64 	%rd126, %rd15, %rd119;
	shr.u32 	%r271, %r4, 9;
	add.s32 	%r272, %r271, 1;
	and.b32  	%r273, %r272, 3;
	neg.s32 	%r326, %r273;
$L__BB9_10:
	.pragma "nounroll";
	// begin inline asm
	ld.global.nc.u32 %r274, [%rd126];
	// end inline asm
	mov.b32 	%f398, %r274;
	add.f32 	%f515, %f515, %f398;
	add.s32 	%r328, %r328, 512;
	add.s64 	%rd126, %rd126, 2048;
	add.s32 	%r326, %r326, 1;
	setp.ne.s32 	%p57, %r326, 0;
	@%p57 bra 	$L__BB9_10;
$L__BB9_11:
	setp.lt.u32 	%p58, %r4, 1536;
	@%p58 bra 	$L__BB9_14;
	mul.wide.u32 	%rd121, %r328, 4;
	add.s64 	%rd127, %rd15, %rd121;
$L__BB9_13:
	// begin inline asm
	ld.global.nc.u32 %r275, [%rd127];
	// end inline asm
	mov.b32 	%f399, %r275;
	add.f32 	%f400, %f515, %f399;
	add.s64 	%rd123, %rd127, 2048;
	// begin inline asm
	ld.global.nc.u32 %r276, [%rd123];
	// end inline asm
	mov.b32 	%f401, %r276;
	add.f32 	%f402, %f400, %f401;
	add.s64 	%rd124, %rd127, 4096;
	// begin inline asm
	ld.global.nc.u32 %r277, [%rd124];
	// end inline asm
	mov.b32 	%f403, %r277;
	add.f32 	%f404, %f402, %f403;
	add.s64 	%rd125, %rd127, 6144;
	// begin inline asm
	ld.global.nc.u32 %r278, [%rd125];
	// end inline asm
	mov.b32 	%f405, %r278;
	add.f32 	%f515, %f404, %f405;
	add.s32 	%r328, %r328, 2048;
	add.s64 	%rd127, %rd127, 8192;
	setp.lt.s32 	%p59, %r328, %r70;
	@%p59 bra 	$L__BB9_13;
$L__BB9_14:
	setp.lt.u32 	%p60, %r70, 512;
	@%p60 bra 	$L__BB9_19;
	// begin inline asm
	mov.u32 %r303, %laneid;
	// end inline asm
	mov.b32 	%r304, 1;
	mov.b32 	%r317, 31;
	mov.b32 	%r318, -1;
	// begin inline asm
	{  .reg .f32 r0;  .reg .pred p;  shfl.sync.down.b32 r0|p, %f515, %r304, %r317, %r318;  @p add.f32 r0, r0, %f515;  mov.f32 %f465, r0;}
	// end inline asm
	mov.b32 	%r307, 2;
	// begin inline asm
	{  .reg .f32 r0;  .reg .pred p;  shfl.sync.down.b32 r0|p, %f465, %r307, %r317, %r318;  @p add.f32 r0, r0, %f465;  mov.f32 %f468, r0;}
	// end inline asm
	mov.b32 	%r310, 4;
	// begin inline asm
	{  .reg .f32 r0;  .reg .pred p;  shfl.sync.down.b32 r0|p, %f468, %r310, %r317, %r318;  @p add.f32 r0, r0, %f468;  mov.f32 %f471, r0;}
	// end inline asm
	mov.b32 	%r313, 8;
	// begin inline asm
	{  .reg .f32 r0;  .reg .pred p;  shfl.sync.down.b32 r0|p, %f471, %r313, %r317, %r318;  @p add.f32 r0, r0, %f471;  mov.f32 %f474, r0;}
	// end inline asm
	mov.b32 	%r316, 16;
	// begin inline asm
	{  .reg .f32 r0;  .reg .pred p;  shfl.sync.down.b32 r0|p, %f474, %r316, %r317, %r318;  @p add.f32 r0, r0, %f474;  mov.f32 %f536, r0;}
	// end inline asm
	setp.ne.s32 	%p79, %r303, 0;
	@%p79 bra 	$L__BB9_17;
	shr.u32 	%r319, %r1, 3;
	and.b32  	%r320, %r319, 124;
	mov.u32 	%r321, _ZZN3cub18CUB_300001_SM_10006detail6reduce28DeviceReduceSingleTileKernelINS2_10policy_hubIfjN4cuda3std3__44plusIvEEE10Policy1000EPfSC_jS9_ffNS7_10__identityEEEvT0_T1_T2_T3_T4_T6_E12temp_storage;
	add.s32 	%r322, %r321, %r320;
	st.shared.f32 	[%r322+16], %f536;
$L__BB9_17:
	bar.sync 	0;
	setp.ne.s32 	%p80, %r1, 0;
	@%p80 bra 	$L__BB9_74;
	ld.shared.f32 	%f480, [_ZZN3cub18CUB_300001_SM_10006detail6reduce28DeviceReduceSingleTileKernelINS2_10policy_hubIfjN4cuda3std3__44plusIvEEE10Policy1000EPfSC_jS9_ffNS7_10__identityEEEvT0_T1_T2_T3_T4_T6_E12temp_storage+20];
	add.f32 	%f481, %f536, %f480;
	ld.shared.f32 	%f482, [_ZZN3cub18CUB_300001_SM_10006detail6reduce28DeviceReduceSingleTileKernelINS2_10policy_hubIfjN4cuda3std3__44plusIvEEE10Policy1000EPfSC_jS9_ffNS7_10__identityEEEvT0_T1_T2_T3_T4_T6_E12temp_storage+24];
	add.f32 	%f483, %f481, %f482;
	ld.shared.f32 	%f484, [_ZZN3cub18CUB_300001_SM_10006detail6reduce28DeviceReduceSingleTileKernelINS2_10policy_hubIfjN4cuda3std3__44plusIvEEE10Policy1000EPfSC_jS9_ffNS7_10__identityEEEvT0_T1_T2_T3_T4_T6_E12temp_storage+28];
	add.f32 	%f485, %f483, %f484;
	ld.shared.f32 	%f486, [_ZZN3cub18CUB_300001_SM_10006detail6reduce28DeviceReduceSingleTileKernelINS2_10policy_hubIfjN4cuda3std3__44plusIvEEE10Policy1000EPfSC_jS9_ffNS7_10__identityEEEvT0_T1_T2_T3_T4_T6_E12temp_storage+32];
	add.f32 	%f487, %f485, %f486;
	ld.shared.f32 	%f488, [_ZZN3cub18CUB_300001_SM_10006detail6reduce28DeviceReduceSingleTileKernelINS2_10policy_hubIfjN4cuda3std3__44plusIvEEE10Policy1000EPfSC_jS9_ffNS7_10__identityEEEvT0_T1_T2_T3_T4_T6_E12temp_storage+36];
	add.f32 	%f489, %f487, %f488;
	ld.shared.f32 	%f490, [_ZZN3cub18CUB_300001_SM_10006detail6reduce28DeviceReduceSingleTileKernelINS2_10policy_hubIfjN4cuda3std3__44plusIvEEE10Policy1000EPfSC_jS9_ffNS7_10__identityEEEvT0_T1_T2_T3_T4_T6_E12temp_storage+40];
	add.f32 	%f491, %f489, %f490;
	ld.shared.f32 	%f492, [_ZZN3cub18CUB_300001_SM_10006detail6reduce28DeviceReduceSingleTileKernelINS2_10policy_hubIfjN4cuda3std3__44plusIvEEE10Policy1000EPfSC_jS9_ffNS7_10__identityEEEvT0_T1_T2_T3_T4_T6_E12temp_storage+44];
	add.f32 	%f493, %f491, %f492;
	ld.shared.f32 	%f494, [_ZZN3cub18CUB_300001_SM_10006detail6reduce28DeviceReduceSingleTileKernelINS2_10policy_hubIfjN4cuda3std3__44plusIvEEE10Policy1000EPfSC_jS9_ffNS7_10__identityEEEvT0_T1_T2_T3_T4_T6_E12temp_storage+48];
	add.f32 	%f495, %f493, %f494;
	ld.shared.f32 	%f496, [_ZZN3cub18CUB_300001_SM_10006detail6reduce28DeviceReduceSingleTileKernelINS2_10policy_hubIfjN4cuda3std3__44plusIvEEE10Policy1000EPfSC_jS9_ffNS7_10__identityEEEvT0_T1_T2_T3_T4_T6_E12temp_storage+52];
	add.f32 	%f497, %f495, %f496;
	ld.shared.f32 	%f498, [_ZZN3cub18CUB_300001_SM_10006detail6reduce28DeviceReduceSingleTileKernelINS2_10policy_hubIfjN4cuda3std3__44plusIvEEE10Policy1000EPfSC_jS9_ffNS7_10__identityEEEvT0_T1_T2_T3_T4_T6_E12temp_storage+56];
	add.f32 	%f499, %f497, %f498;
	ld.shared.f32 	%f500, [_ZZN3cub18CUB_300001_SM_10006detail6reduce28DeviceReduceSingleTileKernelINS2_10policy_hubIfjN4cuda3std3__44plusIvEEE10Policy1000EPfSC_jS9_ffNS7_10__identityEEEvT0_T1_T2_T3_T4_T6_E12temp_storage+60];
	add.f32 	%f501, %f499, %f500;
	ld.shared.f32 	%f502, [_ZZN3cub18CUB_300001_SM_10006detail6reduce28DeviceReduceSingleTileKernelINS2_10policy_hubIfjN4cuda3std3__44plusIvEEE10Policy1000EPfSC_jS9_ffNS7_10__identityEEEvT0_T1_T2_T3_T4_T6_E12temp_storage+64];
	add.f32 	%f503, %f501, %f502;
	ld.shared.f32 	%f504, [_ZZN3cub18CUB_300001_SM_10006detail6reduce28DeviceReduceSingleTileKernelINS2_10policy_hubIfjN4cuda3std3__44plusIvEEE10Policy1000EPfSC_jS9_ffNS7_10__identityEEEvT0_T1_T2_T3_T4_T6_E12temp_storage+68];
	add.f32 	%f505, %f503, %f504;
	ld.shared.f32 	%f506, [_ZZN3cub18CUB_300001_SM_10006detail6reduce28DeviceReduceSingleTileKernelINS2_10policy_hubIfjN4cuda3std3__44plusIvEEE10Policy1000EPfSC_jS9_ffNS7_10__identityEEEvT0_T1_T2_T3_T4_T6_E12temp_storage+72];
	add.f32 	%f507, %f505, %f506;
	ld.shared.f32 	%f508, [_ZZN3cub18CUB_300001_SM_10006detail6reduce28DeviceReduceSingleTileKernelINS2_10policy_hubIfjN4cuda3std3__44plusIvEEE10Policy1000EPfSC_jS9_ffNS7_10__identityEEEvT0_T1_T2_T3_T4_T6_E12temp_storage+76];
	add.f32 	%f536, %f507, %f508;
	bra.uni 	$L__BB9_74;
$L__BB9_19:
	// begin inline asm
	mov.u32 %r279, %laneid;
	// end inline asm
	and.b32  	%r295, %r1, 992;
	add.s32 	%r296, %r295, 32;
	setp.gt.u32 	%p61, %r296, %r70;
	not.b32 	%r297, %r295;
	add.s32 	%r298, %r70, %r297;
	selp.b32 	%r293, %r298, 31, %p61;
	mov.b32 	%r280, 1;
	mov.b32 	%r294, -1;
	// begin inline asm
	{  .reg .f32 r0;  .reg .pred p;  shfl.sync.down.b32 r0|p, %f515, %r280, %r293, %r294;  @p add.f32 r0, r0, %f515;  mov.f32 %f406, r0;}
	// end inline asm
	mov.b32 	%r283, 2;
	// begin inline asm
	{  .reg .f32 r0;  .reg .pred p;  shfl.sync.down.b32 r0|p, %f406, %r283, %r293, %r294;  @p add.f32 r0, r0, %f406;  mov.f32 %f409, r0;}
	// end inline asm
	mov.b32 	%r286, 4;
	// begin inline asm
	{  .reg .f32 r0;  .reg .pred p;  shfl.sync.down.b32 r0|p, %f409, %r286, %r293, %r294;  @p add.f32 r0, r0, %f409;  mov.f32 %f412, r0;}
	// end inline asm
	mov.b32 	%r289, 8;
	// begin inline asm
	{  .reg .f32 r0;  .reg .pred p;  shfl.sync.down.b32 r0|p, %f412, %r289, %r293, %r294;  @p add.f32 r0, r0, %f412;  mov.f32 %f415, r0;}
	// end inline asm
	mov.b32 	%r292, 16;
	// begin inline asm
	{  .reg .f32 r0;  .reg .pred p;  shfl.sync.down.b32 r0|p, %f415, %r292, %r293, %r294;  @p add.f32 r0, r0, %f415;  mov.f32 %f536, r0;}
	// end inline asm
	setp.ne.s32 	%p62, %r279, 0;
	@%p62 bra 	$L__BB9_21;
	shr.u32 	%r299, %r1, 3;
	and.b32  	%r300, %r299, 124;
	mov.u32 	%r301, _ZZN3cub18CUB_300001_SM_10006detail6reduce28DeviceReduceSingleTileKernelINS2_10policy_hubIfjN4cuda3std3__44plusIvEEE10Policy1000EPfSC_jS9_ffNS7_10__identityEEEvT0_T1_T2_T3_T4_T6_E12temp_storage;
	add.s32 	%r302, %r301, %r300;
	st.shared.f32 	[%r302+16], %f536;
$L__BB9_21:
	bar.sync 	0;
	setp.ne.s32 	%p63, %r1, 0;
	@%p63 bra 	$L__BB9_74;
	setp.gt.u32 	%p64, %r70, 32;
	ld.shared.f32 	%f421, [_ZZN3cub18CUB_300001_SM_10006detail6reduce28DeviceReduceSingleTileKernelINS2_10policy_hubIfjN4cuda3std3__44plusIvEEE10Policy1000EPfSC_jS9_ffNS7_10__identityEEEvT0_T1_T2_T3_T4_T6_E12temp_storage+20];
	add.f32 	%f422, %f536, %f421;
	selp.f32 	%f423, %f422, %f536, %p64;
	setp.gt.u32 	%p65, %r70, 64;
	ld.shared.f32 	%f424, [_ZZN3cub18CUB_300001_SM_10006detail6reduce28DeviceReduceSingleTileKernelINS2_10policy_hubIfjN4cuda3std3__44plusIvEEE10Policy1000EPfSC_jS9_ffNS7_10__identityEEEvT0_T1_T2_T3_T4_T6_E12temp_storage+24];
	add.f32 	%f425, %f424, %f423;
	selp.f32 	%f426, %f425, %f423, %p65;
	setp.gt.u32 	%p66, %r70, 96;
	ld.shared.f32 	%f427, [_ZZN3cub18CUB_300001_SM_10006detail6reduce28DeviceReduceSingleTileKernelINS2_10policy_hubIfjN4cuda3std3__44plusIvEEE10Policy1000EPfSC_jS9_ffNS7_10__identityEEEvT0_T1_T2_T3_T4_T6_E12temp_storage+28];
	add.f32 	%f428, %f427, %f426;
	selp.f32 	%f429, %f428, %f426, %p66;
	setp.gt.u32 	%p67, %r70, 128;
	ld.shared.f32 	%f430, [_ZZN3cub18CUB_300001_SM_10006detail6reduce28DeviceReduceSingleTileKernelINS2_10policy_hubIfjN4cuda3std3__44plusIvEEE10Policy1000EPfSC_jS9_ffNS7_10__identityEEEvT0_T1_T2_T3_T4_T6_E12temp_storage+32];
	add.f32 	%f431, %f430, %f429;
	selp.f32 	%f432, %f431, %f429, %p67;
	setp.gt.u32 	%p68, %r70, 160;
	ld.shared.f32 	%f433, [_ZZN3cub18CUB_300001_SM_10006detail6reduce28DeviceReduceSingleTileKernelINS2_10policy_hubIfjN4cuda3std3__44plusIvEEE10Policy1000EPfSC_jS9_ffNS7_10__identityEEEvT0_T1_T2_T3_T4_T6_E12temp_storage+36];
	add.f32 	%f434, %f433, %f432;
	selp.f32 	%f435, %f434, %f432, %p68;
	setp.gt.u32 	%p69, %r70, 192;
	ld.shared.f32 	%f436, [_ZZN3cub18CUB_300001_SM_10006detail6reduce28DeviceReduceSingleTileKernelINS2_10policy_hubIfjN4cuda3std3__44plusIvEEE10Policy1000EPfSC_jS9_ffNS7_10__identityEEEvT0_T1_T2_T3_T4_T6_E12temp_storage+40];
	add.f32 	%f437, %f436, %f435;
	selp.f32 	%f438, %f437, %f435, %p69;
	setp.gt.u32 	%p70, %r70, 224;
	ld.shared.f32 	%f439, [_ZZN3cub18CUB_300001_SM_10006detail6reduce28DeviceReduceSingleTileKernelINS2_10policy_hubIfjN4cuda3std3__44plusIvEEE10Policy1000EPfSC_jS9_ffNS7_10__identityEEEvT0_T1_T2_T3_T4_T6_E12temp_storage+44];
	add.f32 	%f440, %f439, %f438;
	selp.f32 	%f441, %f440, %f438, %p70;
	setp.gt.u32 	%p71, %r70, 256;
	ld.shared.f32 	%f442, [_ZZN3cub18CUB_300001_SM_10006detail6reduce28DeviceReduceSingleTileKernelINS2_10policy_hubIfjN4cuda3std3__44plusIvEEE10Policy1000EPfSC_jS9_ffNS7_10__identityEEEvT0_T1_T2_T3_T4_T6_E12temp_storage+48];
	add.f32 	%f443, %f442, %f441;
	selp.f32 	%f444, %f443, %f441, %p71;
	setp.gt.u32 	%p72, %r70, 288;
	ld.shared.f32 	%f445, [_ZZN3cub18CUB_300001_SM_10006detail6reduce28DeviceReduceSingleTileKernelINS2_10policy_hubIfjN4cuda3std3__44plusIvEEE10Policy1000EPfSC_jS9_ffNS7_10__identityEEEvT0_T1_T2_T3_T4_T6_E12temp_storage+52];
	add.f32 	%f446, %f445, %f444;
	selp.f32 	%f447, %f446, %f444, %p72;
	setp.gt.u32 	%p73, %r70, 320;
	ld.shared.f32 	%f448, [_ZZN3cub18CUB_300001_SM_10006detail6reduce28DeviceReduceSingleTileKernelINS2_10policy_hubIfjN4cuda3std3__44plusIvEEE10Policy1000EPfSC_jS9_ffNS7_10__identityEEEvT0_T1_T2_T3_T4_T6_E12temp_storage+56];
	add.f32 	%f449, %f448, %f447;
	selp.f32 	%f450, %f449, %f447, %p73;
	setp.gt.u32 	%p74, %r70, 352;
	ld.shared.f32 	%f451, [_ZZN3cub18CUB_300001_SM_10006detail6reduce28DeviceReduceSingleTileKernelINS2_10policy_hubIfjN4cuda3std3__44plusIvEEE10Policy1000EPfSC_jS9_ffNS7_10__identityEEEvT0_T1_T2_T3_T4_T6_E12temp_storage+60];
	add.f32 	%f452, %f451, %f450;
	selp.f32 	%f453, %f452, %f450, %p74;
	setp.gt.u32 	%p75, %r70, 384;
	ld.shared.f32 	%f454, [_ZZN3cub18CUB_300001_SM_10006detail6reduce28DeviceReduceSingleTileKernelINS2_10policy_hubIfjN4cuda3std3__44plusIvEEE10Policy1000EPfSC_jS9_ffNS7_10__identityEEEvT0_T1_T2_T3_T4_T6_E12temp_storage+64];
	add.f32 	%f455, %f454, %f453;
	selp.f32 	%f456, %f455, %f453, %p75;
	setp.gt.u32 	%p76, %r70, 416;
	ld.shared.f32 	%f457, [_ZZN3cub18CUB_300001_SM_10006detail6reduce28DeviceReduceSingleTileKernelINS2_10policy_hubIfjN4cuda3std3__44plusIvEEE10Policy1000EPfSC_jS9_ffNS7_10__identityEEEvT0_T1_T2_T3_T4_T6_E12temp_storage+68];
	add.f32 	%f458, %f457, %f456;
	selp.f32 	%f459, %f458, %f456, %p76;
	setp.gt.u32 	%p77, %r70, 448;
	ld.shared.f32 	%f460, [_ZZN3cub18CUB_300001_SM_10006detail6reduce28DeviceReduceSingleTileKernelINS2_10policy_hubIfjN4cuda3std3__44plusIvEEE10Policy1000EPfSC_jS9_ffNS7_10__identityEEEvT0_T1_T2_T3_T4_T6_E12temp_storage+72];
	add.f32 	%f461, %f460, %f459;
	selp.f32 	%f462, %f461, %f459, %p77;
	setp.gt.u32 	%p78, %r70, 480;
	ld.shared.f32 	%f463, [_ZZN3cub18CUB_300001_SM_10006detail6reduce28DeviceReduceSingleTileKernelINS2_10policy_hubIfjN4cuda3std3__44plusIvEEE10Policy1000EPfSC_jS9_ffNS7_10__identityEEEvT0_T1_T2_T3_T4_T6_E12temp_storage+76];
	add.f32 	%f464, %f463, %f462;
	selp.f32 	%f536, %f464, %f462, %p78;
	bra.uni 	$L__BB9_74;
$L__BB9_23:
	mov.u32 	%r13, %tid.x;
	shl.b32 	%r14, %r13, 1;
	mul.wide.u32 	%rd89, %r14, 4;
	add.s64 	%rd74, %rd15, %rd89;
	// begin inline asm
	ld.global.nc.u64 %rd73, [%rd74];
	// end inline asm
	mov.b64 	{%r198, %r199}, %rd73;
	mov.b32 	%f282, %r199;
	mov.b32 	%f283, %r198;
	add.s64 	%rd76, %rd74, 4096;
	// begin inline asm
	ld.global.nc.u64 %rd75, [%rd76];
	// end inline asm
	mov.b64 	{%r200, %r201}, %rd75;
	mov.b32 	%f284, %r201;
	mov.b32 	%f285, %r200;
	add.s64 	%rd78, %rd74, 8192;
	// begin inline asm
	ld.global.nc.u64 %rd77, [%rd78];
	// end inline asm
	mov.b64 	{%r202, %r203}, %rd77;
	mov.b32 	%f286, %r203;
	mov.b32 	%f287, %r202;
	add.s64 	%rd80, %rd74, 12288;
	// begin inline asm
	ld.global.nc.u64 %rd79, [%rd80];
	// end inline asm
	mov.b64 	{%r204, %r205}, %rd79;
	mov.b32 	%f288, %r205;
	mov.b32 	%f289, %r204;
	add.s64 	%rd82, %rd74, 16384;
	// begin inline asm
	ld.global.nc.u64 %rd81, [%rd82];
	// end inline asm
	mov.b64 	{%r206, %r207}, %rd81;
	mov.b32 	%f290, %r207;
	mov.b32 	%f291, %r206;
	add.s64 	%rd84, %rd74, 20480;
	// begin inline asm
	ld.global.nc.u64 %rd83, [%rd84];
	// end inline asm
	mov.b64 	{%r208, %r209}, %rd83;
	mov.b32 	%f292, %r209;
	mov.b32 	%f293, %r208;
	add.s64 	%rd86, %rd74, 24576;
	// begin inline asm
	ld.global.nc.u64 %rd85, [%rd86];
	// end inline asm
	mov.b64 	{%r210, %r211}, %rd85;
	mov.b32 	%f294, %r211;
	mov.b32 	%f295, %r210;
	add.s64 	%rd88, %rd74, 28672;
	// begin inline asm
	ld.global.nc.u64 %rd87, [%rd88];
	// end inline asm
	mov.b64 	{%r212, %r213}, %rd87;
	mov.b32 	%f296, %r213;
	mov.b32 	%f297, %r212;
	add.f32 	%f298, %f283, %f282;
	add.f32 	%f299, %f285, %f284;
	add.f32 	%f300, %f287, %f286;
	add.f32 	%f301, %f289, %f288;
	add.f32 	%f302, %f291, %f290;
	add.f32 	%f303, %f293, %f292;
	add.f32 	%f304, %f295, %f294;
	add.f32 	%f305, %f297, %f296;
	add.f32 	%f306, %f298, %f299;
	add.f32 	%f307, %f300, %f301;
	add.f32 	%f308, %f302, %f303;
	add.f32 	%f309, %f304, %f305;
	add.f32 	%f310, %f306, %f307;
	add.f32 	%f311, %f308, %f309;
	add.f32 	%f522, %f310, %f311;
	add.s32 	%r15, %r70, -8192;
	setp.lt.u32 	%p43, %r15, 8192;
	mov.b32 	%r331, 8192;
	@%p43 bra 	$L__BB9_27;
	mov.b32 	%r331, 8192;
$L__BB9_25:
	add.s32 	%r215, %r331, %r14;
	mul.wide.u32 	%rd106, %r215, 4;
	add.s64 	%rd91, %rd15, %rd106;
	// begin inline asm
	ld.global.nc.u64 %rd90, [%rd91];
	// end inline asm
	mov.b64 	{%r216, %r217}, %rd90;
	mov.b32 	%f312, %r217;
	mov.b32 	%f313, %r216;
	add.s64 	%rd93, %rd91, 4096;
	// begin inline asm
	ld.global.nc.u64 %rd92, [%rd93];
	// end inline asm
	mov.b64 	{%r218, %r219}, %rd92;
	mov.b32 	%f314, %r219;
	mov.b32 	%f315, %r218;
	add.s64 	%rd95, %rd91, 8192;
	// begin inline asm
	ld.global.nc.u64 %rd94, [%rd95];
	// end inline asm
	mov.b64 	{%r220, %r221}, %rd94;
	mov.b32 	%f316, %r221;
	mov.b32 	%f317, %r220;
	add.s64 	%rd97, %rd91, 12288;
	// begin inline asm
	ld.global.nc.u64 %rd96, [%rd97];
	// end inline asm
	mov.b64 	{%r222, %r223}, %rd96;
	mov.b32 	%f318, %r223;
	mov.b32 	%f319, %r222;
	add.s64 	%rd99, %rd91, 16384;
	// begin inline asm
	ld.global.nc.u64 %rd98, [%rd99];
	// end inline asm
	mov.b64 	{%r224, %r225}, %rd98;
	mov.b32 	%f320, %r225;
	mov.b32 	%f321, %r224;
	add.s64 	%rd101, %rd91, 20480;
	// begin inline asm
	ld.global.nc.u64 %rd100, [%rd101];
	// end inline asm
	mov.b64 	{%r226, %r227}, %rd100;
	mov.b32 	%f322, %r227;
	mov.b32 	%f323, %r226;
	add.s64 	%rd103, %rd91, 24576;
	// begin inline asm
	ld.global.nc.u64 %rd102, [%rd103];
	// end inline asm
	mov.b64 	{%r228, %r229}, %rd102;
	mov.b32 	%f324, %r229;
	mov.b32 	%f325, %r228;
	add.s64 	%rd105, %rd91, 28672;
	// begin inline asm
	ld.global.nc.u64 %rd104, [%rd105];
	// end inline asm
	mov.b64 	{%r230, %r231}, %rd104;
	mov.b32 	%f326, %r231;
	mov.b32 	%f327, %r230;
	add.f32 	%f328, %f522, %f313;
	add.f32 	%f329, %f312, %f315;
	add.f32 	%f330, %f314, %f317;
	add.f32 	%f331, %f316, %f319;
	add.f32 	%f332, %f318, %f321;
	add.f32 	%f333, %f320, %f323;
	add.f32 	%f334, %f322, %f325;
	add.f32 	%f335, %f324, %f327;
	add.f32 	%f336, %f328, %f329;
	add.f32 	%f337, %f330, %f331;
	add.f32 	%f338, %f332, %f333;
	add.f32 	%f339, %f334, %f335;
	add.f32 	%f340, %f336, %f337;
	add.f32 	%f341, %f338, %f339;
	add.f32 	%f342, %f340, %f341;
	add.f32 	%f522, %f342, %f326;
	sub.s32 	%r232, %r70, %r331;
	setp.lt.u32 	%p44, %r232, 8192;
	@%p44 bra 	$L__BB9_35;
	add.s32 	%r331, %r331, 8192;
	setp.le.u32 	%p45, %r331, %r15;
	@%p45 bra 	$L__BB9_25;
$L__BB9_27:
	setp.le.u32 	%p46, %r70, %r331;
	@%p46 bra 	$L__BB9_35;
	sub.s32 	%r19, %r70, %r331;
	setp.ge.s32 	%p47, %r13, %r19;
	@%p47 bra 	$L__BB9_35;
	not.b32 	%r233, %r13;
	add.s32 	%r234, %r70, %r233;
	sub.s32 	%r20, %r234, %r331;
	and.b32  	%r235, %r20, 1536;
	setp.eq.s32 	%p48, %r235, 1536;
	mov.u32 	%r335, %r13;
	@%p48 bra 	$L__BB9_32;
	add.s32 	%r333, %r13, %r331;
	shr.u32 	%r236, %r20, 9;
	add.s32 	%r237, %r236, 1;
	and.b32  	%r238, %r237, 3;
	neg.s32 	%r332, %r238;
	mov.u32 	%r335, %r13;
$L__BB9_31:
	.pragma "nounroll";
	mul.wide.u32 	%rd108, %r333, 4;
	add.s64 	%rd107, %rd15, %rd108;
	// begin inline asm
	ld.global.nc.u32 %r239, [%rd107];
	// end inline asm
	mov.b32 	%f344, %r239;
	add.f32 	%f522, %f522, %f344;
	add.s32 	%r335, %r335, 512;
	add.s32 	%r333, %r333, 512;
	add.s32 	%r332, %r332, 1;
	setp.ne.s32 	%p49, %r332, 0;
	@%p49 bra 	$L__BB9_31;
$L__BB9_32:
	setp.lt.u32 	%p50, %r20, 1536;
	@%p50 bra 	$L__BB9_35;
	add.s32 	%r337, %r335, 1024;
	add.s32 	%r336, %r335, %r331;
$L__BB9_34:
	mul.wide.u32 	%rd113, %r336, 4;
	add.s64 	%rd109, %rd15, %rd113;
	// begin inline asm
	ld.global.nc.u32 %r240, [%rd109];
	// end inline asm
	mov.b32 	%f345, %r240;
	add.f32 	%f346, %f522, %f345;
	add.s32 	%r244, %r336, 512;
	mul.wide.u32 	%rd114, %r244, 4;
	add.s64 	%rd110, %rd15, %rd114;
	// begin inline asm
	ld.global.nc.u32 %r241, [%rd110];
	// end inline asm
	mov.b32 	%f347, %r241;
	add.f32 	%f348, %f346, %f347;
	add.s32 	%r245, %r336, 1024;
	mul.wide.u32 	%rd115, %r245, 4;
	add.s64 	%rd111, %rd15, %rd115;
	// begin inline asm
	ld.global.nc.u32 %r242, [%rd111];
	// end inline asm
	mov.b32 	%f349, %r242;
	add.f32 	%f350, %f348, %f349;
	add.s32 	%r246, %r336, 1536;
	mul.wide.u32 	%rd116, %r246, 4;
	add.s64 	%rd112, %rd15, %rd116;
	// begin inline asm
	ld.global.nc.u32 %r243, [%rd112];
	// end inline asm
	mov.b32 	%f351, %r243;
	add.f32 	%f522, %f350, %f351;
	add.s32 	%r34, %r337, 2048;
	add.s32 	%r247, %r337, 1024;
	add.s32 	%r336, %r336, 2048;
	setp.lt.s32 	%p51, %r247, %r19;
	mov.u32 	%r337, %r34;
	@%p51 bra 	$L__BB9_34;
$L__BB9_35:
	// begin inline asm
	mov.u32 %r248, %laneid;
	// end inline asm
	mov.b32 	%r249, 1;
	mov.b32 	%r262, 31;
	mov.b32 	%r263, -1;
	// begin inline asm
	{  .reg .f32 r0;  .reg .pred p;  shfl.sync.down.b32 r0|p, %f522, %r249, %r262, %r263;  @p add.f32 r0, r0, %f522;  mov.f32 %f352, r0;}
	// end inline asm
	mov.b32 	%r252, 2;
	// begin inline asm
	{  .reg .f32 r0;  .reg .pred p;  shfl.sync.down.b32 r0|p, %f352, %r252, %r262, %r263;  @p add.f32 r0, r0, %f352;  mov.f32 %f355, r0;}
	// end inline asm
	mov.b32 	%r255, 4;
	// begin inline asm
	{  .reg .f32 r0;  .reg .pred p;  shfl.sync.down.b32 r0|p, %f355, %r255, %r262, %r263;  @p add.f32 r0, r0, %f355;  mov.f32 %f358, r0;}
	// end inline asm
	mov.b32 	%r258, 8;
	// begin inline asm
	{  .reg .f32 r0;  .reg .pred p;  shfl.sync.down.b32 r0|p, %f358, %r258, %r262, %r263;  @p add.f32 r0, r0, %f358;  mov.f32 %f361, r0;}
	// end inline asm
	mov.b32 	%r261, 16;
	// begin inline asm
	{  .reg .f32 r0;  .reg .pred p;  shfl.sync.down.b32 r0|p, %f361, %r261, %r262, %r263;  @p add.f32 r0, r0, %f361;  mov.f32 %f536, r0;}
	// end inline asm
	setp.ne.s32 	%p52, %r248, 0;
	@%p52 bra 	$L__BB9_37;
	shr.u32 	%r264, %r13, 3;
	and.b32  	%r265, %r264, 124;
	mov.u32 	%r266, _ZZN3cub18CUB_300001_SM_10006detail6reduce28DeviceReduceSingleTileKernelINS2_10policy_hubIfjN4cuda3std3__44plusIvEEE10Policy1000EPfSC_jS9_ffNS7_10__identityEEEvT0_T1_T2_T3_T4_T6_E12temp_storage;
	add.s32 	%r267, %r266, %r265;
	st.shared.f32 	[%r267+16], %f536;
$L__BB9_37:
	bar.sync 	0;
	setp.ne.s32 	%p53, %r13, 0;
	@%p53 bra 	$L__BB9_74;
	ld.shared.f32 	%f367, [_ZZN3cub18CUB_300001_SM_10006detail6reduce28DeviceReduceSingleTileKernelINS2_10policy_hubIfjN4cuda3std3__44plusIvEEE10Policy1000EPfSC_jS9_ffNS7_10__identityEEEvT0_T1_T2_T3_T4_T6_E12temp_storage+20];
	add.f32 	%f368, %f536, %f367;
	ld.shared.f32 	%f369, [_ZZN3cub18CUB_300001_SM_10006detail6reduce28DeviceReduceSingleTileKernelINS2_10policy_hubIfjN4cuda3std3__44plusIvEEE10Policy1000EPfSC_jS9_ffNS7_10__identityEEEvT0_T1_T2_T3_T4_T6_E12temp_storage+24];
	add.f32 	%f370, %f368, %f369;
	ld.shared.f32 	%f371, [_ZZN3cub18CUB_300001_SM_10006detail6reduce28DeviceReduceSingleTileKernelINS2_10policy_hubIfjN4cuda3std3__44plusIvEEE10Policy1000EPfSC_jS9_ffNS7_10__identityEEEvT0_T1_T2_T3_T4_T6_E12temp_storage+28];
	add.f32 	%f372, %f370, %f371;
	ld.shared.f32 	%f373, [_ZZN3cub18CUB_300001_SM_10006detail6reduce28DeviceReduceSingleTileKernelINS2_10policy_hubIfjN4cuda3std3__44plusIvEEE10Policy1000EPfSC_jS9_ffNS7_10__identityEEEvT0_T1_T2_T3_T4_T6_E12temp_storage+32];
	add.f32 	%f374, %f372, %f373;
	ld.shared.f32 	%f375, [_ZZN3cub18CUB_300001_SM_10006detail6reduce28DeviceReduceSingleTileKernelINS2_10policy_hubIfjN4cuda3std3__44plusIvEEE10Policy1000EPfSC_jS9_ffNS7_10__identityEEEvT0_T1_T2_T3_T4_T6_E12temp_storage+36];
	add.f32 	%f376, %f374, %f375;
	ld.shared.f32 	%f377, [_ZZN3cub18CUB_300001_SM_10006detail6reduce28DeviceReduceSingleTileKernelINS2_10policy_hubIfjN4cuda3std3__44plusIvEEE10Policy1000EPfSC_jS9_ffNS7_10__identityEEEvT0_T1_T2_T3_T4_T6_E12temp_storage+40];
	add.f32 	%f378, %f376, %f377;
	ld.shared.f32 	%f379, [_ZZN3cub18CUB_300001_SM_10006detail6reduce28DeviceReduceSingleTileKernelINS2_10policy_hubIfjN4cuda3std3__44plusIvEEE10Policy1000EPfSC_jS9_ffNS7_10__identityEEEvT0_T1_T2_T3_T4_T6_E12temp_storage+44];
	add.f32 	%f380, %f378, %f379;
	ld.shared.f32 	%f381, [_ZZN3cub18CUB_300001_SM_10006detail6reduce28DeviceReduceSingleTileKernelINS2_10policy_hubIfjN4cuda3std3__44plusIvEEE10Policy1000EPfSC_jS9_ffNS7_10__identityEEEvT0_T1_T2_T3_T4_T6_E12temp_storage+48];
	add.f32 	%f382, %f380, %f381;
	ld.shared.f32 	%f383, [_ZZN3cub18CUB_300001_SM_10006detail6reduce28DeviceReduceSingleTileKernelINS2_10policy_hubIfjN4cuda3std3__44plusIvEEE10Policy1000EPfSC_jS9_ffNS7_10__identityEEEvT0_T1_T2_T3_T4_T6_E12temp_storage+52];
	add.f32 	%f384, %f382, %f383;
	ld.shared.f32 	%f385, [_ZZN3cub18CUB_300001_SM_10006detail6reduce28DeviceReduceSingleTileKernelINS2_10policy_hubIfjN4cuda3std3__44plusIvEEE10Policy1000EPfSC_jS9_ffNS7_10__identityEEEvT0_T1_T2_T3_T4_T6_E12temp_storage+56];
	add.f32 	%f386, %f384, %f385;
	ld.shared.f32 	%f387, [_ZZN3cub18CUB_300001_SM_10006detail6reduce28DeviceReduceSingleTileKernelINS2_10policy_hubIfjN4cuda3std3__44plusIvEEE10Policy1000EPfSC_jS9_ffNS7_10__identityEEEvT0_T1_T2_T3_T4_T6_E12temp_storage+60];
	add.f32 	%f388, %f386, %f387;
	ld.shared.f32 	%f389, [_ZZN3cub18CUB_300001_SM_10006detail6reduce28DeviceReduceSingleTileKernelINS2_10policy_hubIfjN4cuda3std3__44plusIvEEE10Policy1000EPfSC_jS9_ffNS7_10__identityEEEvT0_T1_T2_T3_T4_T6_E12temp_storage+64];
	add.f32 	%f390, %f388, %f389;
	ld.shared.f32 	%f391, [_ZZN3cub18CUB_300001_SM_10006detail6reduce28DeviceReduceSingleTileKernelINS2_10policy_hubIfjN4cuda3std3__44plusIvEEE10Policy1000EPfSC_jS9_ffNS7_10__identityEEEvT0_T1_T2_T3_T4_T6_E12temp_storage+68];
	add.f32 	%f392, %f390, %f391;
	ld.shared.f32 	%f393, [_ZZN3cub18CUB_300001_SM_10006detail6reduce28DeviceReduceSingleTileKernelINS2_10policy_hubIfjN4cuda3std3__44plusIvEEE10Policy1000EPfSC_jS9_ffNS7_10__identityEEEvT0_T1_T2_T3_T4_T6_E12temp_storage+72];
	add.f32 	%f394, %f392, %f393;
	ld.shared.f32 	%f395, [_ZZN3cub18CUB_300001_SM_10006detail6reduce28DeviceReduceSingleTileKernelINS2_10policy_hubIfjN4cuda3std3__44plusIvEEE10Policy1000EPfSC_jS9_ffNS7_10__identityEEEvT0_T1_T2_T3_T4_T6_E12temp_storage+76];
	add.f32 	%f536, %f394, %f395;
	bra.uni 	$L__BB9_74;
$L__BB9_39:
	setp.gt.u32 	%p3, %r70, 8191;
	@%p3 bra 	$L__BB9_58;
	mov.u32 	%r36, %tid.x;
	setp.ge.u32 	%p15, %r36, %r70;
	mov.f32 	%f528, 0f00000000;
	mov.u32 	%r341, %r36;
	@%p15 bra 	$L__BB9_42;
	mul.wide.u32 	%rd65, %r36, 4;
	add.s64 	%rd64, %rd15, %rd65;
	// begin inline asm
	ld.global.nc.u32 %r142, [%rd64];
	// end inline asm
	mov.b32 	%f528, %r142;
	add.s32 	%r341, %r36, 512;
$L__BB9_42:
	setp.ge.u32 	%p16, %r341, %r70;
	@%p16 bra 	$L__BB9_49;
	not.b32 	%r143, %r341;
	add.s32 	%r39, %r70, %r143;
	and.b32  	%r144, %r39, 1536;
	setp.eq.s32 	%p17, %r144, 1536;
	@%p17 bra 	$L__BB9_46;
	mul.wide.u32 	%rd66, %r341, 4;
	add.s64 	%rd128, %rd15, %rd66;
	shr.u32 	%r145, %r39, 9;
	add.s32 	%r146, %r145, 1;
	and.b32  	%r147, %r146, 3;
	neg.s32 	%r339, %r147;
$L__BB9_45:
	.pragma "nounroll";
	// begin inline asm
	ld.global.nc.u32 %r148, [%rd128];
	// end inline asm
	mov.b32 	%f171, %r148;
	add.f32 	%f528, %f528, %f171;
	add.s32 	%r341, %r341, 512;
	add.s64 	%rd128, %rd128, 2048;
	add.s32 	%r339, %r339, 1;
	setp.ne.s32 	%p18, %r339, 0;
	@%p18 bra 	$L__BB9_45;
$L__BB9_46:
	setp.lt.u32 	%p19, %r39, 1536;
	@%p19 bra 	$L__BB9_49;
	mul.wide.u32 	%rd68, %r341, 4;
	add.s64 	%rd129, %rd15, %rd68;
$L__BB9_48:
	// begin inline asm
	ld.global.nc.u32 %r149, [%rd129];
	// end inline asm
	mov.b32 	%f172, %r149;
	add.f32 	%f173, %f528, %f172;
	add.s64 	%rd70, %rd129, 2048;
	// begin inline asm
	ld.global.nc.u32 %r150, [%rd70];
	// end inline asm
	mov.b32 	%f174, %r150;
	add.f32 	%f175, %f173, %f174;
	add.s64 	%rd71, %rd129, 4096;
	// begin inline asm
	ld.global.nc.u32 %r151, [%rd71];
	// end inline asm
	mov.b32 	%f176, %r151;
	add.f32 	%f177, %f175, %f176;
	add.s64 	%rd72, %rd129, 6144;
	// begin inline asm
	ld.global.nc.u32 %r152, [%rd72];
	// end inline asm
	mov.b32 	%f178, %r152;
	add.f32 	%f528, %f177, %f178;
	add.s32 	%r341, %r341, 2048;
	add.s64 	%rd129, %rd129, 8192;
	setp.lt.s32 	%p20, %r341, %r70;
	@%p20 bra 	$L__BB9_48;
$L__BB9_49:
	setp.lt.u32 	%p21, %r70, 512;
	@%p21 bra 	$L__BB9_54;
	// begin inline asm
	mov.u32 %r177, %laneid;
	// end inline asm
	mov.b32 	%r178, 1;
	mov.b32 	%r191, 31;
	mov.b32 	%r192, -1;
	// begin inline asm
	{  .reg .f32 r0;  .reg .pred p;  shfl.sync.down.b32 r0|p, %f528, %r178, %r191, %r192;  @p add.f32 r0, r0, %f528;  mov.f32 %f238, r0;}
	// end inline asm
	mov.b32 	%r181, 2;
	// begin inline asm
	{  .reg .f32 r0;  .reg .pred p;  shfl.sync.down.b32 r0|p, %f238, %r181, %r191, %r192;  @p add.f32 r0, r0, %f238;  mov.f32 %f241, r0;}
	// end inline asm
	mov.b32 	%r184, 4;
	// begin inline asm
	{  .reg .f32 r0;  .reg .pred p;  shfl.sync.down.b32 r0|p, %f241, %r184, %r191, %r192;  @p add.f32 r0, r0, %f241;  mov.f32 %f244, r0;}
	// end inline asm
	mov.b32 	%r187, 8;
	// begin inline asm
	{  .reg .f32 r0;  .reg .pred p;  shfl.sync.down.b32 r0|p, %f244, %r187, %r191, %r192;  @p add.f32 r0, r0, %f244;  mov.f32 %f247, r0;}
	// end inline asm
	mov.b32 	%r190, 16;
	// begin inline asm
	{  .reg .f32 r0;  .reg .pred p;  shfl.sync.down.b32 r0|p, %f247, %r190, %r191, %r192;  @p add.f32 r0, r0, %f247;  mov.f32 %f536, r0;}
	// end inline asm
	setp.ne.s32 	%p40, %r177, 0;
	@%p40 bra 	$L__BB9_52;
	shr.u32 	%r193, %r36, 3;
	and.b32  	%r194, %r193, 124;
	mov.u32 	%r195, _ZZN3cub18CUB_300001_SM_10006detail6reduce28DeviceReduceSingleTileKernelINS2_10policy_hubIfjN4cuda3std3__44plusIvEEE10Policy1000EPfSC_jS9_ffNS7_10__identityEEEvT0_T1_T2_T3_T4_T6_E12temp_storage;
	add.s32 	%r196, %r195, %r194;
	st.shared.f32 	[%r196+16], %f536;
$L__BB9_52:
	bar.sync 	0;
	setp.ne.s32 	%p41, %r36, 0;
	@%p41 bra 	$L__BB9_74;
	ld.shared.f32 	%f253, [_ZZN3cub18CUB_300001_SM_10006detail6reduce28DeviceReduceSingleTileKernelINS2_10policy_hubIfjN4cuda3std3__44plusIvEEE10Policy1000EPfSC_jS9_ffNS7_10__identityEEEvT0_T1_T2_T3_T4_T6_E12temp_storage+20];
	add.f32 	%f254, %f536, %f253;
	ld.shared.f32 	%f255, [_ZZN3cub18CUB_300001_SM_10006detail6reduce28DeviceReduceSingleTileKernelINS2_10policy_hubIfjN4cuda3std3__44plusIvEEE10Policy1000EPfSC_jS9_ffNS7_10__identityEEEvT0_T1_T2_T3_T4_T6_E12temp_storage+24];
	add.f32 	%f256, %f254, %f255;
	ld.shared.f32 	%f257, [_ZZN3cub18CUB_300001_SM_10006detail6reduce28DeviceReduceSingleTileKernelINS2_10policy_hubIfjN4cuda3std3__44plusIvEEE10Policy1000EPfSC_jS9_ffNS7_10__identityEEEvT0_T1_T2_T3_T4_T6_E12temp_storage+28];
	add.f32 	%f258, %f256, %f257;
	ld.shared.f32 	%f259, [_ZZN3cub18CUB_300001_SM_10006detail6reduce28DeviceReduceSingleTileKernelINS2_10policy_hubIfjN4cuda3std3__44plusIvEEE10Policy1000EPfSC_jS9_ffNS7_10__identityEEEvT0_T1_T2_T3_T4_T6_E12temp_storage+32];
	add.f32 	%f260, %f258, %f259;
	ld.shared.f32 	%f261, [_ZZN3cub18CUB_300001_SM_10006detail6reduce28DeviceReduceSingleTileKernelINS2_10policy_hubIfjN4cuda3std3__44plusIvEEE10Policy1000EPfSC_jS9_ffNS7_10__identityEEEvT0_T1_T2_T3_T4_T6_E12temp_storage+36];
	add.f32 	%f262, %f260, %f261;
	ld.shared.f32 	%f263, [_ZZN3cub18CUB_300001_SM_10006detail6reduce28DeviceReduceSingleTileKernelINS2_10policy_hubIfjN4cuda3std3__44plusIvEEE10Policy1000EPfSC_jS9_ffNS7_10__identityEEEvT0_T1_T2_T3_T4_T6_E12temp_storage+40];
	add.f32 	%f264, %f262, %f263;
	ld.shared.f32 	%f265, [_ZZN3cub18CUB_300001_SM_10006detail6reduce28DeviceReduceSingleTileKernelINS2_10policy_hubIfjN4cuda3std3__44plusIvEEE10Policy1000EPfSC_jS9_ffNS7_10__identityEEEvT0_T1_T2_T3_T4_T6_E12temp_storage+44];
	add.f32 	%f266, %f264, %f265;
	ld.shared.f32 	%f267, [_ZZN3cub18CUB_300001_SM_10006detail6reduce28DeviceReduceSingleTileKernelINS2_10policy_hubIfjN4cuda3std3__44plusIvEEE10Policy1000EPfSC_jS9_ffNS7_10__identityEEEvT0_T1_T2_T3_T4_T6_E12temp_storage+48];
	add.f32 	%f268, %f266, %f267;
	ld.shared.f32 	%f269, [_ZZN3cub18CUB_300001_SM_10006detail6reduce28DeviceReduceSingleTileKernelINS2_10policy_hubIfjN4cuda3std3__44plusIvEEE10Policy1000EPfSC_jS9_ffNS7_10__identityEEEvT0_T1_T2_T3_T4_T6_E12temp_storage+52];
	add.f32 	%f270, %f268, %f269;
	ld.shared.f32 	%f271, [_ZZN3cub18CUB_300001_SM_10006detail6reduce28DeviceReduceSingleTileKernelINS2_10policy_hubIfjN4cuda3std3__44plusIvEEE10Policy1000EPfSC_jS9_ffNS7_10__identityEEEvT0_T1_T2_T3_T4_T6_E12temp_storage+56];
	add.f32 	%f272, %f270, %f271;
	ld.shared.f32 	%f273, [_ZZN3cub18CUB_300001_SM_10006detail6reduce28DeviceReduceSingleTileKernelINS2_10policy_hubIfjN4cuda3std3__44plusIvEEE10Policy1000EPfSC_jS9_ffNS7_10__identityEEEvT0_T1_T2_T3_T4_T6_E12temp_storage+60];
	add.f32 	%f274, %f272, %f273;
	ld.shared.f32 	%f275, [_ZZN3cub18CUB_300001_SM_10006detail6reduce28DeviceReduceSingleTileKernelINS2_10policy_hubIfjN4cuda3std3__44plusIvEEE10Policy1000EPfSC_jS9_ffNS7_10__identityEEEvT0_T1_T2_T3_T4_T6_E12temp_storage+64];
	add.f32 	%f276, %f274, %f275;
	ld.shared.f32 	%f277, [_ZZN3cub18CUB_300001_SM_10006detail6reduce28DeviceReduceSingleTileKernelINS2_10policy_hubIfjN4cuda3std3__44plusIvEEE10Policy1000EPfSC_jS9_ffNS7_10__identityEEEvT0_T1_T2_T3_T4_T6_E12temp_storage+68];
	add.f32 	%f278, %f276, %f277;
	ld.shared.f32 	%f279, [_ZZN3cub18CUB_300001_SM_10006detail6reduce28DeviceReduceSingleTileKernelINS2_10policy_hubIfjN4cuda3std3__44plusIvEEE10Policy1000EPfSC_jS9_ffNS7_10__identityEEEvT0_T1_T2_T3_T4_T6_E12temp_storage+72];
	add.f32 	%f280, %f278, %f279;
	ld.shared.f32 	%f281, [_ZZN3cub18CUB_300001_SM_10006detail6reduce28DeviceReduceSingleTileKernelINS2_10policy_hubIfjN4cuda3std3__44plusIvEEE10Policy1000EPfSC_jS9_ffNS7_10__identityEEEvT0_T1_T2_T3_T4_T6_E12temp_storage+76];
	add.f32 	%f536, %f280, %f281;
	bra.uni 	$L__BB9_74;
$L__BB9_54:
	// begin inline asm
	mov.u32 %r153, %laneid;
	// end inline asm
	and.b32  	%r169, %r36, 992;
	add.s32 	%r170, %r169, 32;
	setp.gt.u32 	%p22, %r170, %r70;
	not.b32 	%r171, %r169;
	add.s32 	%r172, %r70, %r171;
	selp.b32 	%r167, %r172, 31, %p22;
	mov.b32 	%r154, 1;
	mov.b32 	%r168, -1;
	// begin inline asm
	{  .reg .f32 r0;  .reg .pred p;  shfl.sync.down.b32 r0|p, %f528, %r154, %r167, %r168;  @p add.f32 r0, r0, %f528;  mov.f32 %f179, r0;}
	// end inline asm
	mov.b32 	%r157, 2;
	// begin inline asm
	{  .reg .f32 r0;  .reg .pred p;  shfl.sync.down.b32 r0|p, %f179, %r157, %r167, %r168;  @p add.f32 r0, r0, %f179;  mov.f32 %f182, r0;}
	// end inline asm
	mov.b32 	%r160, 4;
	// begin inline asm
	{  .reg .f32 r0;  .reg .pred p;  shfl.sync.down.b32 r0|p, %f182, %r160, %r167, %r168;  @p add.f32 r0, r0, %f182;  mov.f32 %f185, r0;}
	// end inline asm
	mov.b32 	%r163, 8;
	// begin inline asm
	{  .reg .f32 r0;  .reg .pred p;  shfl.sync.down.b32 r0|p, %f185, %r163, %r167, %r168;  @p add.f32 r0, r0, %f185;  mov.f32 %f188, r0;}
	// end inline asm
	mov.b32 	%r166, 16;
	// begin inline asm
	{  .reg .f32 r0;  .reg .pred p;  shfl.sync.down.b32 r0|p, %f188, %r166, %r167, %r168;  @p add.f32 r0, r0, %f188;  mov.f32 %f536, r0;}
	// end inline asm
	setp.ne.s32 	%p23, %r153, 0;
	@%p23 bra 	$L__BB9_56;
	shr.u32 	%r173, %r36, 3;
	and.b32  	%r174, %r173, 124;
	mov.u32 	%r175, _ZZN3cub18CUB_300001_SM_10006detail6reduce28DeviceReduceSingleTileKernelINS2_10policy_hubIfjN4cuda3std3__44plusIvEEE10Policy1000EPfSC_jS9_ffNS7_10__identityEEEvT0_T1_T2_T3_T4_T6_E12temp_storage;
	add.s32 	%r176, %r175, %r174;
	st.shared.f32 	[%r176+16], %f536;
$L__BB9_56:
	bar.sync 	0;
	setp.ne.s32 	%p24, %r36, 0;
	@%p24 bra 	$L__BB9_74;
	setp.gt.u32 	%p25, %r70, 32;
	ld.shared.f32 	%f194, [_ZZN3cub18CUB_300001_SM_10006detail6reduce28DeviceReduceSingleTileKernelINS2_10policy_hubIfjN4cuda3std3__44plusIvEEE10Policy1000EPfSC_jS9_ffNS7_10__identityEEEvT0_T1_T2_T3_T4_T6_E12temp_storage+20];
	add.f32 	%f195, %f536, %f194;
	selp.f32 	%f196, %f195, %f536, %p25;
	setp.gt.u32 	%p26, %r70, 64;
	ld.shared.f32 	%f197, [_ZZN3cub18CUB_300001_SM_10006detail6reduce28DeviceReduceSingleTileKernelINS2_10policy_hubIfjN4cuda3std3__44plusIvEEE10Policy1000EPfSC_jS9_ffNS7_10__identityEEEvT0_T1_T2_T3_T4_T6_E12temp_storage+24];
	add.f32 	%f198, %f197, %f196;
	selp.f32 	%f199, %f198, %f196, %p26;
	setp.gt.u32 	%p27, %r70, 96;
	ld.shared.f32 	%f200, [_ZZN3cub18CUB_300001_SM_10006detail6reduce28DeviceReduceSingleTileKernelINS2_10policy_hubIfjN4cuda3std3__44plusIvEEE10Policy1000EPfSC_jS9_ffNS7_10__identityEEEvT0_T1_T2_T3_T4_T6_E12temp_storage+28];
	add.f32 	%f201, %f200, %f199;
	selp.f32 	%f202, %f201, %f199, %p27;
	setp.gt.u32 	%p28, %r70, 128;
	ld.shared.f32 	%f203, [_ZZN3cub18CUB_300001_SM_10006detail6reduce28DeviceReduceSingleTileKernelINS2_10policy_hubIfjN4cuda3std3__44plusIvEEE10Policy1000EPfSC_jS9_ffNS7_10__identityEEEvT0_T1_T2_T3_T4_T6_E12temp_storage+32];
	add.f32 	%f204, %f203, %f202;
	selp.f32 	%f205, %f204, %f202, %p28;
	setp.gt.u32 	%p29, %r70, 160;
	ld.shared.f32 	%f206, [_ZZN3cub18CUB_300001_SM_10006detail6reduce28DeviceReduceSingleTileKernelINS2_10policy_hubIfjN4cuda3std3__44plusIvEEE10Policy1000EPfSC_jS9_ffNS7_10__identityEEEvT0_T1_T2_T3_T4_T6_E12temp_storage+36];
	add.f32 	%f207, %f206, %f205;
	selp.f32 	%f208, %f207, %f205, %p29;
	setp.gt.u32 	%p30, %r70, 192;
	ld.shared.f32 	%f209, [_ZZN3cub18CUB_300001_SM_10006detail6reduce28DeviceReduceSingleTileKernelINS2_10policy_hubIfjN4cuda3std3__44plusIvEEE10Policy1000EPfSC_jS9_ffNS7_10__identityEEEvT0_T1_T2_T3_T4_T6_E12temp_storage+40];
	add.f32 	%f210, %f209, %f208;
	selp.f32 	%f211, %f210, %f208, %p30;
	setp.gt.u32 	%p31, %r70, 224;
	ld.shared.f32 	%f212, [_ZZN3cub18CUB_300001_SM_10006detail6reduce28DeviceReduceSingleTileKernelINS2_10policy_hubIfjN4cuda3std3__44plusIvEEE10Policy1000EPfSC_jS9_ffNS7_10__identityEEEvT0_T1_T2_T3_T4_T6_E12temp_storage+44];
	add.f32 	%f213, %f212, %f211;
	selp.f32 	%f214, %f213, %f211, %p31;
	setp.gt.u32 	%p32, %r70, 256;
	ld.shared.f32 	%f215, [_ZZN3cub18CUB_300001_SM_10006detail6reduce28DeviceReduceSingleTileKernelINS2_10policy_hubIfjN4cuda3std3__44plusIvEEE10Policy1000EPfSC_jS9_ffNS7_10__identityEEEvT0_T1_T2_T3_T4_T6_E12temp_storage+48];
	add.f32 	%f216, %f215, %f214;
	selp.f32 	%f217, %f216, %f214, %p32;
	setp.gt.u32 	%p33, %r70, 288;
	ld.shared.f32 	%f218, [_ZZN3cub18CUB_300001_SM_10006detail6reduce28DeviceReduceSingleTileKernelINS2_10policy_hubIfjN4cuda3std3__44plusIvEEE10Policy1000EPfSC_jS9_ffNS7_10__identityEEEvT0_T1_T2_T3_T4_T6_E12temp_storage+52];
	add.f32 	%f219, %f218, %f217;
	selp.f32 	%f220, %f219, %f217, %p33;
	setp.gt.u32 	%p34, %r70, 320;
	ld.shared.f32 	%f221, [_ZZN3cub18CUB_300001_SM_10006detail6reduce28DeviceReduceSingleTileKernelINS2_10policy_hubIfjN4cuda3std3__44plusIvEEE10Policy1000EPfSC_jS9_ffNS7_10__identityEEEvT0_T1_T2_T3_T4_T6_E12temp_storage+56];
	add.f32 	%f222, %f221, %f220;
	selp.f32 	%f223, %f222, %f220, %p34;
	setp.gt.u32 	%p35, %r70, 352;
	ld.shared.f32 	%f224, [_ZZN3cub18CUB_300001_SM_10006detail6reduce28DeviceReduceSingleTileKernelINS2_10policy_hubIfjN4cuda3std3__44plusIvEEE10Policy1000EPfSC_jS9_ffNS7_10__identityEEEvT0_T1_T2_T3_T4_T6_E12temp_storage+60];
	add.f32 	%f225, %f224, %f223;
	selp.f32 	%f226, %f225, %f223, %p35;
	setp.gt.u32 	%p36, %r70, 384;
	ld.shared.f32 	%f227, [_ZZN3cub18CUB_300001_SM_10006detail6reduce28DeviceReduceSingleTileKernelINS2_10policy_hubIfjN4cuda3std3__44plusIvEEE10Policy1000EPfSC_jS9_ffNS7_10__identityEEEvT0_T1_T2_T3_T4_T6_E12temp_storage+64];
	add.f32 	%f228, %f227, %f226;
	selp.f32 	%f229, %f228, %f226, %p36;
	setp.gt.u32 	%p37, %r70, 416;
	ld.shared.f32 	%f230, [_ZZN3cub18CUB_300001_SM_10006detail6reduce28DeviceReduceSingleTileKernelINS2_10policy_hubIfjN4cuda3std3__44plusIvEEE10Policy1000EPfSC_jS9_ffNS7_10__identityEEEvT0_T1_T2_T3_T4_T6_E12temp_storage+68];
	add.f32 	%f231, %f230, %f229;
	selp.f32 	%f232, %f231, %f229, %p37;
	setp.gt.u32 	%p38, %r70, 448;
	ld.shared.f32 	%f233, [_ZZN3cub18CUB_300001_SM_10006detail6reduce28DeviceReduceSingleTileKernelINS2_10policy_hubIfjN4cuda3std3__44plusIvEEE10Policy1000EPfSC_jS9_ffNS7_10__identityEEEvT0_T1_T2_T3_T4_T6_E12temp_storage+72];
	add.f32 	%f234, %f233, %f232;
	selp.f32 	%f235, %f234, %f232, %p38;
	setp.gt.u32 	%p39, %r70, 480;
	ld.shared.f32 	%f236, [_ZZN3cub18CUB_300001_SM_10006detail6reduce28DeviceReduceSingleTileKernelINS2_10policy_hubIfjN4cuda3std3__44plusIvEEE10Policy1000EPfSC_jS9_ffNS7_10__identityEEEvT0_T1_T2_T3_T4_T6_E12temp_storage+76];
	add.f32 	%f237, %f236, %f235;
	selp.f32 	%f536, %f237, %f235, %p39;
	bra.uni 	$L__BB9_74;
$L__BB9_58:
	mov.u32 	%r48, %tid.x;
	mul.wide.u32 	%rd34, %r48, 4;
	add.s64 	%rd18, %rd15, %rd34;
	// begin inline asm
	ld.global.nc.u32 %r71, [%rd18];
	// end inline asm
	mov.b32 	%f55, %r71;
	add.s64 	%rd19, %rd18, 2048;
	// begin inline asm
	ld.global.nc.u32 %r72, [%rd19];
	// end inline asm
	mov.b32 	%f56, %r72;
	add.s64 	%rd20, %rd18, 4096;
	// begin inline asm
	ld.global.nc.u32 %r73, [%rd20];
	// end inline asm
	mov.b32 	%f57, %r73;
	add.s64 	%rd21, %rd18, 6144;
	// begin inline asm
	ld.global.nc.u32 %r74, [%rd21];
	// end inline asm
	mov.b32 	%f58, %r74;
	add.s64 	%rd22, %rd18, 8192;
	// begin inline asm
	ld.global.nc.u32 %r75, [%rd22];
	// end inline asm
	mov.b32 	%f59, %r75;
	add.s64 	%rd23, %rd18, 10240;
	// begin inline asm
	ld.global.nc.u32 %r76, [%rd23];
	// end inline asm
	mov.b32 	%f60, %r76;
	add.s64 	%rd24, %rd18, 12288;
	// begin inline asm
	ld.global.nc.u32 %r77, [%rd24];
	// end inline asm
	mov.b32 	%f61, %r77;
	add.s64 	%rd25, %rd18, 14336;
	// begin inline asm
	ld.global.nc.u32 %r78, [%rd25];
	// end inline asm
	mov.b32 	%f62, %r78;
	add.s64 	%rd26, %rd18, 16384;
	// begin inline asm
	ld.global.nc.u32 %r79, [%rd26];
	// end inline asm
	mov.b32 	%f63, %r79;
	add.s64 	%rd27, %rd18, 18432;
	// begin inline asm
	ld.global.nc.u32 %r80, [%rd27];
	// end inline asm
	mov.b32 	%f64, %r80;
	add.s64 	%rd28, %rd18, 20480;
	// begin inline asm
	ld.global.nc.u32 %r81, [%rd28];
	// end inline asm
	mov.b32 	%f65, %r81;
	add.s64 	%rd29, %rd18, 22528;
	// begin inline asm
	ld.global.nc.u32 %r82, [%rd29];
	// end inline asm
	mov.b32 	%f66, %r82;
	add.s64 	%rd30, %rd18, 24576;
	// begin inline asm
	ld.global.nc.u32 %r83, [%rd30];
	// end inline asm
	mov.b32 	%f67, %r83;
	add.s64 	%rd31, %rd18, 26624;
	// begin inline asm
	ld.global.nc.u32 %r84, [%rd31];
	// end inline asm
	mov.b32 	%f68, %r84;
	add.s64 	%rd32, %rd18, 28672;
	// begin inline asm
	ld.global.nc.u32 %r85, [%rd32];
	// end inline asm
	mov.b32 	%f69, %r85;
	add.s64 	%rd33, %rd18, 30720;
	// begin inline asm
	ld.global.nc.u32 %r86, [%rd33];
	// end inline asm
	mov.b32 	%f70, %r86;
	add.f32 	%f71, %f55, %f56;
	add.f32 	%f72, %f57, %f58;
	add.f32 	%f73, %f59, %f60;
	add.f32 	%f74, %f61, %f62;
	add.f32 	%f75, %f63, %f64;
	add.f32 	%f76, %f65, %f66;
	add.f32 	%f77, %f67, %f68;
	add.f32 	%f78, %f69, %f70;
	add.f32 	%f79, %f71, %f72;
	add.f32 	%f80, %f73, %f74;
	add.f32 	%f81, %f75, %f76;
	add.f32 	%f82, %f77, %f78;
	add.f32 	%f83, %f79, %f80;
	add.f32 	%f84, %f81, %f82;
	add.f32 	%f535, %f83, %f84;
	add.s32 	%r49, %r70, -8192;
	setp.lt.u32 	%p4, %r49, 8192;
	mov.b32 	%r344, 8192;
	@%p4 bra 	$L__BB9_62;
	mov.b32 	%r344, 8192;
$L__BB9_60:
	add.s32 	%r105, %r48, %r344;
	mul.wide.u32 	%rd51, %r105, 4;
	add.s64 	%rd35, %rd15, %rd51;
	// begin inline asm
	ld.global.nc.u32 %r89, [%rd35];
	// end inline asm
	mov.b32 	%f85, %r89;
	mul.wide.u32 	%rd52, %r344, 4;
	add.s64 	%rd53, %rd18, %rd52;
	add.s64 	%rd36, %rd53, 2048;
	// begin inline asm
	ld.global.nc.u32 %r90, [%rd36];
	// end inline asm
	mov.b32 	%f86, %r90;
	add.s64 	%rd37, %rd53, 4096;
	// begin inline asm
	ld.global.nc.u32 %r91, [%rd37];
	// end inline asm
	mov.b32 	%f87, %r91;
	add.s64 	%rd38, %rd53, 6144;
	// begin inline asm
	ld.global.nc.u32 %r92, [%rd38];
	// end inline asm
	mov.b32 	%f88, %r92;
	add.s64 	%rd39, %rd53, 8192;
	// begin inline asm
	ld.global.nc.u32 %r93, [%rd39];
	// end inline asm
	mov.b32 	%f89, %r93;
	add.s64 	%rd40, %rd53, 10240;
	// begin inline asm
	ld.global.nc.u32 %r94, [%rd40];
	// end inline asm
	mov.b32 	%f90, %r94;
	add.s64 	%rd41, %rd53, 12288;
	// begin inline asm
	ld.global.nc.u32 %r95, [%rd41];
	// end inline asm
	mov.b32 	%f91, %r95;
	add.s64 	%rd42, %rd53, 14336;
	// begin inline asm
	ld.global.nc.u32 %r96, [%rd42];
	// end inline asm
	mov.b32 	%f92, %r96;
	add.s64 	%rd43, %rd53, 16384;
	// begin inline asm
	ld.global.nc.u32 %r97, [%rd43];
	// end inline asm
	mov.b32 	%f93, %r97;
	add.s64 	%rd44, %rd53, 18432;
	// begin inline asm
	ld.global.nc.u32 %r98, [%rd44];
	// end inline asm
	mov.b32 	%f94, %r98;
	add.s64 	%rd45, %rd53, 20480;
	// begin inline asm
	ld.global.nc.u32 %r99, [%rd45];
	// end inline asm
	mov.b32 	%f95, %r99;
	add.s64 	%rd46, %rd53, 22528;
	// begin inline asm
	ld.global.nc.u32 %r100, [%rd46];
	// end inline asm
	mov.b32 	%f96, %r100;
	add.s64 	%rd47, %rd53, 24576;
	// begin inline asm
	ld.global.nc.u32 %r101, [%rd47];
	// end inline asm
	mov.b32 	%f97, %r101;
	add.s64 	%rd48, %rd53, 26624;
	// begin inline asm
	ld.global.nc.u32 %r102, [%rd48];
	// end inline asm
	mov.b32 	%f98, %r102;
	add.s64 	%rd49, %rd53, 28672;
	// begin inline asm
	ld.global.nc.u32 %r103, [%rd49];
	// end inline asm
	mov.b32 	%f99, %r103;
	add.s64 	%rd50, %rd53, 30720;
	// begin inline asm
	ld.global.nc.u32 %r104, [%rd50];
	// end inline asm
	mov.b32 	%f100, %r104;
	add.f32 	%f101, %f535, %f85;
	add.f32 	%f102, %f86, %f87;
	add.f32 	%f103, %f88, %f89;
	add.f32 	%f104, %f90, %f91;
	add.f32 	%f105, %f92, %f93;
	add.f32 	%f106, %f94, %f95;
	add.f32 	%f107, %f96, %f97;
	add.f32 	%f108, %f98, %f99;
	add.f32 	%f109, %f101, %f102;
	add.f32 	%f110, %f103, %f104;
	add.f32 	%f111, %f105, %f106;
	add.f32 	%f112, %f107, %f108;
	add.f32 	%f113, %f109, %f110;
	add.f32 	%f114, %f111, %f112;
	add.f32 	%f115, %f113, %f114;
	add.f32 	%f535, %f115, %f100;
	sub.s32 	%r106, %r70, %r344;
	setp.lt.u32 	%p5, %r106, 8192;
	@%p5 bra 	$L__BB9_70;
	add.s32 	%r344, %r344, 8192;
	setp.le.u32 	%p6, %r344, %r49;
	@%p6 bra 	$L__BB9_60;
$L__BB9_62:
	setp.le.u32 	%p7, %r70, %r344;
	@%p7 bra 	$L__BB9_70;
	sub.s32 	%r53, %r70, %r344;
	setp.ge.s32 	%p8, %r48, %r53;
	@%p8 bra 	$L__BB9_70;
	not.b32 	%r107, %r48;
	add.s32 	%r108, %r70, %r107;
	sub.s32 	%r54, %r108, %r344;
	and.b32  	%r109, %r54, 1536;
	setp.eq.s32 	%p9, %r109, 1536;
	mov.u32 	%r348, %r48;
	@%p9 bra 	$L__BB9_67;
	add.s32 	%r346, %r48, %r344;
	shr.u32 	%r110, %r54, 9;
	add.s32 	%r111, %r110, 1;
	and.b32  	%r112, %r111, 3;
	neg.s32 	%r345, %r112;
	mov.u32 	%r348, %r48;
$L__BB9_66:
	.pragma "nounroll";
	mul.wide.u32 	%rd55, %r346, 4;
	add.s64 	%rd54, %rd15, %rd55;
	// begin inline asm
	ld.global.nc.u32 %r113, [%rd54];
	// end inline asm
	mov.b32 	%f117, %r113;
	add.f32 	%f535, %f535, %f117;
	add.s32 	%r348, %r348, 512;
	add.s32 	%r346, %r346, 512;
	add.s32 	%r345, %r345, 1;
	setp.ne.s32 	%p10, %r345, 0;
	@%p10 bra 	$L__BB9_66;
$L__BB9_67:
	setp.lt.u32 	%p11, %r54, 1536;
	@%p11 bra 	$L__BB9_70;
	add.s32 	%r350, %r348, 1024;
	add.s32 	%r349, %r348, %r344;
$L__BB9_69:
	mul.wide.u32 	%rd60, %r349, 4;
	add.s64 	%rd56, %rd15, %rd60;
	// begin inline asm
	ld.global.nc.u32 %r114, [%rd56];
	// end inline asm
	mov.b32 	%f118, %r114;
	add.f32 	%f119, %f535, %f118;
	add.s32 	%r118, %r349, 512;
	mul.wide.u32 	%rd61, %r118, 4;
	add.s64 	%rd57, %rd15, %rd61;
	// begin inline asm
	ld.global.nc.u32 %r115, [%rd57];
	// end inline asm
	mov.b32 	%f120, %r115;
	add.f32 	%f121, %f119, %f120;
	add.s32 	%r119, %r349, 1024;
	mul.wide.u32 	%rd62, %r119, 4;
	add.s64 	%rd58, %rd15, %rd62;
	// begin inline asm
	ld.global.nc.u32 %r116, [%rd58];
	// end inline asm
	mov.b32 	%f122, %r116;
	add.f32 	%f123, %f121, %f122;
	add.s32 	%r120, %r349, 1536;
	mul.wide.u32 	%rd63, %r120, 4;
	add.s64 	%rd59, %rd15, %rd63;
	// begin inline asm
	ld.global.nc.u32 %r117, [%rd59];
	// end inline asm
	mov.b32 	%f124, %r117;
	add.f32 	%f535, %f123, %f124;
	add.s32 	%r68, %r350, 2048;
	add.s32 	%r121, %r350, 1024;
	add.s32 	%r349, %r349, 2048;
	setp.lt.s32 	%p12, %r121, %r53;
	mov.u32 	%r350, %r68;
	@%p12 bra 	$L__BB9_69;
$L__BB9_70:
	// begin inline asm
	mov.u32 %r122, %laneid;
	// end inline asm
	mov.b32 	%r123, 1;
	mov.b32 	%r136, 31;
	mov.b32 	%r137, -1;
	// begin inline asm
	{  .reg .f32 r0;  .reg .pred p;  shfl.sync.down.b32 r0|p, %f535, %r123, %r136, %r137;  @p add.f32 r0, r0, %f535;  mov.f32 %f125, r0;}
	// end inline asm
	mov.b32 	%r126, 2;
	// begin inline asm
	{  .reg .f32 r0;  .reg .pred p;  shfl.sync.down.b32 r0|p, %f125, %r126, %r136, %r137;  @p add.f32 r0, r0, %f125;  mov.f32 %f128, r0;}
	// end inline asm
	mov.b32 	%r129, 4;
	// begin inline asm
	{  .reg .f32 r0;  .reg .pred p;  shfl.sync.down.b32 r0|p, %f128, %r129, %r136, %r137;  @p add.f32 r0, r0, %f128;  mov.f32 %f131, r0;}
	// end inline asm
	mov.b32 	%r132, 8;
	// begin inline asm
	{  .reg .f32 r0;  .reg .pred p;  shfl.sync.down.b32 r0|p, %f131, %r132, %r136, %r137;  @p add.f32 r0, r0, %f131;  mov.f32 %f134, r0;}
	// end inline asm
	mov.b32 	%r135, 16;
	// begin inline asm
	{  .reg .f32 r0;  .reg .pred p;  shfl.sync.down.b32 r0|p, %f134, %r135, %r136, %r137;  @p add.f32 r0, r0, %f134;  mov.f32 %f536, r0;}
	// end inline asm
	setp.ne.s32 	%p13, %r122, 0;
	@%p13 bra 	$L__BB9_72;
	shr.u32 	%r138, %r48, 3;
	and.b32  	%r139, %r138, 124;
	mov.u32 	%r140, _ZZN3cub18CUB_300001_SM_10006detail6reduce28DeviceReduceSingleTileKernelINS2_10policy_hubIfjN4cuda3std3__44plusIvEEE10Policy1000EPfSC_jS9_ffNS7_10__identityEEEvT0_T1_T2_T3_T4_T6_E12temp_storage;
	add.s32 	%r141, %r140, %r139;
	st.shared.f32 	[%r141+16], %f536;
$L__BB9_72:
	bar.sync 	0;
	setp.ne.s32 	%p14, %r48, 0;
	@%p14 bra 	$L__BB9_74;
	ld.shared.f32 	%f140, [_ZZN3cub18CUB_300001_SM_10006detail6reduce28DeviceReduceSingleTileKernelINS2_10policy_hubIfjN4cuda3std3__44plusIvEEE10Policy1000EPfSC_jS9_ffNS7_10__identityEEEvT0_T1_T2_T3_T4_T6_E12temp_storage+20];
	add.f32 	%f141, %f536, %f140;
	ld.shared.f32 	%f142, [_ZZN3cub18CUB_300001_SM_10006detail6reduce28DeviceReduceSingleTileKernelINS2_10policy_hubIfjN4cuda3std3__44plusIvEEE10Policy1000EPfSC_jS9_ffNS7_10__identityEEEvT0_T1_T2_T3_T4_T6_E12temp_storage+24];
	add.f32 	%f143, %f141, %f142;
	ld.shared.f32 	%f144, [_ZZN3cub18CUB_300001_SM_10006detail6reduce28DeviceReduceSingleTileKernelINS2_10policy_hubIfjN4cuda3std3__44plusIvEEE10Policy1000EPfSC_jS9_ffNS7_10__identityEEEvT0_T1_T2_T3_T4_T6_E12temp_storage+28];
	add.f32 	%f145, %f143, %f144;
	ld.shared.f32 	%f146, [_ZZN3cub18CUB_300001_SM_10006detail6reduce28DeviceReduceSingleTileKernelINS2_10policy_hubIfjN4cuda3std3__44plusIvEEE10Policy1000EPfSC_jS9_ffNS7_10__identityEEEvT0_T1_T2_T3_T4_T6_E12temp_storage+32];
	add.f32 	%f147, %f145, %f146;
	ld.shared.f32 	%f148, [_ZZN3cub18CUB_300001_SM_10006detail6reduce28DeviceReduceSingleTileKernelINS2_10policy_hubIfjN4cuda3std3__44plusIvEEE10Policy1000EPfSC_jS9_ffNS7_10__identityEEEvT0_T1_T2_T3_T4_T6_E12temp_storage+36];
	add.f32 	%f149, %f147, %f148;
	ld.shared.f32 	%f150, [_ZZN3cub18CUB_300001_SM_10006detail6reduce28DeviceReduceSingleTileKernelINS2_10policy_hubIfjN4cuda3std3__44plusIvEEE10Policy1000EPfSC_jS9_ffNS7_10__identityEEEvT0_T1_T2_T3_T4_T6_E12temp_storage+40];
	add.f32 	%f151, %f149, %f150;
	ld.shared.f32 	%f152, [_ZZN3cub18CUB_300001_SM_10006detail6reduce28DeviceReduceSingleTileKernelINS2_10policy_hubIfjN4cuda3std3__44plusIvEEE10Policy1000EPfSC_jS9_ffNS7_10__identityEEEvT0_T1_T2_T3_T4_T6_E12temp_storage+44];
	add.f32 	%f153, %f151, %f152;
	ld.shared.f32 	%f154, [_ZZN3cub18CUB_300001_SM_10006detail6reduce28DeviceReduceSingleTileKernelINS2_10policy_hubIfjN4cuda3std3__44plusIvEEE10Policy1000EPfSC_jS9_ffNS7_10__identityEEEvT0_T1_T2_T3_T4_T6_E12temp_storage+48];
	add.f32 	%f155, %f153, %f154;
	ld.shared.f32 	%f156, [_ZZN3cub18CUB_300001_SM_10006detail6reduce28DeviceReduceSingleTileKernelINS2_10policy_hubIfjN4cuda3std3__44plusIvEEE10Policy1000EPfSC_jS9_ffNS7_10__identityEEEvT0_T1_T2_T3_T4_T6_E12temp_storage+52];
	add.f32 	%f157, %f155, %f156;
	ld.shared.f32 	%f158, [_ZZN3cub18CUB_300001_SM_10006detail6reduce28DeviceReduceSingleTileKernelINS2_10policy_hubIfjN4cuda3std3__44plusIvEEE10Policy1000EPfSC_jS9_ffNS7_10__identityEEEvT0_T1_T2_T3_T4_T6_E12temp_storage+56];
	add.f32 	%f159, %f157, %f158;
	ld.shared.f32 	%f160, [_ZZN3cub18CUB_300001_SM_10006detail6reduce28DeviceReduceSingleTileKernelINS2_10policy_hubIfjN4cuda3std3__44plusIvEEE10Policy1000EPfSC_jS9_ffNS7_10__identityEEEvT0_T1_T2_T3_T4_T6_E12temp_storage+60];
	add.f32 	%f161, %f159, %f160;
	ld.shared.f32 	%f162, [_ZZN3cub18CUB_300001_SM_10006detail6reduce28DeviceReduceSingleTileKernelINS2_10policy_hubIfjN4cuda3std3__44plusIvEEE10Policy1000EPfSC_jS9_ffNS7_10__identityEEEvT0_T1_T2_T3_T4_T6_E12temp_storage+64];
	add.f32 	%f163, %f161, %f162;
	ld.shared.f32 	%f164, [_ZZN3cub18CUB_300001_SM_10006detail6reduce28DeviceReduceSingleTileKernelINS2_10policy_hubIfjN4cuda3std3__44plusIvEEE10Policy1000EPfSC_jS9_ffNS7_10__identityEEEvT0_T1_T2_T3_T4_T6_E12temp_storage+68];
	add.f32 	%f165, %f163, %f164;
	ld.shared.f32 	%f166, [_ZZN3cub18CUB_300001_SM_10006detail6reduce28DeviceReduceSingleTileKernelINS2_10policy_hubIfjN4cuda3std3__44plusIvEEE10Policy1000EPfSC_jS9_ffNS7_10__identityEEEvT0_T1_T2_T3_T4_T6_E12temp_storage+72];
	add.f32 	%f167, %f165, %f166;
	ld.shared.f32 	%f168, [_ZZN3cub18CUB_300001_SM_10006detail6reduce28DeviceReduceSingleTileKernelINS2_10policy_hubIfjN4cuda3std3__44plusIvEEE10Policy1000EPfSC_jS9_ffNS7_10__identityEEEvT0_T1_T2_T3_T4_T6_E12temp_storage+76];
	add.f32 	%f536, %f167, %f168;
$L__BB9_74:
	mov.u32 	%r323, %tid.x;
	setp.ne.s32 	%p81, %r323, 0;
	@%p81 bra 	$L__BB9_76;
	add.f32 	%f509, %f54, %f536;
	st.global.f32 	[%rd1], %f509;
$L__BB9_76:
	ret;

}
	// .globl	_ZN3cub18CUB_300001_SM_10006detail6reduce18DeviceReduceKernelINS2_10policy_hubIfjN4cuda3std3__44plusIvEEE10Policy1000EPfjS9_fNS7_10__identityEEEvT0_PT3_T1_NS0_13GridEvenShareISH_EET2_T4_
.visible .entry _ZN3cub18CUB_300001_SM_10006detail6reduce18DeviceReduceKernelINS2_10policy_hubIfjN4cuda3std3__44plusIvEEE10Policy1000EPfjS9_fNS7_10__identityEEEvT0_PT3_T1_NS0_13GridEvenShareISH_EET2_T4_(
	.param .u64 .ptr .align 1 _ZN3cub18CUB_300001_SM_10006detail6reduce18DeviceReduceKernelINS2_10policy_hubIfjN4cuda3std3__44plusIvEEE10Policy1000EPfjS9_fNS7_10__identityEEEvT0_PT3_T1_NS0_13GridEvenShareISH_EET2_T4__param_0,
	.param .u64 .ptr .align 1 _ZN3cub18CUB_300001_SM_10006detail6reduce18DeviceReduceKernelINS2_10policy_hubIfjN4cuda3std3__44plusIvEEE10Policy1000EPfjS9_fNS7_10__identityEEEvT0_PT3_T1_NS0_13GridEvenShareISH_EET2_T4__param_1,
	.param .u32 _ZN3cub18CUB_300001_SM_10006detail6reduce18DeviceReduceKernelINS2_10policy_hubIfjN4cuda3std3__44plusIvEEE10Policy1000EPfjS9_fNS7_10__identityEEEvT0_PT3_T1_NS0_13GridEvenShareISH_EET2_T4__param_2,
	.param .align 4 .b8 _ZN3cub18CUB_300001_SM_10006detail6reduce18DeviceReduceKernelINS2_10policy_hubIfjN4cuda3std3__44plusIvEEE10Policy1000EPfjS9_fNS7_10__identityEEEvT0_PT3_T1_NS0_13GridEvenShareISH_EET2_T4__param_3[40],
	.param .align 1 .b8 _ZN3cub18CUB_300001_SM_10006detail6reduce18DeviceReduceKernelINS2_10policy_hubIfjN4cuda3std3__44plusIvEEE10Policy1000EPfjS9_fNS7_10__identityEEEvT0_PT3_T1_NS0_13GridEvenShareISH_EET2_T4__param_4[1],
	.param .align 1 .b8 _ZN3cub18CUB_300001_SM_10006detail6reduce18DeviceReduceKernelINS2_10policy_hubIfjN4cuda3std3__44plusIvEEE10Policy1000EPfjS9_fNS7_10__identityEEEvT0_PT3_T1_NS0_13GridEvenShareISH_EET2_T4__param_5[1]
)
.maxntid 512
{
	.reg .pred 	%p<81>;
	.reg .b32 	%r<410>;
	.reg .b32 	%f<531>;
	.reg .b64 	%rd<120>;
	// demoted variable
	.shared .align 4 .b8 _ZZN3cub18CUB_300001_SM_10006detail6reduce18DeviceReduceKernelINS2_10policy_hubIfjN4cuda3std3__44plusIvEEE10Policy1000EPfjS9_fNS7_10__identityEEEvT0_PT3_T1_NS0_13GridEvenShareISH_EET2_T4_E12temp_storage[84];
	ld.param.u32 	%r1, [_ZN3cub18CUB_300001_SM_10006detail6reduce18DeviceReduceKernelINS2_10policy_hubIfjN4cuda3std3__44plusIvEEE10Policy1000EPfjS9_fNS7_10__identityEEEvT0_PT3_T1_NS0_13GridEvenShareISH_EET2_T4__param_3+20];
	ld.param.u64 	%rd1, [_ZN3cub18CUB_300001_SM_10006detail6reduce18DeviceReduceKernelINS2_10policy_hubIfjN4cuda3std3__44plusIvEEE10Policy1000EPfjS9_fNS7_10__identityEEEvT0_PT3_T1_NS0_13GridEvenShareISH_EET2_T4__param_0];
	ld.param.u32 	%r2, [_ZN3cub18CUB_300001_SM_10006detail6reduce18DeviceReduceKernelINS2_10policy_hubIfjN4cuda3std3__44plusIvEEE10Policy1000EPfjS9_fNS7_10__identityEEEvT0_PT3_T1_NS0_13GridEvenShareISH_EET2_T4__param_3+24];
	mov.u32 	%r3, %ctaid.x;
	shl.b32 	%r4, %r2, 13;
	shl.b32 	%r5, %r3, 13;
	and.b64  	%rd3, %rd1, 7;
	setp.ne.s64 	%p1, %rd3, 0;
	@%p1 bra 	$L__BB10_36;
	sub.s32 	%r6, %r1, %r5;
	setp.gt.u32 	%p41, %r6, 8191;
	@%p41 bra 	$L__BB10_20;
	mov.u32 	%r7, %tid.x;
	setp.ge.u32 	%p53, %r7, %r6;
	mov.f32 	%f511, 0f00000000;
	mov.u32 	%r380, %r7;
	@%p53 bra 	$L__BB10_4;
	add.s32 	%r315, %r5, %r7;
	mul.wide.u32 	%rd105, %r315, 4;
	add.s64 	%rd104, %rd1, %rd105;
	// begin inline asm
	ld.global.nc.u32 %r314, [%rd104];
	// end inline asm
	mov.b32 	%f511, %r314;
	add.s32 	%r380, %r7, 512;
$L__BB10_4:
	setp.ge.u32 	%p54, %r380, %r6;
	@%p54 bra 	$L__BB10_11;
	not.b32 	%r316, %r380;
	add.s32 	%r10, %r1, %r316;
	and.b32  	%r317, %r10, 1536;
	setp.eq.s32 	%p55, %r317, 1536;
	@%p55 bra 	$L__BB10_8;
	add.s32 	%r378, %r380, %r5;
	shr.u32 	%r318, %r10, 9;
	add.s32 	%r319, %r318, 1;
	and.b32  	%r320, %r319, 3;
	neg.s32 	%r377, %r320;
$L__BB10_7:
	.pragma "nounroll";
	mul.wide.u32 	%rd107, %r378, 4;
	add.s64 	%rd106, %rd1, %rd107;
	// begin inline asm
	ld.global.nc.u32 %r321, [%rd106];
	// end inline asm
	mov.b32 	%f395, %r321;
	add.f32 	%f511, %f511, %f395;
	add.s32 	%r380, %r380, 512;
	add.s32 	%r378, %r378, 512;
	add.s32 	%r377, %r377, 1;
	setp.ne.s32 	%p56, %r377, 0;
	@%p56 bra 	$L__BB10_7;
$L__BB10_8:
	sub.s32 	%r322, %r10, %r5;
	setp.lt.u32 	%p57, %r322, 1536;
	@%p57 bra 	$L__BB10_11;
	add.s32 	%r382, %r380, 1024;
	add.s32 	%r381, %r380, %r5;
$L__BB10_10:
	mul.wide.u32 	%rd112, %r381, 4;
	add.s64 	%rd108, %rd1, %rd112;
	// begin inline asm
	ld.global.nc.u32 %r323, [%rd108];
	// end inline asm
	mov.b32 	%f396, %r323;
	add.f32 	%f397, %f511, %f396;
	add.s32 	%r327, %r381, 512;
	mul.wide.u32 	%rd113, %r327, 4;
	add.s64 	%rd109, %rd1, %rd113;
	// begin inline asm
	ld.global.nc.u32 %r324, [%rd109];
	// end inline asm
	mov.b32 	%f398, %r324;
	add.f32 	%f399, %f397, %f398;
	add.s32 	%r328, %r381, 1024;
	mul.wide.u32 	%rd114, %r328, 4;
	add.s64 	%rd110, %rd1, %rd114;
	// begin inline asm
	ld.global.nc.u32 %r325, [%rd110];
	// end inline asm
	mov.b32 	%f400, %r325;
	add.f32 	%f401, %f399, %f400;
	add.s32 	%r329, %r381, 1536;
	mul.wide.u32 	%rd115, %r329, 4;
	add.s64 	%rd111, %rd1, %rd115;
	// begin inline asm
	ld.global.nc.u32 %r326, [%rd111];
	// end inline asm
	mov.b32 	%f402, %r326;
	add.f32 	%f511, %f401, %f402;
	add.s32 	%r24, %r382, 2048;
	add.s32 	%r330, %r382, 1024;
	add.s32 	%r381, %r381, 2048;
	setp.lt.s32 	%p58, %r330, %r6;
	mov.u32 	%r382, %r24;
	@%p58 bra 	$L__BB10_10;
$L__BB10_11:
	setp.lt.u32 	%p59, %r6, 512;
	@%p59 bra 	$L__BB10_16;
	// begin inline asm
	mov.u32 %r355, %laneid;
	// end inline asm
	mov.b32 	%r356, 1;
	mov.b32 	%r369, 31;
	mov.b32 	%r370, -1;
	// begin inline asm
	{  .reg .f32 r0;  .reg .pred p;  shfl.sync.down.b32 r0|p, %f511, %r356, %r369, %r370;  @p add.f32 r0, r0, %f511;  mov.f32 %f462, r0;}
	// end inline asm
	mov.b32 	%r359, 2;
	// begin inline asm
	{  .reg .f32 r0;  .reg .pred p;  shfl.sync.down.b32 r0|p, %f462, %r359, %r369, %r370;  @p add.f32 r0, r0, %f462;  mov.f32 %f465, r0;}
	// end inline asm
	mov.b32 	%r362, 4;
	// begin inline asm
	{  .reg .f32 r0;  .reg .pred p;  shfl.sync.down.b32 r0|p, %f465, %r362, %r369, %r370;  @p add.f32 r0, r0, %f465;  mov.f32 %f468, r0;}
	// end inline asm
	mov.b32 	%r365, 8;
	// begin inline asm
	{  .reg .f32 r0;  .reg .pred p;  shfl.sync.down.b32 r0|p, %f468, %r365, %r369, %r370;  @p add.f32 r0, r0, %f468;  mov.f32 %f471, r0;}
	// end inline asm
	mov.b32 	%r368, 16;
	// begin inline asm
	{  .reg .f32 r0;  .reg .pred p;  shfl.sync.down.b32 r0|p, %f471, %r368, %r369, %r370;  @p add.f32 r0, r0, %f471;  mov.f32 %f530, r0;}
	// end inline asm
	setp.ne.s32 	%p78, %r355, 0;
	@%p78 bra 	$L__BB10_14;
	shr.u32 	%r371, %r7, 3;
	and.b32  	%r372, %r371, 124;
	mov.u32 	%r373, _ZZN3cub18CUB_300001_SM_10006detail6reduce18DeviceReduceKernelINS2_10policy_hubIfjN4cuda3std3__44plusIvEEE10Policy1000EPfjS9_fNS7_10__identityEEEvT0_PT3_T1_NS0_13GridEvenShareISH_EET2_T4_E12temp_storage;
	add.s32 	%r374, %r373, %r372;
	st.shared.f32 	[%r374+16], %f530;
$L__BB10_14:
	bar.sync 	0;
	setp.ne.s32 	%p79, %r7, 0;
	@%p79 bra 	$L__BB10_71;
	ld.shared.f32 	%f477, [_ZZN3cub18CUB_300001_SM_10006detail6reduce18DeviceReduceKernelINS2_10policy_hubIfjN4cuda3std3__44plusIvEEE10Policy1000EPfjS9_fNS7_10__identityEEEvT0_PT3_T1_NS0_13GridEvenShareISH_EET2_T4_E12temp_storage+20];
	add.f32 	%f478, %f530, %f477;
	ld.shared.f32 	%f479, [_ZZN3cub18CUB_300001_SM_10006detail6reduce18DeviceReduceKernelINS2_10policy_hubIfjN4cuda3std3__44plusIvEEE10Policy1000EPfjS9_fNS7_10__identityEEEvT0_PT3_T1_NS0_13GridEvenShareISH_EET2_T4_E12temp_storage+24];
	add.f32 	%f480, %f478, %f479;
	ld.shared.f32 	%f481, [_ZZN3cub18CUB_300001_SM_10006detail6reduce18DeviceReduceKernelINS2_10policy_hubIfjN4cuda3std3__44plusIvEEE10Policy1000EPfjS9_fNS7_10__identityEEEvT0_PT3_T1_NS0_13GridEvenShareISH_EET2_T4_E12temp_storage+28];
	add.f32 	%f482, %f480, %f481;
	ld.shared.f32 	%f483, [_ZZN3cub18CUB_300001_SM_10006detail6reduce18DeviceReduceKernelINS2_10policy_hubIfjN4cuda3std3__44plusIvEEE10Policy1000EPfjS9_fNS7_10__identityEEEvT0_PT3_T1_NS0_13GridEvenShareISH_EET2_T4_E12temp_storage+32];
	add.f32 	%f484, %f482, %f483;
	ld.shared.f32 	%f485, [_ZZN3cub18CUB_300001_SM_10006detail6reduce18DeviceReduceKernelINS2_10policy_hubIfjN4cuda3std3__44plusIvEEE10Policy1000EPfjS9_fNS7_10__identityEEEvT0_PT3_T1_NS0_13GridEvenShareISH_EET2_T4_E12temp_storage+36];
	add.f32 	%f486, %f484, %f485;
	ld.shared.f32 	%f487, [_ZZN3cub18CUB_300001_SM_10006detail6reduce18DeviceReduceKernelINS2_10policy_hubIfjN4cuda3std3__44plusIvEEE10Policy1000EPfjS9_fNS7_10__identityEEEvT0_PT3_T1_NS0_13GridEvenShareISH_EET2_T4_E12temp_storage+40];
	add.f32 	%f488, %f486, %f487;
	ld.shared.f32 	%f489, [_ZZN3cub18CUB_300001_SM_10006detail6reduce18DeviceReduceKernelINS2_10policy_hubIfjN4cuda3std3__44plusIvEEE10Policy1000EPfjS9_fNS7_10__identityEEEvT0_PT3_T1_NS0_13GridEvenShareISH_EET2_T4_E12temp_storage+44];
	add.f32 	%f490, %f488, %f489;
	ld.shared.f32 	%f491, [_ZZN3cub18CUB_300001_SM_10006detail6reduce18DeviceReduceKernelINS2_10policy_hubIfjN4cuda3std3__44plusIvEEE10Policy1000EPfjS9_fNS7_10__identityEEEvT0_PT3_T1_NS0_13GridEvenShareISH_EET2_T4_E12temp_storage+48];
	add.f32 	%f492, %f490, %f491;
	ld.shared.f32 	%f493, [_ZZN3cub18CUB_300001_SM_10006detail6reduce18DeviceReduceKernelINS2_10policy_hubIfjN4cuda3std3__44plusIvEEE10Policy1000EPfjS9_fNS7_10__identityEEEvT0_PT3_T1_NS0_13GridEvenShareISH_EET2_T4_E12temp_storage+52];
	add.f32 	%f494, %f492, %f493;
	ld.shared.f32 	%f495, [_ZZN3cub18CUB_300001_SM_10006detail6reduce18DeviceReduceKernelINS2_10policy_hubIfjN4cuda3std3__44plusIvEEE10Policy1000EPfjS9_fNS7_10__identityEEEvT0_PT3_T1_NS0_13GridEvenShareISH_EET2_T4_E12temp_storage+56];
	add.f32 	%f496, %f494, %f495;
	ld.shared.f32 	%f497, [_ZZN3cub18CUB_300001_SM_10006detail6reduce18DeviceReduceKernelINS2_10policy_hubIfjN4cuda3std3__44plusIvEEE10Policy1000EPfjS9_fNS7_10__identityEEEvT0_PT3_T1_NS0_13GridEvenShareISH_EET2_T4_E12temp_storage+60];
	add.f32 	%f498, %f496, %f497;
	ld.shared.f32 	%f499, [_ZZN3cub18CUB_300001_SM_10006detail6reduce18DeviceReduceKernelINS2_10policy_hubIfjN4cuda3std3__44plusIvEEE10Policy1000EPfjS9_fNS7_10__identityEEEvT0_PT3_T1_NS0_13GridEvenShareISH_EET2_T4_E12temp_storage+64];
	add.f32 	%f500, %f498, %f499;
	ld.shared.f32 	%f501, [_ZZN3cub18CUB_300001_SM_10006detail6reduce18DeviceReduceKernelINS2_10policy_hubIfjN4cuda3std3__44plusIvEEE10Policy1000EPfjS9_fNS7_10__identityEEEvT0_PT3_T1_NS0_13GridEvenShareISH_EET2_T4_E12temp_storage+68];
	add.f32 	%f502, %f500, %f501;
	ld.shared.f32 	%f503, [_ZZN3cub18CUB_300001_SM_10006detail6reduce18DeviceReduceKernelINS2_10policy_hubIfjN4cuda3std3__44plusIvEEE10Policy1000EPfjS9_fNS7_10__identityEEEvT0_PT3_T1_NS0_13GridEvenShareISH_EET2_T4_E12temp_storage+72];
	add.f32 	%f504, %f502, %f503;
	ld.shared.f32 	%f505, [_ZZN3cub18CUB_300001_SM_10006detail6reduce18DeviceReduceKernelINS2_10policy_hubIfjN4cuda3std3__44plusIvEEE10Policy1000EPfjS9_fNS7_10__identityEEEvT0_PT3_T1_NS0_13GridEvenShareISH_EET2_T4_E12temp_storage+76];
	add.f32 	%f530, %f504, %f505;
	bra.uni 	$L__BB10_71;
$L__BB10_16:
	// begin inline asm
	mov.u32 %r331, %laneid;
	// end inline asm
	and.b32  	%r347, %r7, 992;
	add.s32 	%r348, %r347, 32;
	setp.gt.u32 	%p60, %r348, %r6;
	not.b32 	%r349, %r347;
	add.s32 	%r350, %r6, %r349;
	selp.b32 	%r345, %r350, 31, %p60;
	mov.b32 	%r332, 1;
	mov.b32 	%r346, -1;
	// begin inline asm
	{  .reg .f32 r0;  .reg .pred p;  shfl.sync.down.b32 r0|p, %f511, %r332, %r345, %r346;  @p add.f32 r0, r0, %f511;  mov.f32 %f403, r0;}
	// end inline asm
	mov.b32 	%r335, 2;
	// begin inline asm
	{  .reg .f32 r0;  .reg .pred p;  shfl.sync.down.b32 r0|p, %f403, %r335, %r345, %r346;  @p add.f32 r0, r0, %f403;  mov.f32 %f406, r0;}
	// end inline asm
	mov.b32 	%r338, 4;
	// begin inline asm
	{  .reg .f32 r0;  .reg .pred p;  shfl.sync.down.b32 r0|p, %f406, %r338, %r345, %r346;  @p add.f32 r0, r0, %f406;  mov.f32 %f409, r0;}
	// end inline asm
	mov.b32 	%r341, 8;
	// begin inline asm
	{  .reg .f32 r0;  .reg .pred p;  shfl.sync.down.b32 r0|p, %f409, %r341, %r345, %r346;  @p add.f32 r0, r0, %f409;  mov.f32 %f412, r0;}
	// end inline asm
	mov.b32 	%r344, 16;
	// begin inline asm
	{  .reg .f32 r0;  .reg .pred p;  shfl.sync.down.b32 r0|p, %f412, %r344, %r345, %r346;  @p add.f32 r0, r0, %f412;  mov.f32 %f530, r0;}
	// end inline asm
	setp.ne.s32 	%p61, %r331, 0;
	@%p61 bra 	$L__BB10_18;
	shr.u32 	%r351, %r7, 3;
	and.b32  	%r352, %r351, 124;
	mov.u32 	%r353, _ZZN3cub18CUB_300001_SM_10006detail6reduce18DeviceReduceKernelINS2_10policy_hubIfjN4cuda3std3__44plusIvEEE10Policy1000EPfjS9_fNS7_10__identityEEEvT0_PT3_T1_NS0_13GridEvenShareISH_EET2_T4_E12temp_storage;
	add.s32 	%r354, %r353, %r352;
	st.shared.f32 	[%r354+16], %f530;
$L__BB10_18:
	bar.sync 	0;
	setp.ne.s32 	%p62, %r7, 0;
	@%p62 bra 	$L__BB10_71;
	setp.gt.u32 	%p63, %r6, 32;
	ld.shared.f32 	%f418, [_ZZN3cub18CUB_300001_SM_10006detail6reduce18DeviceReduceKernelINS2_10policy_hubIfjN4cuda3std3__44plusIvEEE10Policy1000EPfjS9_fNS7_10__identityEEEvT0_PT3_T1_NS0_13GridEvenShareISH_EET2_T4_E12temp_storage+20];
	add.f32 	%f419, %f530, %f418;
	selp.f32 	%f420, %f419, %f530, %p63;
	setp.gt.u32 	%p64, %r6, 64;
	ld.shared.f32 	%f421, [_ZZN3cub18CUB_300001_SM_10006detail6reduce18DeviceReduceKernelINS2_10policy_hubIfjN4cuda3std3__44plusIvEEE10Policy1000EPfjS9_fNS7_10__identityEEEvT0_PT3_T1_NS0_13GridEvenShareISH_EET2_T4_E12temp_storage+24];
	add.f32 	%f422, %f421, %f420;
	selp.f32 	%f423, %f422, %f420, %p64;
	setp.gt.u32 	%p65, %r6, 96;
	ld.shared.f32 	%f424, [_ZZN3cub18CUB_300001_SM_10006detail6reduce18DeviceReduceKernelINS2_10policy_hubIfjN4cuda3std3__44plusIvEEE10Policy1000EPfjS9_fNS7_10__identityEEEvT0_PT3_T1_NS0_13GridEvenShareISH_EET2_T4_E12temp_storage+28];
	add.f32 	%f425, %f424, %f423;
	selp.f32 	%f426, %f425, %f423, %p65;
	setp.gt.u32 	%p66, %r6, 128;
	ld.shared.f32 	%f427, [_ZZN3cub18CUB_300001_SM_10006detail6reduce18DeviceReduceKernelINS2_10policy_hubIfjN4cuda3std3__44plusIvEEE10Policy1000EPfjS9_fNS7_10__identityEEEvT0_PT3_T1_NS0_13GridEvenShareISH_EET2_T4_E12temp_storage+32];
	add.f32 	%f428, %f427, %f426;
	selp.f32 	%f429, %f428, %f426, %p66;
	setp.gt.u32 	%p67, %r6, 160;
	ld.shared.f32 	%f430, [_ZZN3cub18CUB_300001_SM_10006detail6reduce18DeviceReduceKernelINS2_10policy_hubIfjN4cuda3std3__44plusIvEEE10Policy1000EPfjS9_fNS7_10__identityEEEvT0_PT3_T1_NS0_13GridEvenShareISH_EET2_T4_E12temp_storage+36];
	add.f32 	%f431, %f430, %f429;
	selp.f32 	%f432, %f431, %f429, %p67;
	setp.gt.u32 	%p68, %r6, 192;
	ld.shared.f32 	%f433, [_ZZN3cub18CUB_300001_SM_10006detail6reduce18DeviceReduceKernelINS2_10policy_hubIfjN4cuda3std3__44plusIvEEE10Policy1000EPfjS9_fNS7_10__identityEEEvT0_PT3_T1_NS0_13GridEvenShareISH_EET2_T4_E12temp_storage+40];
	add.f32 	%f434, %f433, %f432;
	selp.f32 	%f435, %f434, %f432, %p68;
	setp.gt.u32 	%p69, %r6, 224;
	ld.shared.f32 	%f436, [_ZZN3cub18CUB_300001_SM_10006detail6reduce18DeviceReduceKernelINS2_10policy_hubIfjN4cuda3std3__44plusIvEEE10Policy1000EPfjS9_fNS7_10__identityEEEvT0_PT3_T1_NS0_13GridEvenShareISH_EET2_T4_E12temp_storage+44];
	add.f32 	%f437, %f436, %f435;
	selp.f32 	%f438, %f437, %f435, %p69;
	setp.gt.u32 	%p70, %r6, 256;
	ld.shared.f32 	%f439, [_ZZN3cub18CUB_300001_SM_10006detail6reduce18DeviceReduceKernelINS2_10policy_hubIfjN4cuda3std3__44plusIvEEE10Policy1000EPfjS9_fNS7_10__identityEEEvT0_PT3_T1_NS0_13GridEvenShareISH_EET2_T4_E12temp_storage+48];
	add.f32 	%f440, %f439, %f438;
	selp.f32 	%f441, %f440, %f438, %p70;
	setp.gt.u32 	%p71, %r6, 288;
	ld.shared.f32 	%f442, [_ZZN3cub18CUB_300001_SM_10006detail6reduce18DeviceReduceKernelINS2_10policy_hubIfjN4cuda3std3__44plusIvEEE10Policy1000EPfjS9_fNS7_10__identityEEEvT0_PT3_T1_NS0_13GridEvenShareISH_EET2_T4_E12temp_storage+52];
	add.f32 	%f443, %f442, %f441;
	selp.f32 	%f444, %f443, %f441, %p71;
	setp.gt.u32 	%p72, %r6, 320;
	ld.shared.f32 	%f445, [_ZZN3cub18CUB_300001_SM_10006detail6reduce18DeviceReduceKernelINS2_10policy_hubIfjN4cuda3std3__44plusIvEEE10Policy1000EPfjS9_fNS7_10__identityEEEvT0_PT3_T1_NS0_13GridEvenShareISH_EET2_T4_E12temp_storage+56];
	add.f32 	%f446, %f445, %f444;
	selp.f32 	%f447, %f446, %f444, %p72;
	setp.gt.u32 	%p73, %r6, 352;
	ld.shared.f32 	%f448, [_ZZN3cub18CUB_300001_SM_10006detail6reduce18DeviceReduceKernelINS2_10policy_hubIfjN4cuda3std3__44plusIvEEE10Policy1000EPfjS9_fNS7_10__identityEEEvT0_PT3_T1_NS0_13GridEvenShareISH_EET2_T4_E12temp_storage+60];
	add.f32 	%f449, %f448, %f447;
	selp.f32 	%f450, %f449, %f447, %p73;
	setp.gt.u32 	%p74, %r6, 384;
	ld.shared.f32 	%f451, [_ZZN3cub18CUB_300001_SM_10006detail6reduce18DeviceReduceKernelINS2_10policy_hubIfjN4cuda3std3__44plusIvEEE10Policy1000EPfjS9_fNS7_10__identityEEEvT0_PT3_T1_NS0_13GridEvenShareISH_EET2_T4_E12temp_storage+64];
	add.f32 	%f452, %f451, %f450;
	selp.f32 	%f453, %f452, %f450, %p74;
	setp.gt.u32 	%p75, %r6, 416;
	ld.shared.f32 	%f454, [_ZZN3cub18CUB_300001_SM_10006detail6reduce18DeviceReduceKernelINS2_10policy_hubIfjN4cuda3std3__44plusIvEEE10Policy1000EPfjS9_fNS7_10__identityEEEvT0_PT3_T1_NS0_13GridEvenShareISH_EET2_T4_E12temp_storage+68];
	add.f32 	%f455, %f454, %f453;
	selp.f32 	%f456, %f455, %f453, %p75;
	setp.gt.u32 	%p76, %r6, 448;
	ld.shared.f32 	%f457, [_ZZN3cub18CUB_300001_SM_10006detail6reduce18DeviceReduceKernelINS2_10policy_hubIfjN4cuda3std3__44plusIvEEE10Policy1000EPfjS9_fNS7_10__identityEEEvT0_PT3_T1_NS0_13GridEvenShareISH_EET2_T4_E12temp_storage+72];
	add.f32 	%f458, %f457, %f456;
	selp.f32 	%f459, %f458, %f456, %p76;
	setp.gt.u32 	%p77, %r6, 480;
	ld.shared.f32 	%f460, [_ZZN3cub18CUB_300001_SM_10006detail6reduce18DeviceReduceKernelINS2_10policy_hubIfjN4cuda3std3__44plusIvEEE10Policy1000EPfjS9_fNS7_10__identityEEEvT0_PT3_T1_NS0_13GridEvenShareISH_EET2_T4_E12temp_storage+76];
	add.f32 	%f461, %f460, %f459;
	selp.f32 	%f530, %f461, %f459, %p77;
	bra.uni 	$L__BB10_71;
$L__BB10_20:
	mov.u32 	%r26, %tid.x;
	shl.b32 	%r27, %r26, 1;
	add.s32 	%r240, %r5, %r27;
	mul.wide.u32 	%rd76, %r240, 4;
	add.s64 	%rd61, %rd1, %rd76;
	// begin inline asm
	ld.global.nc.u64 %rd60, [%rd61];
	// end inline asm
	mov.b64 	{%r241, %r242}, %rd60;
	mov.b32 	%f279, %r242;
	mov.b32 	%f280, %r241;
	add.s64 	%rd63, %rd61, 4096;
	// begin inline asm
	ld.global.nc.u64 %rd62, [%rd63];
	// end inline asm
	mov.b64 	{%r243, %r244}, %rd62;
	mov.b32 	%f281, %r244;
	mov.b32 	%f282, %r243;
	add.s64 	%rd65, %rd61, 8192;
	// begin inline asm
	ld.global.nc.u64 %rd64, [%rd65];
	// end inline asm
	mov.b64 	{%r245, %r246}, %rd64;
	mov.b32 	%f283, %r246;
	mov.b32 	%f284, %r245;
	add.s64 	%rd67, %rd61, 12288;
	// begin inline asm
	ld.global.nc.u64 %rd66, [%rd67];
	// end inline asm
	mov.b64 	{%r247, %r248}, %rd66;
	mov.b32 	%f285, %r248;
	mov.b32 	%f286, %r247;
	add.s64 	%rd69, %rd61, 16384;
	// begin inline asm
	ld.global.nc.u64 %rd68, [%rd69];
	// end inline asm
	mov.b64 	{%r249, %r250}, %rd68;
	mov.b32 	%f287, %r250;
	mov.b32 	%f288, %r249;
	add.s64 	%rd71, %rd61, 20480;
	// begin inline asm
	ld.global.nc.u64 %rd70, [%rd71];
	// end inline asm
	mov.b64 	{%r251, %r252}, %rd70;
	mov.b32 	%f289, %r252;
	mov.b32 	%f290, %r251;
	add.s64 	%rd73, %rd61, 24576;
	// begin inline asm
	ld.global.nc.u64 %rd72, [%rd73];
	// end inline asm
	mov.b64 	{%r253, %r254}, %rd72;
	mov.b32 	%f291, %r254;
	mov.b32 	%f292, %r253;
	add.s64 	%rd75, %rd61, 28672;
	// begin inline asm
	ld.global.nc.u64 %rd74, [%rd75];
	// end inline asm
	mov.b64 	{%r255, %r256}, %rd74;
	mov.b32 	%f293, %r256;
	mov.b32 	%f294, %r255;
	add.f32 	%f295, %f280, %f279;
	add.f32 	%f296, %f282, %f281;
	add.f32 	%f297, %f284, %f283;
	add.f32 	%f298, %f286, %f285;
	add.f32 	%f299, %f288, %f287;
	add.f32 	%f300, %f290, %f289;
	add.f32 	%f301, %f292, %f291;
	add.f32 	%f302, %f294, %f293;
	add.f32 	%f303, %f295, %f296;
	add.f32 	%f304, %f297, %f298;
	add.f32 	%f305, %f299, %f300;
	add.f32 	%f306, %f301, %f302;
	add.f32 	%f307, %f303, %f304;
	add.f32 	%f308, %f305, %f306;
	add.f32 	%f517, %f307, %f308;
	setp.lt.u32 	%p42, %r6, %r4;
	@%p42 bra 	$L__BB10_32;
	add.s32 	%r28, %r4, %r5;
	add.s32 	%r384, %r28, 512;
	add.s32 	%r383, %r28, %r26;
	mov.b32 	%r385, 0;
$L__BB10_22:
	add.s32 	%r5, %r5, %r4;
	add.s32 	%r258, %r1, -8192;
	setp.gt.u32 	%p43, %r5, %r258;
	@%p43 bra 	$L__BB10_24;
	add.s32 	%r259, %r5, %r27;
	mul.wide.u32 	%rd93, %r259, 4;
	add.s64 	%rd78, %rd1, %rd93;
	// begin inline asm
	ld.global.nc.u64 %rd77, [%rd78];
	// end inline asm
	mov.b64 	{%r260, %r261}, %rd77;
	mov.b32 	%f309, %r261;
	mov.b32 	%f310, %r260;
	add.s64 	%rd80, %rd78, 4096;
	// begin inline asm
	ld.global.nc.u64 %rd79, [%rd80];
	// end inline asm
	mov.b64 	{%r262, %r263}, %rd79;
	mov.b32 	%f311, %r263;
	mov.b32 	%f312, %r262;
	add.s64 	%rd82, %rd78, 8192;
	// begin inline asm
	ld.global.nc.u64 %rd81, [%rd82];
	// end inline asm
	mov.b64 	{%r264, %r265}, %rd81;
	mov.b32 	%f313, %r265;
	mov.b32 	%f314, %r264;
	add.s64 	%rd84, %rd78, 12288;
	// begin inline asm
	ld.global.nc.u64 %rd83, [%rd84];
	// end inline asm
	mov.b64 	{%r266, %r267}, %rd83;
	mov.b32 	%f315, %r267;
	mov.b32 	%f316, %r266;
	add.s64 	%rd86, %rd78, 16384;
	// begin inline asm
	ld.global.nc.u64 %rd85, [%rd86];
	// end inline asm
	mov.b64 	{%r268, %r269}, %rd85;
	mov.b32 	%f317, %r269;
	mov.b32 	%f318, %r268;
	add.s64 	%rd88, %rd78, 20480;
	// begin inline asm
	ld.global.nc.u64 %rd87, [%rd88];
	// end inline asm
	mov.b64 	{%r270, %r271}, %rd87;
	mov.b32 	%f319, %r271;
	mov.b32 	%f320, %r270;
	add.s64 	%rd90, %rd78, 24576;
	// begin inline asm
	ld.global.nc.u64 %rd89, [%rd90];
	// end inline asm
	mov.b64 	{%r272, %r273}, %rd89;
	mov.b32 	%f321, %r273;
	mov.b32 	%f322, %r272;
	add.s64 	%rd92, %rd78, 28672;
	// begin inline asm
	ld.global.nc.u64 %rd91, [%rd92];
	// end inline asm
	mov.b64 	{%r274, %r275}, %rd91;
	mov.b32 	%f323, %r275;
	mov.b32 	%f324, %r274;
	add.f32 	%f325, %f517, %f310;
	add.f32 	%f326, %f309, %f312;
	add.f32 	%f327, %f311, %f314;
	add.f32 	%f328, %f313, %f316;
	add.f32 	%f329, %f315, %f318;
	add.f32 	%f330, %f317, %f320;
	add.f32 	%f331, %f319, %f322;
	add.f32 	%f332, %f321, %f324;
	add.f32 	%f333, %f325, %f326;
	add.f32 	%f334, %f327, %f328;
	add.f32 	%f335, %f329, %f330;
	add.f32 	%f336, %f331, %f332;
	add.f32 	%f337, %f333, %f334;
	add.f32 	%f338, %f335, %f336;
	add.f32 	%f339, %f337, %f338;
	add.f32 	%f517, %f339, %f323;
	sub.s32 	%r276, %r1, %r5;
	setp.lt.u32 	%p44, %r276, %r4;
	add.s32 	%r385, %r385, 1;
	add.s32 	%r384, %r384, %r4;
	add.s32 	%r383, %r383, %r4;
	@%p44 bra 	$L__BB10_32;
	bra.uni 	$L__BB10_22;
$L__BB10_24:
	setp.le.u32 	%p45, %r1, %r5;
	@%p45 bra 	$L__BB10_32;
	sub.s32 	%r39, %r1, %r5;
	setp.ge.s32 	%p46, %r26, %r39;
	@%p46 bra 	$L__BB10_32;
	not.b32 	%r277, %r26;
	add.s32 	%r278, %r1, %r277;
	sub.s32 	%r279, %r278, %r28;
	mul.lo.s32 	%r280, %r2, %r385;
	shl.b32 	%r281, %r280, 13;
	sub.s32 	%r40, %r279, %r281;
	shr.u32 	%r282, %r278, 9;
	add.s32 	%r41, %r282, 1;
	and.b32  	%r283, %r278, 1536;
	setp.eq.s32 	%p47, %r283, 1536;
	mov.u32 	%r390, %r26;
	@%p47 bra 	$L__BB10_29;
	and.b32  	%r284, %r41, 3;
	neg.s32 	%r387, %r284;
	mov.u32 	%r390, %r26;
$L__BB10_28:
	.pragma "nounroll";
	mul.wide.u32 	%rd95, %r383, 4;
	add.s64 	%rd94, %rd1, %rd95;
	// begin inline asm
	ld.global.nc.u32 %r285, [%rd94];
	// end inline asm
	mov.b32 	%f341, %r285;
	add.f32 	%f517, %f517, %f341;
	add.s32 	%r390, %r390, 512;
	add.s32 	%r383, %r383, 512;
	add.s32 	%r387, %r387, 1;
	setp.ne.s32 	%p48, %r387, 0;
	@%p48 bra 	$L__BB10_28;
$L__BB10_29:
	setp.lt.u32 	%p49, %r40, 1536;
	@%p49 bra 	$L__BB10_32;
	add.s32 	%r392, %r390, 1024;
	add.s32 	%r391, %r390, %r384;
$L__BB10_31:
	add.s32 	%r290, %r391, -512;
	mul.wide.u32 	%rd100, %r290, 4;
	add.s64 	%rd96, %rd1, %rd100;
	// begin inline asm
	ld.global.nc.u32 %r286, [%rd96];
	// end inline asm
	mov.b32 	%f342, %r286;
	add.f32 	%f343, %f517, %f342;
	mul.wide.u32 	%rd101, %r391, 4;
	add.s64 	%rd97, %rd1, %rd101;
	// begin inline asm
	ld.global.nc.u32 %r287, [%rd97];
	// end inline asm
	mov.b32 	%f344, %r287;
	add.f32 	%f345, %f343, %f344;
	add.s32 	%r291, %r391, 512;
	mul.wide.u32 	%rd102, %r291, 4;
	add.s64 	%rd98, %rd1, %rd102;
	// begin inline asm
	ld.global.nc.u32 %r288, [%rd98];
	// end inline asm
	mov.b32 	%f346, %r288;
	add.f32 	%f347, %f345, %f346;
	add.s32 	%r292, %r391, 1024;
	mul.wide.u32 	%rd103, %r292, 4;
	add.s64 	%rd99, %rd1, %rd103;
	// begin inline asm
	ld.global.nc.u32 %r289, [%rd99];
	// end inline asm
	mov.b32 	%f348, %r289;
	add.f32 	%f517, %f347, %f348;
	add.s32 	%r54, %r392, 2048;
	add.s32 	%r293, %r392, 1024;
	add.s32 	%r391, %r391, 2048;
	setp.lt.s32 	%p50, %r293, %r39;
	mov.u32 	%r392, %r54;
	@%p50 bra 	$L__BB10_31;
$L__BB10_32:
	// begin inline asm
	mov.u32 %r294, %laneid;
	// end inline asm
	mov.b32 	%r295, 1;
	mov.b32 	%r308, 31;
	mov.b32 	%r309, -1;
	// begin inline asm
	{  .reg .f32 r0;  .reg .pred p;  shfl.sync.down.b32 r0|p, %f517, %r295, %r308, %r309;  @p add.f32 r0, r0, %f517;  mov.f32 %f349, r0;}
	// end inline asm
	mov.b32 	%r298, 2;
	// begin inline asm
	{  .reg .f32 r0;  .reg .pred p;  shfl.sync.down.b32 r0|p, %f349, %r298, %r308, %r309;  @p add.f32 r0, r0, %f349;  mov.f32 %f352, r0;}
	// end inline asm
	mov.b32 	%r301, 4;
	// begin inline asm
	{  .reg .f32 r0;  .reg .pred p;  shfl.sync.down.b32 r0|p, %f352, %r301, %r308, %r309;  @p add.f32 r0, r0, %f352;  mov.f32 %f355, r0;}
	// end inline asm
	mov.b32 	%r304, 8;
	// begin inline asm
	{  .reg .f32 r0;  .reg .pred p;  shfl.sync.down.b32 r0|p, %f355, %r304, %r308, %r309;  @p add.f32 r0, r0, %f355;  mov.f32 %f358, r0;}
	// end inline asm
	mov.b32 	%r307, 16;
	// begin inline asm
	{  .reg .f32 r0;  .reg .pred p;  shfl.sync.down.b32 r0|p, %f358, %r307, %r308, %r309;  @p add.f32 r0, r0, %f358;  mov.f32 %f530, r0;}
	// end inline asm
	setp.ne.s32 	%p51, %r294, 0;
	@%p51 bra 	$L__BB10_34;
	shr.u32 	%r310, %r26, 3;
	and.b32  	%r311, %r310, 124;
	mov.u32 	%r312, _ZZN3cub18CUB_300001_SM_10006detail6reduce18DeviceReduceKernelINS2_10policy_hubIfjN4cuda3std3__44plusIvEEE10Policy1000EPfjS9_fNS7_10__identityEEEvT0_PT3_T1_NS0_13GridEvenShareISH_EET2_T4_E12temp_storage;
	add.s32 	%r313, %r312, %r311;
	st.shared.f32 	[%r313+16], %f530;
$L__BB10_34:
	bar.sync 	0;
	setp.ne.s32 	%p52, %r26, 0;
	@%p52 bra 	$L__BB10_71;
	ld.shared.f32 	%f364, [_ZZN3cub18CUB_300001_SM_10006detail6reduce18DeviceReduceKernelINS2_10policy_hubIfjN4cuda3std3__44plusIvEEE10Policy1000EPfjS9_fNS7_10__identityEEEvT0_PT3_T1_NS0_13GridEvenShareISH_EET2_T4_E12temp_storage+20];
	add.f32 	%f365, %f530, %f364;
	ld.shared.f32 	%f366, [_ZZN3cub18CUB_300001_SM_10006detail6reduce18DeviceReduceKernelINS2_10policy_hubIfjN4cuda3std3__44plusIvEEE10Policy1000EPfjS9_fNS7_10__identityEEEvT0_PT3_T1_NS0_13GridEvenShareISH_EET2_T4_E12temp_storage+24];
	add.f32 	%f367, %f365, %f366;
	ld.shared.f32 	%f368, [_ZZN3cub18CUB_300001_SM_10006detail6reduce18DeviceReduceKernelINS2_10policy_hubIfjN4cuda3std3__44plusIvEEE10Policy1000EPfjS9_fNS7_10__identityEEEvT0_PT3_T1_NS0_13GridEvenShareISH_EET2_T4_E12temp_storage+28];
	add.f32 	%f369, %f367, %f368;
	ld.shared.f32 	%f370, [_ZZN3cub18CUB_300001_SM_10006detail6reduce18DeviceReduceKernelINS2_10policy_hubIfjN4cuda3std3__44plusIvEEE10Policy1000EPfjS9_fNS7_10__identityEEEvT0_PT3_T1_NS0_13GridEvenShareISH_EET2_T4_E12temp_storage+32];
	add.f32 	%f371, %f369, %f370;
	ld.shared.f32 	%f372, [_ZZN3cub18CUB_300001_SM_10006detail6reduce18DeviceReduceKernelINS2_10policy_hubIfjN4cuda3std3__44plusIvEEE10Policy1000EPfjS9_fNS7_10__identityEEEvT0_PT3_T1_NS0_13GridEvenShareISH_EET2_T4_E12temp_storage+36];
	add.f32 	%f373, %f371, %f372;
	ld.shared.f32 	%f374, [_ZZN3cub18CUB_300001_SM_10006detail6reduce18DeviceReduceKernelINS2_10policy_hubIfjN4cuda3std3__44plusIvEEE10Policy1000EPfjS9_fNS7_10__identityEEEvT0_PT3_T1_NS0_13GridEvenShareISH_EET2_T4_E12temp_storage+40];
	add.f32 	%f375, %f373, %f374;
	ld.shared.f32 	%f376, [_ZZN3cub18CUB_300001_SM_10006detail6reduce18DeviceReduceKernelINS2_10policy_hubIfjN4cuda3std3__44plusIvEEE10Policy1000EPfjS9_fNS7_10__identityEEEvT0_PT3_T1_NS0_13GridEvenShareISH_EET2_T4_E12temp_storage+44];
	add.f32 	%f377, %f375, %f376;
	ld.shared.f32 	%f378, [_ZZN3cub18CUB_300001_SM_10006detail6reduce18DeviceReduceKernelINS2_10policy_hubIfjN4cuda3std3__44plusIvEEE10Policy1000EPfjS9_fNS7_10__identityEEEvT0_PT3_T1_NS0_13GridEvenShareISH_EET2_T4_E12temp_storage+48];
	add.f32 	%f379, %f377, %f378;
	ld.shared.f32 	%f380, [_ZZN3cub18CUB_300001_SM_10006detail6reduce18DeviceReduceKernelINS2_10policy_hubIfjN4cuda3std3__44plusIvEEE10Policy1000EPfjS9_fNS7_10__identityEEEvT0_PT3_T1_NS0_13GridEvenShareISH_EET2_T4_E12temp_storage+52];
	add.f32 	%f381, %f379, %f380;
	ld.shared.f32 	%f382, [_ZZN3cub18CUB_300001_SM_10006detail6reduce18DeviceReduceKernelINS2_10policy_hubIfjN4cuda3std3__44plusIvEEE10Policy1000EPfjS9_fNS7_10__identityEEEvT0_PT3_T1_NS0_13GridEvenShareISH_EET2_T4_E12temp_storage+56];
	add.f32 	%f383, %f381, %f382;
	ld.shared.f32 	%f384, [_ZZN3cub18CUB_300001_SM_10006detail6reduce18DeviceReduceKernelINS2_10policy_hubIfjN4cuda3std3__44plusIvEEE10Policy1000EPfjS9_fNS7_10__identityEEEvT0_PT3_T1_NS0_13GridEvenShareISH_EET2_T4_E12temp_storage+60];
	add.f32 	%f385, %f383, %f384;
	ld.shared.f32 	%f386, [_ZZN3cub18CUB_300001_SM_10006detail6reduce18DeviceReduceKernelINS2_10policy_hubIfjN4cuda3std3__44plusIvEEE10Policy1000EPfjS9_fNS7_10__identityEEEvT0_PT3_T1_NS0_13GridEvenShareISH_EET2_T4_E12temp_storage+64];
	add.f32 	%f387, %f385, %f386;
	ld.shared.f32 	%f388, [_ZZN3cub18CUB_300001_SM_10006detail6reduce18DeviceReduceKernelINS2_10policy_hubIfjN4cuda3std3__44plusIvEEE10Policy1000EPfjS9_fNS7_10__identityEEEvT0_PT3_T1_NS0_13GridEvenShareISH_EET2_T4_E12temp_storage+68];
	add.f32 	%f389, %f387, %f388;
	ld.shared.f32 	%f390, [_ZZN3cub18CUB_300001_SM_10006detail6reduce18DeviceReduceKernelINS2_10policy_hubIfjN4cuda3std3__44plusIvEEE10Policy1000EPfjS9_fNS7_10__identityEEEvT0_PT3_T1_NS0_13GridEvenShareISH_EET2_T4_E12temp_storage+72];
	add.f32 	%f391, %f389, %f390;
	ld.shared.f32 	%f392, [_ZZN3cub18CUB_300001_SM_10006detail6reduce18DeviceReduceKernelINS2_10policy_hubIfjN4cuda3std3__44plusIvEEE10Policy1000EPfjS9_fNS7_10__identityEEEvT0_PT3_T1_NS0_13GridEvenShareISH_EET2_T4_E12temp_storage+76];
	add.f32 	%f530, %f391, %f392;
	bra.uni 	$L__BB10_71;
$L__BB10_36:
	sub.s32 	%r56, %r1, %r5;
	setp.gt.u32 	%p2, %r56, 8191;
	@%p2 bra 	$L__BB10_55;
	mov.u32 	%r57, %tid.x;
	setp.ge.u32 	%p14, %r57, %r56;
	mov.f32 	%f523, 0f00000000;
	mov.u32 	%r397, %r57;
	@%p14 bra 	$L__BB10_39;
	add.s32 	%r180, %r5, %r57;
	mul.wide.u32 	%rd49, %r180, 4;
	add.s64 	%rd48, %rd1, %rd49;
	// begin inline asm
	ld.global.nc.u32 %r179, [%rd48];
	// end inline asm
	mov.b32 	%f523, %r179;
	add.s32 	%r397, %r57, 512;
$L__BB10_39:
	setp.ge.u32 	%p15, %r397, %r56;
	@%p15 bra 	$L__BB10_46;
	not.b32 	%r181, %r397;
	add.s32 	%r60, %r1, %r181;
	and.b32  	%r182, %r60, 1536;
	setp.eq.s32 	%p16, %r182, 1536;
	@%p16 bra 	$L__BB10_43;
	add.s32 	%r395, %r397, %r5;
	shr.u32 	%r183, %r60, 9;
	add.s32 	%r184, %r183, 1;
	and.b32  	%r185, %r184, 3;
	neg.s32 	%r394, %r185;
$L__BB10_42:
	.pragma "nounroll";
	mul.wide.u32 	%rd51, %r395, 4;
	add.s64 	%rd50, %rd1, %rd51;
	// begin inline asm
	ld.global.nc.u32 %r186, [%rd50];
	// end inline asm
	mov.b32 	%f168, %r186;
	add.f32 	%f523, %f523, %f168;
	add.s32 	%r397, %r397, 512;
	add.s32 	%r395, %r395, 512;
	add.s32 	%r394, %r394, 1;
	setp.ne.s32 	%p17, %r394, 0;
	@%p17 bra 	$L__BB10_42;
$L__BB10_43:
	sub.s32 	%r187, %r60, %r5;
	setp.lt.u32 	%p18, %r187, 1536;
	@%p18 bra 	$L__BB10_46;
	add.s32 	%r399, %r397, 1024;
	add.s32 	%r398, %r397, %r5;
$L__BB10_45:
	mul.wide.u32 	%rd56, %r398, 4;
	add.s64 	%rd52, %rd1, %rd56;
	// begin inline asm
	ld.global.nc.u32 %r188, [%rd52];
	// end inline asm
	mov.b32 	%f169, %r188;
	add.f32 	%f170, %f523, %f169;
	add.s32 	%r192, %r398, 512;
	mul.wide.u32 	%rd57, %r192, 4;
	add.s64 	%rd53, %rd1, %rd57;
	// begin inline asm
	ld.global.nc.u32 %r189, [%rd53];
	// end inline asm
	mov.b32 	%f171, %r189;
	add.f32 	%f172, %f170, %f171;
	add.s32 	%r193, %r398, 1024;
	mul.wide.u32 	%rd58, %r193, 4;
	add.s64 	%rd54, %rd1, %rd58;
	// begin inline asm
	ld.global.nc.u32 %r190, [%rd54];
	// end inline asm
	mov.b32 	%f173, %r190;
	add.f32 	%f174, %f172, %f173;
	add.s32 	%r194, %r398, 1536;
	mul.wide.u32 	%rd59, %r194, 4;
	add.s64 	%rd55, %rd1, %rd59;
	// begin inline asm
	ld.global.nc.u32 %r191, [%rd55];
	// end inline asm
	mov.b32 	%f175, %r191;
	add.f32 	%f523, %f174, %f175;
	add.s32 	%r74, %r399, 2048;
	add.s32 	%r195, %r399, 1024;
	add.s32 	%r398, %r398, 2048;
	setp.lt.s32 	%p19, %r195, %r56;
	mov.u32 	%r399, %r74;
	@%p19 bra 	$L__BB10_45;
$L__BB10_46:
	setp.lt.u32 	%p20, %r56, 512;
	@%p20 bra 	$L__BB10_51;
	// begin inline asm
	mov.u32 %r220, %laneid;
	// end inline asm
	mov.b32 	%r221, 1;
	mov.b32 	%r234, 31;
	mov.b32 	%r235, -1;
	// begin inline asm
	{  .reg .f32 r0;  .reg .pred p;  shfl.sync.down.b32 r0|p, %f523, %r221, %r234, %r235;  @p add.f32 r0, r0, %f523;  mov.f32 %f235, r0;}
	// end inline asm
	mov.b32 	%r224, 2;
	// begin inline asm
	{  .reg .f32 r0;  .reg .pred p;  shfl.sync.down.b32 r0|p, %f235, %r224, %r234, %r235;  @p add.f32 r0, r0, %f235;  mov.f32 %f238, r0;}
	// end inline asm
	mov.b32 	%r227, 4;
	// begin inline asm
	{  .reg .f32 r0;  .reg .pred p;  shfl.sync.down.b32 r0|p, %f238, %r227, %r234, %r235;  @p add.f32 r0, r0, %f238;  mov.f32 %f241, r0;}
	// end inline asm
	mov.b32 	%r230, 8;
	// begin inline asm
	{  .reg .f32 r0;  .reg .pred p;  shfl.sync.down.b32 r0|p, %f241, %r230, %r234, %r235;  @p add.f32 r0, r0, %f241;  mov.f32 %f244, r0;}
	// end inline asm
	mov.b32 	%r233, 16;
	// begin inline asm
	{  .reg .f32 r0;  .reg .pred p;  shfl.sync.down.b32 r0|p, %f244, %r233, %r234, %r235;  @p add.f32 r0, r0, %f244;  mov.f32 %f530, r0;}
	// end inline asm
	setp.ne.s32 	%p39, %r220, 0;
	@%p39 bra 	$L__BB10_49;
	shr.u32 	%r236, %r57, 3;
	and.b32  	%r237, %r236, 124;
	mov.u32 	%r238, _ZZN3cub18CUB_300001_SM_10006detail6reduce18DeviceReduceKernelINS2_10policy_hubIfjN4cuda3std3__44plusIvEEE10Policy1000EPfjS9_fNS7_10__identityEEEvT0_PT3_T1_NS0_13GridEvenShareISH_EET2_T4_E12temp_storage;
	add.s32 	%r239, %r238, %r237;
	st.shared.f32 	[%r239+16], %f530;
$L__BB10_49:
	bar.sync 	0;
	setp.ne.s32 	%p40, %r57, 0;
	@%p40 bra 	$L__BB10_71;
	ld.shared.f32 	%f250, [_ZZN3cub18CUB_300001_SM_10006detail6reduce18DeviceReduceKernelINS2_10policy_hubIfjN4cuda3std3__44plusIvEEE10Policy1000EPfjS9_fNS7_10__identityEEEvT0_PT3_T1_NS0_13GridEvenShareISH_EET2_T4_E12temp_storage+20];
	add.f32 	%f251, %f530, %f250;
	ld.shared.f32 	%f252, [_ZZN3cub18CUB_300001_SM_10006detail6reduce18DeviceReduceKernelINS2_10policy_hubIfjN4cuda3std3__44plusIvEEE10Policy1000EPfjS9_fNS7_10__identityEEEvT0_PT3_T1_NS0_13GridEvenShareISH_EET2_T4_E12temp_storage+24];
	add.f32 	%f253, %f251, %f252;
	ld.shared.f32 	%f254, [_ZZN3cub18CUB_300001_SM_10006detail6reduce18DeviceReduceKernelINS2_10policy_hubIfjN4cuda3std3__44plusIvEEE10Policy1000EPfjS9_fNS7_10__identityEEEvT0_PT3_T1_NS0_13GridEvenShareISH_EET2_T4_E12temp_storage+28];
	add.f32 	%f255, %f253, %f254;
	ld.shared.f32 	%f256, [_ZZN3cub18CUB_300001_SM_10006detail6reduce18DeviceReduceKernelINS2_10policy_hubIfjN4cuda3std3__44plusIvEEE10Policy1000EPfjS9_fNS7_10__identityEEEvT0_PT3_T1_NS0_13GridEvenShareISH_EET2_T4_E12temp_storage+32];
	add.f32 	%f257, %f255, %f256;
	ld.shared.f32 	%f258, [_ZZN3cub18CUB_300001_SM_10006detail6reduce18DeviceReduceKernelINS2_10policy_hubIfjN4cuda3std3__44plusIvEEE10Policy1000EPfjS9_fNS7_10__identityEEEvT0_PT3_T1_NS0_13GridEvenShareISH_EET2_T4_E12temp_storage+36];
	add.f32 	%f259, %f257, %f258;
	ld.shared.f32 	%f260, [_ZZN3cub18CUB_300001_SM_10006detail6reduce18DeviceReduceKernelINS2_10policy_hubIfjN4cuda3std3__44plusIvEEE10Policy1000EPfjS9_fNS7_10__identityEEEvT0_PT3_T1_NS0_13GridEvenShareISH_EET2_T4_E12temp_storage+40];
	add.f32 	%f261, %f259, %f260;
	ld.shared.f32 	%f262, [_ZZN3cub18CUB_300001_SM_10006detail6reduce18DeviceReduceKernelINS2_10policy_hubIfjN4cuda3std3__44plusIvEEE10Policy1000EPfjS9_fNS7_10__identityEEEvT0_PT3_T1_NS0_13GridEvenShareISH_EET2_T4_E12temp_storage+44];
	add.f32 	%f263, %f261, %f262;
	ld.shared.f32 	%f264, [_ZZN3cub18CUB_300001_SM_10006detail6reduce18DeviceReduceKernelINS2_10policy_hubIfjN4cuda3std3__44plusIvEEE10Policy1000EPfjS9_fNS7_10__identityEEEvT0_PT3_T1_NS0_13GridEvenShareISH_EET2_T4_E12temp_storage+48];
	add.f32 	%f265, %f263, %f264;
	ld.shared.f32 	%f266, [_ZZN3cub18CUB_300001_SM_10006detail6reduce18DeviceReduceKernelINS2_10policy_hubIfjN4cuda3std3__44plusIvEEE10Policy1000EPfjS9_fNS7_10__identityEEEvT0_PT3_T1_NS0_13GridEvenShareISH_EET2_T4_E12temp_storage+52];
	add.f32 	%f267, %f265, %f266;
	ld.shared.f32 	%f268, [_ZZN3cub18CUB_300001_SM_10006detail6reduce18DeviceReduceKernelINS2_10policy_hubIfjN4cuda3std3__44plusIvEEE10Policy1000EPfjS9_fNS7_10__identityEEEvT0_PT3_T1_NS0_13GridEvenShareISH_EET2_T4_E12temp_storage+56];
	add.f32 	%f269, %f267, %f268;
	ld.shared.f32 	%f270, [_ZZN3cub18CUB_300001_SM_10006detail6reduce18DeviceReduceKernelINS2_10policy_hubIfjN4cuda3std3__44plusIvEEE10Policy1000EPfjS9_fNS7_10__identityEEEvT0_PT3_T1_NS0_13GridEvenShareISH_EET2_T4_E12temp_storage+60];
	add.f32 	%f271, %f269, %f270;
	ld.shared.f32 	%f272, [_ZZN3cub18CUB_300001_SM_10006detail6reduce18DeviceReduceKernelINS2_10policy_hubIfjN4cuda3std3__44plusIvEEE10Policy1000EPfjS9_fNS7_10__identityEEEvT0_PT3_T1_NS0_13GridEvenShareISH_EET2_T4_E12temp_storage+64];
	add.f32 	%f273, %f271, %f272;
	ld.shared.f32 	%f274, [_ZZN3cub18CUB_300001_SM_10006detail6reduce18DeviceReduceKernelINS2_10policy_hubIfjN4cuda3std3__44plusIvEEE10Policy1000EPfjS9_fNS7_10__identityEEEvT0_PT3_T1_NS0_13GridEvenShareISH_EET2_T4_E12temp_storage+68];
	add.f32 	%f275, %f273, %f274;
	ld.shared.f32 	%f276, [_ZZN3cub18CUB_300001_SM_10006detail6reduce18DeviceReduceKernelINS2_10policy_hubIfjN4cuda3std3__44plusIvEEE10Policy1000EPfjS9_fNS7_10__identityEEEvT0_PT3_T1_NS0_13GridEvenShareISH_EET2_T4_E12temp_storage+72];
	add.f32 	%f277, %f275, %f276;
	ld.shared.f32 	%f278, [_ZZN3cub18CUB_300001_SM_10006detail6reduce18DeviceReduceKernelINS2_10policy_hubIfjN4cuda3std3__44plusIvEEE10Policy1000EPfjS9_fNS7_10__identityEEEvT0_PT3_T1_NS0_13GridEvenShareISH_EET2_T4_E12temp_storage+76];
	add.f32 	%f530, %f277, %f278;
	bra.uni 	$L__BB10_71;
$L__BB10_51:
	// begin inline asm
	mov.u32 %r196, %laneid;
	// end inline asm
	and.b32  	%r212, %r57, 992;
	add.s32 	%r213, %r212, 32;
	setp.gt.u32 	%p21, %r213, %r56;
	not.b32 	%r214, %r212;
	add.s32 	%r215, %r56, %r214;
	selp.b32 	%r210, %r215, 31, %p21;
	mov.b32 	%r197, 1;
	mov.b32 	%r211, -1;
	// begin inline asm
	{  .reg .f32 r0;  .reg .pred p;  shfl.sync.down.b32 r0|p, %f523, %r197, %r210, %r211;  @p add.f32 r0, r0, %f523;  mov.f32 %f176, r0;}
	// end inline asm
	mov.b32 	%r200, 2;
	// begin inline asm
	{  .reg .f32 r0;  .reg .pred p;  shfl.sync.down.b32 r0|p, %f176, %r200, %r210, %r211;  @p add.f32 r0, r0, %f176;  mov.f32 %f179, r0;}
	// end inline asm
	mov.b32 	%r203, 4;
	// begin inline asm
	{  .reg .f32 r0;  .reg .pred p;  shfl.sync.down.b32 r0|p, %f179, %r203, %r210, %r211;  @p add.f32 r0, r0, %f179;  mov.f32 %f182, r0;}
	// end inline asm
	mov.b32 	%r206, 8;
	// begin inline asm
	{  .reg .f32 r0;  .reg .pred p;  shfl.sync.down.b32 r0|p, %f182, %r206, %r210, %r211;  @p add.f32 r0, r0, %f182;  mov.f32 %f185, r0;}
	// end inline asm
	mov.b32 	%r209, 16;
	// begin inline asm
	{  .reg .f32 r0;  .reg .pred p;  shfl.sync.down.b32 r0|p, %f185, %r209, %r210, %r211;  @p add.f32 r0, r0, %f185;  mov.f32 %f530, r0;}
	// end inline asm
	setp.ne.s32 	%p22, %r196, 0;
	@%p22 bra 	$L__BB10_53;
	shr.u32 	%r216, %r57, 3;
	and.b32  	%r217, %r216, 124;
	mov.u32 	%r218, _ZZN3cub18CUB_300001_SM_10006detail6reduce18DeviceReduceKernelINS2_10policy_hubIfjN4cuda3std3__44plusIvEEE10Policy1000EPfjS9_fNS7_10__identityEEEvT0_PT3_T1_NS0_13GridEvenShareISH_EET2_T4_E12temp_storage;
	add.s32 	%r219, %r218, %r217;
	st.shared.f32 	[%r219+16], %f530;
$L__BB10_53:
	bar.sync 	0;
	setp.ne.s32 	%p23, %r57, 0;
	@%p23 bra 	$L__BB10_71;
	setp.gt.u32 	%p24, %r56, 32;
	ld.shared.f32 	%f191, [_ZZN3cub18CUB_300001_SM_10006detail6reduce18DeviceReduceKernelINS2_10policy_hubIfjN4cuda3std3__44plusIvEEE10Policy1000EPfjS9_fNS7_10__identityEEEvT0_PT3_T1_NS0_13GridEvenShareISH_EET2_T4_E12temp_storage+20];
	add.f32 	%f192, %f530, %f191;
	selp.f32 	%f193, %f192, %f530, %p24;
	setp.gt.u32 	%p25, %r56, 64;
	ld.shared.f32 	%f194, [_ZZN3cub18CUB_300001_SM_10006detail6reduce18DeviceReduceKernelINS2_10policy_hubIfjN4cuda3std3__44plusIvEEE10Policy1000EPfjS9_fNS7_10__identityEEEvT0_PT3_T1_NS0_13GridEvenShareISH_EET2_T4_E12temp_storage+24];
	add.f32 	%f195, %f194, %f193;
	selp.f32 	%f196, %f195, %f193, %p25;
	setp.gt.u32 	%p26, %r56, 96;
	ld.shared.f32 	%f197, [_ZZN3cub18CUB_300001_SM_10006detail6reduce18DeviceReduceKernelINS2_10policy_hubIfjN4cuda3std3__44plusIvEEE10Policy1000EPfjS9_fNS7_10__identityEEEvT0_PT3_T1_NS0_13GridEvenShareISH_EET2_T4_E12temp_storage+28];
	add.f32 	%f198, %f197, %f196;
	selp.f32 	%f199, %f198, %f196, %p26;
	setp.gt.u32 	%p27, %r56, 128;
	ld.shared.f32 	%f200, [_ZZN3cub18CUB_300001_SM_10006detail6reduce18DeviceReduceKernelINS2_10policy_hubIfjN4cuda3std3__44plusIvEEE10Policy1000EPfjS9_fNS7_10__identityEEEvT0_PT3_T1_NS0_13GridEvenShareISH_EET2_T4_E12temp_storage+32];
	add.f32 	%f201, %f200, %f199;
	selp.f32 	%f202, %f201, %f199, %p27;
	setp.gt.u32 	%p28, %r56, 160;
	ld.shared.f32 	%f203, [_ZZN3cub18CUB_300001_SM_10006detail6reduce18DeviceReduceKernelINS2_10policy_hubIfjN4cuda3std3__44plusIvEEE10Policy1000EPfjS9_fNS7_10__identityEEEvT0_PT3_T1_NS0_13GridEvenShareISH_EET2_T4_E12temp_storage+36];
	add.f32 	%f204, %f203, %f202;
	selp.f32 	%f205, %f204, %f202, %p28;
	setp.gt.u32 	%p29, %r56, 192;
	ld.shared.f32 	%f206, [_ZZN3cub18CUB_300001_SM_10006detail6reduce18DeviceReduceKernelINS2_10policy_hubIfjN4cuda3std3__44plusIvEEE10Policy1000EPfjS9_fNS7_10__identityEEEvT0_PT3_T1_NS0_13GridEvenShareISH_EET2_T4_E12temp_storage+40];
	add.f32 	%f207, %f206, %f205;
	selp.f32 	%f208, %f207, %f205, %p29;
	setp.gt.u32 	%p30, %r56, 224;
	ld.shared.f32 	%f209, [_ZZN3cub18CUB_300001_SM_10006detail6reduce18DeviceReduceKernelINS2_10policy_hubIfjN4cuda3std3__44plusIvEEE10Policy1000EPfjS9_fNS7_10__identityEEEvT0_PT3_T1_NS0_13GridEvenShareISH_EET2_T4_E12temp_storage+44];
	add.f32 	%f210, %f209, %f208;
	selp.f32 	%f211, %f210, %f208, %p30;
	setp.gt.u32 	%p31, %r56, 256;
	ld.shared.f32 	%f212, [_ZZN3cub18CUB_300001_SM_10006detail6reduce18DeviceReduceKernelINS2_10policy_hubIfjN4cuda3std3__44plusIvEEE10Policy1000EPfjS9_fNS7_10__identityEEEvT0_PT3_T1_NS0_13GridEvenShareISH_EET2_T4_E12temp_storage+48];
	add.f32 	%f213, %f212, %f211;
	selp.f32 	%f214, %f213, %f211, %p31;
	setp.gt.u32 	%p32, %r56, 288;
	ld.shared.f32 	%f215, [_ZZN3cub18CUB_300001_SM_10006detail6reduce18DeviceReduceKernelINS2_10policy_hubIfjN4cuda3std3__44plusIvEEE10Policy1000EPfjS9_fNS7_10__identityEEEvT0_PT3_T1_NS0_13GridEvenShareISH_EET2_T4_E12temp_storage+52];
	add.f32 	%f216, %f215, %f214;
	selp.f32 	%f217, %f216, %f214, %p32;
	setp.gt.u32 	%p33, %r56, 320;
	ld.shared.f32 	%f218, [_ZZN3cub18CUB_300001_SM_10006detail6reduce18DeviceReduceKernelINS2_10policy_hubIfjN4cuda3std3__44plusIvEEE10Policy1000EPfjS9_fNS7_10__identityEEEvT0_PT3_T1_NS0_13GridEvenShareISH_EET2_T4_E12temp_storage+56];
	add.f32 	%f219, %f218, %f217;
	selp.f32 	%f220, %f219, %f217, %p33;
	setp.gt.u32 	%p34, %r56, 352;
	ld.shared.f32 	%f221, [_ZZN3cub18CUB_300001_SM_10006detail6reduce18DeviceReduceKernelINS2_10policy_hubIfjN4cuda3std3__44plusIvEEE10Policy1000EPfjS9_fNS7_10__identityEEEvT0_PT3_T1_NS0_13GridEvenShareISH_EET2_T4_E12temp_storage+60];
	add.f32 	%f222, %f221, %f220;
	selp.f32 	%f223, %f222, %f220, %p34;
	setp.gt.u32 	%p35, %r56, 384;
	ld.shared.f32 	%f224, [_ZZN3cub18CUB_300001_SM_10006detail6reduce18DeviceReduceKernelINS2_10policy_hubIfjN4cuda3std3__44plusIvEEE10Policy1000EPfjS9_fNS7_10__identityEEEvT0_PT3_T1_NS0_13GridEvenShareISH_EET2_T4_E12temp_storage+64];
	add.f32 	%f225, %f224, %f223;
	selp.f32 	%f226, %f225, %f223, %p35;
	setp.gt.u32 	%p36, %r56, 416;
	ld.shared.f32 	%f227, [_ZZN3cub18CUB_300001_SM_10006detail6reduce18DeviceReduceKernelINS2_10policy_hubIfjN4cuda3std3__44plusIvEEE10Policy1000EPfjS9_fNS7_10__identityEEEvT0_PT3_T1_NS0_13GridEvenShareISH_EET2_T4_E12temp_storage+68];
	add.f32 	%f228, %f227, %f226;
	selp.f32 	%f229, %f228, %f226, %p36;
	setp.gt.u32 	%p37, %r56, 448;
	ld.shared.f32 	%f230, [_ZZN3cub18CUB_300001_SM_10006detail6reduce18DeviceReduceKernelINS2_10policy_hubIfjN4cuda3std3__44plusIvEEE10Policy1000EPfjS9_fNS7_10__identityEEEvT0_PT3_T1_NS0_13GridEvenShareISH_EET2_T4_E12temp_storage+72];
	add.f32 	%f231, %f230, %f229;
	selp.f32 	%f232, %f231, %f229, %p37;
	setp.gt.u32 	%p38, %r56, 480;
	ld.shared.f32 	%f233, [_ZZN3cub18CUB_300001_SM_10006detail6reduce18DeviceReduceKernelINS2_10policy_hubIfjN4cuda3std3__44plusIvEEE10Policy1000EPfjS9_fNS7_10__identityEEEvT0_PT3_T1_NS0_13GridEvenShareISH_EET2_T4_E12temp_storage+76];
	add.f32 	%f234, %f233, %f232;
	selp.f32 	%f530, %f234, %f232, %p38;
	bra.uni 	$L__BB10_71;
$L__BB10_55:
	mov.u32 	%r76, %tid.x;
	add.s32 	%r121, %r76, %r5;
	mul.wide.u32 	%rd20, %r121, 4;
	add.s64 	%rd4, %rd1, %rd20;
	// begin inline asm
	ld.global.nc.u32 %r105, [%rd4];
	// end inline asm
	mov.b32 	%f52, %r105;
	add.s64 	%rd5, %rd4, 2048;
	// begin inline asm
	ld.global.nc.u32 %r106, [%rd5];
	// end inline asm
	mov.b32 	%f53, %r106;
	add.s64 	%rd6, %rd4, 4096;
	// begin inline asm
	ld.global.nc.u32 %r107, [%rd6];
	// end inline asm
	mov.b32 	%f54, %r107;
	add.s64 	%rd7, %rd4, 6144;
	// begin inline asm
	ld.global.nc.u32 %r108, [%rd7];
	// end inline asm
	mov.b32 	%f55, %r108;
	add.s64 	%rd8, %rd4, 8192;
	// begin inline asm
	ld.global.nc.u32 %r109, [%rd8];
	// end inline asm
	mov.b32 	%f56, %r109;
	add.s64 	%rd9, %rd4, 10240;
	// begin inline asm
	ld.global.nc.u32 %r110, [%rd9];
	// end inline asm
	mov.b32 	%f57, %r110;
	add.s64 	%rd10, %rd4, 12288;
	// begin inline asm
	ld.global.nc.u32 %r111, [%rd10];
	// end inline asm
	mov.b32 	%f58, %r111;
	add.s64 	%rd11, %rd4, 14336;
	// begin inline asm
	ld.global.nc.u32 %r112, [%rd11];
	// end inline asm
	mov.b32 	%f59, %r112;
	add.s64 	%rd12, %rd4, 16384;
	// begin inline asm
	ld.global.nc.u32 %r113, [%rd12];
	// end inline asm
	mov.b32 	%f60, %r113;
	add.s64 	%rd13, %rd4, 18432;
	// begin inline asm
	ld.global.nc.u32 %r114, [%rd13];
	// end inline asm
	mov.b32 	%f61, %r114;
	add.s64 	%rd14, %rd4, 20480;
	// begin inline asm
	ld.global.nc.u32 %r115, [%rd14];
	// end inline asm
	mov.b32 	%f62, %r115;
	add.s64 	%rd15, %rd4, 22528;
	// begin inline asm
	ld.global.nc.u32 %r116, [%rd15];
	// end inline asm
	mov.b32 	%f63, %r116;
	add.s64 	%rd16, %rd4, 24576;
	// begin inline asm
	ld.global.nc.u32 %r117, [%rd16];
	// end inline asm
	mov.b32 	%f64, %r117;
	add.s64 	%rd17, %rd4, 26624;
	// begin inline asm
	ld.global.nc.u32 %r118, [%rd17];
	// end inline asm
	mov.b32 	%f65, %r118;
	add.s64 	%rd18, %rd4, 28672;
	// begin inline asm
	ld.global.nc.u32 %r119, [%rd18];
	// end inline asm
	mov.b32 	%f66, %r119;
	add.s64 	%rd19, %rd4, 30720;
	// begin inline asm
	ld.global.nc.u32 %r120, [%rd19];
	// end inline asm
	mov.b32 	%f67, %r120;
	add.f32 	%f68, %f52, %f53;
	add.f32 	%f69, %f54, %f55;
	add.f32 	%f70, %f56, %f57;
	add.f32 	%f71, %f58, %f59;
	add.f32 	%f72, %f60, %f61;
	add.f32 	%f73, %f62, %f63;
	add.f32 	%f74, %f64, %f65;
	add.f32 	%f75, %f66, %f67;
	add.f32 	%f76, %f68, %f69;
	add.f32 	%f77, %f70, %f71;
	add.f32 	%f78, %f72, %f73;
	add.f32 	%f79, %f74, %f75;
	add.f32 	%f80, %f76, %f77;
	add.f32 	%f81, %f78, %f79;
	add.f32 	%f529, %f80, %f81;
	setp.lt.u32 	%p3, %r56, %r4;
	@%p3 bra 	$L__BB10_67;
	add.s32 	%r77, %r4, %r5;
	add.s32 	%r401, %r77, 512;
	add.s32 	%r400, %r77, %r76;
	mov.b32 	%r402, 0;
$L__BB10_57:
	add.s32 	%r5, %r5, %r4;
	add.s32 	%r123, %r1, -8192;
	setp.gt.u32 	%p4, %r5, %r123;
	@%p4 bra 	$L__BB10_59;
	add.s32 	%r140, %r76, %r5;
	mul.wide.u32 	%rd37, %r140, 4;
	add.s64 	%rd21, %rd1, %rd37;
	// begin inline asm
	ld.global.nc.u32 %r124, [%rd21];
	// end inline asm
	mov.b32 	%f82, %r124;
	add.s64 	%rd22, %rd21, 2048;
	// begin inline asm
	ld.global.nc.u32 %r125, [%rd22];
	// end inline asm
	mov.b32 	%f83, %r125;
	add.s64 	%rd23, %rd21, 4096;
	// begin inline asm
	ld.global.nc.u32 %r126, [%rd23];
	// end inline asm
	mov.b32 	%f84, %r126;
	add.s64 	%rd24, %rd21, 6144;
	// begin inline asm
	ld.global.nc.u32 %r127, [%rd24];
	// end inline asm
	mov.b32 	%f85, %r127;
	add.s64 	%rd25, %rd21, 8192;
	// begin inline asm
	ld.global.nc.u32 %r128, [%rd25];
	// end inline asm
	mov.b32 	%f86, %r128;
	add.s64 	%rd26, %rd21, 10240;
	// begin inline asm
	ld.global.nc.u32 %r129, [%rd26];
	// end inline asm
	mov.b32 	%f87, %r129;
	add.s64 	%rd27, %rd21, 12288;
	// begin inline asm
	ld.global.nc.u32 %r130, [%rd27];
	// end inline asm
	mov.b32 	%f88, %r130;
	add.s64 	%rd28, %rd21, 14336;
	// begin inline asm
	ld.global.nc.u32 %r131, [%rd28];
	// end inline asm
	mov.b32 	%f89, %r131;
	add.s64 	%rd29, %rd21, 16384;
	// begin inline asm
	ld.global.nc.u32 %r132, [%rd29];
	// end inline asm
	mov.b32 	%f90, %r132;
	add.s64 	%rd30, %rd21, 18432;
	// begin inline asm
	ld.global.nc.u32 %r133, [%rd30];
	// end inline asm
	mov.b32 	%f91, %r133;
	add.s64 	%rd31, %rd21, 20480;
	// begin inline asm
	ld.global.nc.u32 %r134, [%rd31];
	// end inline asm
	mov.b32 	%f92, %r134;
	add.s64 	%rd32, %rd21, 22528;
	// begin inline asm
	ld.global.nc.u32 %r135, [%rd32];
	// end inline asm
	mov.b32 	%f93, %r135;
	add.s64 	%rd33, %rd21, 24576;
	// begin inline asm
	ld.global.nc.u32 %r136, [%rd33];
	// end inline asm
	mov.b32 	%f94, %r136;
	add.s64 	%rd34, %rd21, 26624;
	// begin inline asm
	ld.global.nc.u32 %r137, [%rd34];
	// end inline asm
	mov.b32 	%f95, %r137;
	add.s64 	%rd35, %rd21, 28672;
	// begin inline asm
	ld.global.nc.u32 %r138, [%rd35];
	// end inline asm
	mov.b32 	%f96, %r138;
	add.s64 	%rd36, %rd21, 30720;
	// begin inline asm
	ld.global.nc.u32 %r139, [%rd36];
	// end inline asm
	mov.b32 	%f97, %r139;
	add.f32 	%f98, %f529, %f82;
	add.f32 	%f99, %f83, %f84;
	add.f32 	%f100, %f85, %f86;
	add.f32 	%f101, %f87, %f88;
	add.f32 	%f102, %f89, %f90;
	add.f32 	%f103, %f91, %f92;
	add.f32 	%f104, %f93, %f94;
	add.f32 	%f105, %f95, %f96;
	add.f32 	%f106, %f98, %f99;
	add.f32 	%f107, %f100, %f101;
	add.f32 	%f108, %f102, %f103;
	add.f32 	%f109, %f104, %f105;
	add.f32 	%f110, %f106, %f107;
	add.f32 	%f111, %f108, %f109;
	add.f32 	%f112, %f110, %f111;
	add.f32 	%f529, %f112, %f97;
	sub.s32 	%r141, %r1, %r5;
	setp.lt.u32 	%p5, %r141, %r4;
	add.s32 	%r402, %r402, 1;
	add.s32 	%r401, %r401, %r4;
	add.s32 	%r400, %r400, %r4;
	@%p5 bra 	$L__BB10_67;
	bra.uni 	$L__BB10_57;
$L__BB10_59:
	setp.le.u32 	%p6, %r1, %r5;
	@%p6 bra 	$L__BB10_67;
	sub.s32 	%r88, %r1, %r5;
	setp.ge.s32 	%p7, %r76, %r88;
	@%p7 bra 	$L__BB10_67;
	not.b32 	%r142, %r76;
	add.s32 	%r143, %r1, %r142;
	sub.s32 	%r144, %r143, %r77;
	mul.lo.s32 	%r145, %r2, %r402;
	shl.b32 	%r146, %r145, 13;
	sub.s32 	%r89, %r144, %r146;
	shr.u32 	%r147, %r143, 9;
	add.s32 	%r90, %r147, 1;
	and.b32  	%r148, %r143, 1536;
	setp.eq.s32 	%p8, %r148, 1536;
	mov.u32 	%r407, %r76;
	@%p8 bra 	$L__BB10_64;
	and.b32  	%r149, %r90, 3;
	neg.s32 	%r404, %r149;
	mov.u32 	%r407, %r76;
$L__BB10_63:
	.pragma "nounroll";
	mul.wide.u32 	%rd39, %r400, 4;
	add.s64 	%rd38, %rd1, %rd39;
	// begin inline asm
	ld.global.nc.u32 %r150, [%rd38];
	// end inline asm
	mov.b32 	%f114, %r150;
	add.f32 	%f529, %f529, %f114;
	add.s32 	%r407, %r407, 512;
	add.s32 	%r400, %r400, 512;
	add.s32 	%r404, %r404, 1;
	setp.ne.s32 	%p9, %r404, 0;
	@%p9 bra 	$L__BB10_63;
$L__BB10_64:
	setp.lt.u32 	%p10, %r89, 1536;
	@%p10 bra 	$L__BB10_67;
	add.s32 	%r409, %r407, 1024;
	add.s32 	%r408, %r407, %r401;
$L__BB10_66:
	add.s32 	%r155, %r408, -512;
	mul.wide.u32 	%rd44, %r155, 4;
	add.s64 	%rd40, %rd1, %rd44;
	// begin inline asm
	ld.global.nc.u32 %r151, [%rd40];
	// end inline asm
	mov.b32 	%f115, %r151;
	add.f32 	%f116, %f529, %f115;
	mul.wide.u32 	%rd45, %r408, 4;
	add.s64 	%rd41, %rd1, %rd45;
	// begin inline asm
	ld.global.nc.u32 %r152, [%rd41];
	// end inline asm
	mov.b32 	%f117, %r152;
	add.f32 	%f118, %f116, %f117;
	add.s32 	%r156, %r408, 512;
	mul.wide.u32 	%rd46, %r156, 4;
	add.s64 	%rd42, %rd1, %rd46;
	// begin inline asm
	ld.global.nc.u32 %r153, [%rd42];
	// end inline asm
	mov.b32 	%f119, %r153;
	add.f32 	%f120, %f118, %f119;
	add.s32 	%r157, %r408, 1024;
	mul.wide.u32 	%rd47, %r157, 4;
	add.s64 	%rd43, %rd1, %rd47;
	// begin inline asm
	ld.global.nc.u32 %r154, [%rd43];
	// end inline asm
	mov.b32 	%f121, %r154;
	add.f32 	%f529, %f120, %f121;
	add.s32 	%r103, %r409, 2048;
	add.s32 	%r158, %r409, 1024;
	add.s32 	%r408, %r408, 2048;
	setp.lt.s32 	%p11, %r158, %r88;
	mov.u32 	%r409, %r103;
	@%p11 bra 	$L__BB10_66;
$L__BB10_67:
	// begin inline asm
	mov.u32 %r159, %laneid;
	// end inline asm
	mov.b32 	%r160, 1;
	mov.b32 	%r173, 31;
	mov.b32 	%r174, -1;
	// begin inline asm
	{  .reg .f32 r0;  .reg .pred p;  shfl.sync.down.b32 r0|p, %f529, %r160, %r173, %r174;  @p add.f32 r0, r0, %f529;  mov.f32 %f122, r0;}
	// end inline asm
	mov.b32 	%r163, 2;
	// begin inline asm
	{  .reg .f32 r0;  .reg .pred p;  shfl.sync.down.b32 r0|p, %f122, %r163, %r173, %r174;  @p add.f32 r0, r0, %f122;  mov.f32 %f125, r0;}
	// end inline asm
	mov.b32 	%r166, 4;
	// begin inline asm
	{  .reg .f32 r0;  .reg .pred p;  shfl.sync.down.b32 r0|p, %f125, %r166, %r173, %r174;  @p add.f32 r0, r0, %f125;  mov.f32 %f128, r0;}
	// end inline asm
	mov.b32 	%r169, 8;
	// begin inline asm
	{  .reg .f32 r0;  .reg .pred p;  shfl.sync.down.b32 r0|p, %f128, %r169, %r173, %r174;  @p add.f32 r0, r0, %f128;  mov.f32 %f131, r0;}
	// end inline asm
	mov.b32 	%r172, 16;
	// begin inline asm
	{  .reg .f32 r0;  .reg .pred p;  shfl.sync.down.b32 r0|p, %f131, %r172, %r173, %r174;  @p add.f32 r0, r0, %f131;  mov.f32 %f530, r0;}
	// end inline asm
	setp.ne.s32 	%p12, %r159, 0;
	@%p12 bra 	$L__BB10_69;
	shr.u32 	%r175, %r76, 3;
	and.b32  	%r176, %r175, 124;
	mov.u32 	%r177, _ZZN3cub18CUB_300001_SM_10006detail6reduce18DeviceReduceKernelINS2_10policy_hubIfjN4cuda3std3__44plusIvEEE10Policy1000EPfjS9_fNS7_10__identityEEEvT0_PT3_T1_NS0_13GridEvenShareISH_EET2_T4_E12temp_storage;
	add.s32 	%r178, %r177, %r176;
	st.shared.f32 	[%r178+16], %f530;
$L__BB10_69:
	bar.sync 	0;
	setp.ne.s32 	%p13, %r76, 0;
	@%p13 bra 	$L__BB10_71;
	ld.shared.f32 	%f137, [_ZZN3cub18CUB_300001_SM_10006detail6reduce18DeviceReduceKernelINS2_10policy_hubIfjN4cuda3std3__44plusIvEEE10Policy1000EPfjS9_fNS7_10__identityEEEvT0_PT3_T1_NS0_13GridEvenShareISH_EET2_T4_E12temp_storage+20];
	add.f32 	%f138, %f530, %f137;
	ld.shared.f32 	%f139, [_ZZN3cub18CUB_300001_SM_10006detail6reduce18DeviceReduceKernelINS2_10policy_hubIfjN4cuda3std3__44plusIvEEE10Policy1000EPfjS9_fNS7_10__identityEEEvT0_PT3_T1_NS0_13GridEvenShareISH_EET2_T4_E12temp_storage+24];
	add.f32 	%f140, %f138, %f139;
	ld.shared.f32 	%f141, [_ZZN3cub18CUB_300001_SM_10006detail6reduce18DeviceReduceKernelINS2_10policy_hubIfjN4cuda3std3__44plusIvEEE10Policy1000EPfjS9_fNS7_10__identityEEEvT0_PT3_T1_NS0_13GridEvenShareISH_EET2_T4_E12temp_storage+28];
	add.f32 	%f142, %f140, %f141;
	ld.shared.f32 	%f143, [_ZZN3cub18CUB_300001_SM_10006detail6reduce18DeviceReduceKernelINS2_10policy_hubIfjN4cuda3std3__44plusIvEEE10Policy1000EPfjS9_fNS7_10__identityEEEvT0_PT3_T1_NS0_13GridEvenShareISH_EET2_T4_E12temp_storage+32];
	add.f32 	%f144, %f142, %f143;
	ld.shared.f32 	%f145, [_ZZN3cub18CUB_300001_SM_10006detail6reduce18DeviceReduceKernelINS2_10policy_hubIfjN4cuda3std3__44plusIvEEE10Policy1000EPfjS9_fNS7_10__identityEEEvT0_PT3_T1_NS0_13GridEvenShareISH_EET2_T4_E12temp_storage+36];
	add.f32 	%f146, %f144, %f145;
	ld.shared.f32 	%f147, [_ZZN3cub18CUB_300001_SM_10006detail6reduce18DeviceReduceKernelINS2_10policy_hubIfjN4cuda3std3__44plusIvEEE10Policy1000EPfjS9_fNS7_10__identityEEEvT0_PT3_T1_NS0_13GridEvenShareISH_EET2_T4_E12temp_storage+40];
	add.f32 	%f148, %f146, %f147;
	ld.shared.f32 	%f149, [_ZZN3cub18CUB_300001_SM_10006detail6reduce18DeviceReduceKernelINS2_10policy_hubIfjN4cuda3std3__44plusIvEEE10Policy1000EPfjS9_fNS7_10__identityEEEvT0_PT3_T1_NS0_13GridEvenShareISH_EET2_T4_E12temp_storage+44];
	add.f32 	%f150, %f148, %f149;
	ld.shared.f32 	%f151, [_ZZN3cub18CUB_300001_SM_10006detail6reduce18DeviceReduceKernelINS2_10policy_hubIfjN4cuda3std3__44plusIvEEE10Policy1000EPfjS9_fNS7_10__identityEEEvT0_PT3_T1_NS0_13GridEvenShareISH_EET2_T4_E12temp_storage+48];
	add.f32 	%f152, %f150, %f151;
	ld.shared.f32 	%f153, [_ZZN3cub18CUB_300001_SM_10006detail6reduce18DeviceReduceKernelINS2_10policy_hubIfjN4cuda3std3__44plusIvEEE10Policy1000EPfjS9_fNS7_10__identityEEEvT0_PT3_T1_NS0_13GridEvenShareISH_EET2_T4_E12temp_storage+52];
	add.f32 	%f154, %f152, %f153;
	ld.shared.f32 	%f155, [_ZZN3cub18CUB_300001_SM_10006detail6reduce18DeviceReduceKernelINS2_10policy_hubIfjN4cuda3std3__44plusIvEEE10Policy1000EPfjS9_fNS7_10__identityEEEvT0_PT3_T1_NS0_13GridEvenShareISH_EET2_T4_E12temp_storage+56];
	add.f32 	%f156, %f154, %f155;
	ld.shared.f32 	%f157, [_ZZN3cub18CUB_300001_SM_10006detail6reduce18DeviceReduceKernelINS2_10policy_hubIfjN4cuda3std3__44plusIvEEE10Policy1000EPfjS9_fNS7_10__identityEEEvT0_PT3_T1_NS0_13GridEvenShareISH_EET2_T4_E12temp_storage+60];
	add.f32 	%f158, %f156, %f157;
	ld.shared.f32 	%f159, [_ZZN3cub18CUB_300001_SM_10006detail6reduce18DeviceReduceKernelINS2_10policy_hubIfjN4cuda3std3__44plusIvEEE10Policy1000EPfjS9_fNS7_10__identityEEEvT0_PT3_T1_NS0_13GridEvenShareISH_EET2_T4_E12temp_storage+64];
	add.f32 	%f160, %f158, %f159;
	ld.shared.f32 	%f161, [_ZZN3cub18CUB_300001_SM_10006detail6reduce18DeviceReduceKernelINS2_10policy_hubIfjN4cuda3std3__44plusIvEEE10Policy1000EPfjS9_fNS7_10__identityEEEvT0_PT3_T1_NS0_13GridEvenShareISH_EET2_T4_E12temp_storage+68];
	add.f32 	%f162, %f160, %f161;
	ld.shared.f32 	%f163, [_ZZN3cub18CUB_300001_SM_10006detail6reduce18DeviceReduceKernelINS2_10policy_hubIfjN4cuda3std3__44plusIvEEE10Policy1000EPfjS9_fNS7_10__identityEEEvT0_PT3_T1_NS0_13GridEvenShareISH_EET2_T4_E12temp_storage+72];
	add.f32 	%f164, %f162, %f163;
	ld.shared.f32 	%f165, [_ZZN3cub18CUB_300001_SM_10006detail6reduce18DeviceReduceKernelINS2_10policy_hubIfjN4cuda3std3__44plusIvEEE10Policy1000EPfjS9_fNS7_10__identityEEEvT0_PT3_T1_NS0_13GridEvenShareISH_EET2_T4_E12temp_storage+76];
	add.f32 	%f530, %f164, %f165;
$L__BB10_71:
	mov.u32 	%r375, %tid.x;
	setp.ne.s32 	%p80, %r375, 0;
	@%p80 bra 	$L__BB10_73;
	ld.param.u64 	%rd119, [_ZN3cub18CUB_300001_SM_10006detail6reduce18DeviceReduceKernelINS2_10policy_hubIfjN4cuda3std3__44plusIvEEE10Policy1000EPfjS9_fNS7_10__identityEEEvT0_PT3_T1_NS0_13GridEvenShareISH_EET2_T4__param_1];
	cvta.to.global.u64 	%rd116, %rd119;
	mul.wide.u32 	%rd117, %r3, 4;
	add.s64 	%rd118, %rd116, %rd117;
	st.global.f32 	[%rd118], %f530;
$L__BB10_73:
	ret;

}
	// .globl	_ZN3cub18CUB_300001_SM_10006detail6reduce28DeviceReduceSingleTileKernelINS2_10policy_hubIfjN4cuda3std3__44plusIvEEE10Policy1000EPfSC_iS9_ffNS7_10__identityEEEvT0_T1_T2_T3_T4_T6_
.visible .entry _ZN3cub18CUB_300001_SM_10006detail6reduce28DeviceReduceSingleTileKernelINS2_10policy_hubIfjN4cuda3std3__44plusIvEEE10Policy1000EPfSC_iS9_ffNS7_10__identityEEEvT0_T1_T2_T3_T4_T6_(
	.param .u64 .ptr .align 1 _ZN3cub18CUB_300001_SM_10006detail6reduce28DeviceReduceSingleTileKernelINS2_10policy_hubIfjN4cuda3std3__44plusIvEEE10Policy1000EPfSC_iS9_ffNS7_10__identityEEEvT0_T1_T2_T3_T4_T6__param_0,
	.param .u64 .ptr .align 1 _ZN3cub18CUB_300001_SM_10006detail6reduce28DeviceReduceSingleTileKernelINS2_10policy_hubIfjN4cuda3std3__44plusIvEEE10Policy1000EPfSC_iS9_ffNS7_10__identityEEEvT0_T1_T2_T3_T4_T6__param_1,
	.param .u32 _ZN3cub18CUB_300001_SM_10006detail6reduce28DeviceReduceSingleTileKernelINS2_10policy_hubIfjN4cuda3std3__44plusIvEEE10Policy1000EPfSC_iS9_ffNS7_10__identityEEEvT0_T1_T2_T3_T4_T6__param_2,
	.param .align 1 .b8 _ZN3cub18CUB_300001_SM_10006detail6reduce28DeviceReduceSingleTileKernelINS2_10policy_hubIfjN4cuda3std3__44plusIvEEE10Policy1000EPfSC_iS9_ffNS7_10__identityEEEvT0_T1_T2_T3_T4_T6__param_3[1],
	.param .f32 _ZN3cub18CUB_300001_SM_10006detail6reduce28DeviceReduceSingleTileKernelINS2_10policy_hubIfjN4cuda3std3__44plusIvEEE10Policy1000EPfSC_iS9_ffNS7_10__identityEEEvT0_T1_T2_T3_T4_T6__param_4,
	.param .align 1 .b8 _ZN3cub18CUB_300001_SM_10006detail6reduce28DeviceReduceSingleTileKernelINS2_10policy_hubIfjN4cuda3std3__44plusIvEEE10Policy1000EPfSC_iS9_ffNS7_10__identityEEEvT0_T1_T2_T3_T4_T6__param_5[1]
)
.maxntid 512
.minnctapersm 1
{
	.reg .pred 	%p<83>;
	.reg .b32 	%r<339>;
	.reg .b32 	%f<537>;
	.reg .b64 	%rd<133>;
	// demoted variable
	.shared .align 4 .b8 _ZZN3cub18CUB_300001_SM_10006detail6reduce28DeviceReduceSingleTileKernelINS2_10policy_hubIfjN4cuda3std3__44plusIvEEE10Policy1000EPfSC_iS9_ffNS7_10__identityEEEvT0_T1_T2_T3_T4_T6_E12temp_storage[84];
	ld.param.u64 	%rd16, [_ZN3cub18CUB_300001_SM_10006detail6reduce28DeviceReduceSingleTileKernelINS2_10policy_hubIfjN4cuda3std3__44plusIvEEE10Policy1000EPfSC_iS9_ffNS7_10__identityEEEvT0_T1_T2_T3_T4_T6__param_0];
	ld.param.u64 	%rd17, [_ZN3cub18CUB_300001_SM_10006detail6reduce28DeviceReduceSingleTileKernelINS2_10policy_hubIfjN4cuda3std3__44plusIvEEE10Policy1000EPfSC_iS9_ffNS7_10__identityEEEvT0_T1_T2_T3_T4_T6__param_1];
	ld.param.u32 	%r67, [_ZN3cub18CUB_300001_SM_10006detail6reduce28DeviceReduceSingleTileKernelINS2_10policy_hubIfjN4cuda3std3__44plusIvEEE10Policy1000EPfSC_iS9_ffNS7_10__identityEEEvT0_T1_T2_T3_T4_T6__param_2];
	ld.param.f32 	%f54, [_ZN3cub18CUB_300001_SM_10006detail6reduce28DeviceReduceSingleTileKernelINS2_10policy_hubIfjN4cuda3std3__44plusIvEEE10Policy1000EPfSC_iS9_ffNS7_10__identityEEEvT0_T1_T2_T3_T4_T6__param_4];
	cvta.to.global.u64 	%rd1, %rd17;
	setp.ne.s32 	%p1, %r67, 0;
	@%p1 bra 	$L__BB11_3;
	mov.u32 	%r312, %tid.x;
	setp.ne.s32 	%p82, %r312, 0;
	@%p82 bra 	$L__BB11_74;
	st.global.f32 	[%rd1], %f54;
	bra.uni 	$L__BB11_74;
$L__BB11_3:
	and.b64  	%rd18, %rd16, 7;
	setp.ne.s64 	%p2, %rd18, 0;
	@%p2 bra 	$L__BB11_38;
	setp.gt.s32 	%p42, %r67, 8191;
	@%p42 bra 	$L__BB11_22;
	mov.u32 	%r1, %tid.x;
	setp.ge.s32 	%p54, %r1, %r67;
	mov.f32 	%f515, 0f00000000;
	mov.u32 	%r316, %r1;
	@%p54 bra 	$L__BB11_7;
	mul.wide.u32 	%rd121, %r1, 4;
	add.s64 	%rd120, %rd16, %rd121;
	// begin inline asm
	ld.global.nc.u32 %r256, [%rd120];
	// end inline asm
	mov.b32 	%f515, %r256;
	add.s32 	%r316, %r1, 512;
$L__BB11_7:
	setp.ge.s32 	%p55, %r316, %r67;
	@%p55 bra 	$L__BB11_13;
	not.b32 	%r257, %r316;
	add.s32 	%r4, %r67, %r257;
	and.b32  	%r258, %r4, 1536;
	setp.eq.s32 	%p56, %r258, 1536;
	@%p56 bra 	$L__BB11_11;
	mul.wide.u32 	%rd122, %r316, 4;
	add.s64 	%rd129, %rd16, %rd122;
	shr.u32 	%r259, %r4, 9;
	add.s32 	%r260, %r259, 1;
	and.b32  	%r261, %r260, 3;
	neg.s32 	%r314, %r261;
$L__BB11_10:
	.pragma "nounroll";
	// begin inline asm
	ld.global.nc.u32 %r262, [%rd129];
	// end inline asm
	mov.b32 	%f398, %r262;
	add.f32 	%f515, %f515, %f398;
	add.s32 	%r316, %r316, 512;
	add.s64 	%rd129, %rd129, 2048;
	add.s32 	%r314, %r314, 1;
	setp.ne.s32 	%p57, %r314, 0;
	@%p57 bra 	$L__BB11_10;
$L__BB11_11:
	setp.lt.u32 	%p58, %r4, 1536;
	@%p58 bra 	$L__BB11_13;
$L__BB11_12:
	mul.wide.s32 	%rd128, %r316, 4;
	add.s64 	%rd124, %rd16, %rd128;
	// begin inline asm
	ld.global.nc.u32 %r263, [%rd124];
	// end inline asm
	mov.b32 	%f399, %r263;
	add.f32 	%f400, %f515, %f399;
	add.s64 	%rd125, %rd124, 2048;
	// begin inline asm
	ld.global.nc.u32 %r264, [%rd125];
	// end inline asm
	mov.b32 	%f401, %r264;
	add.f32 	%f402, %f400, %f401;
	add.s64 	%rd126, %rd124, 4096;
	// begin inline asm
	ld.global.nc.u32 %r265, [%rd126];
	// end inline asm
	mov.b32 	%f403, %r265;
	add.f32 	%f404, %f402, %f403;
	add.s64 	%rd127, %rd124, 6144;
	// begin inline asm
	ld.global.nc.u32 %r266, [%rd127];
	// end inline asm
	mov.b32 	%f405, %r266;
	add.f32 	%f515, %f404, %f405;
	add.s32 	%r316, %r316, 2048;
	setp.lt.s32 	%p59, %r316, %r67;
	@%p59 bra 	$L__BB11_12;
$L__BB11_13:
	setp.lt.s32 	%p60, %r67, 512;
	@%p60 bra 	$L__BB11_18;
	// begin inline asm
	mov.u32 %r291, %laneid;
	// end inline asm
	mov.b32 	%r292, 1;
	mov.b32 	%r305, 31;
	mov.b32 	%r306, -1;
	// begin inline asm
	{  .reg .f32 r0;  .reg .pred p;  shfl.sync.down.b32 r0|p, %f515, %r292, %r305, %r306;  @p add.f32 r0, r0, %f515;  mov.f32 %f465, r0;}
	// end inline asm
	mov.b32 	%r295, 2;
	// begin inline asm
	{  .reg .f32 r0;  .reg .pred p;  shfl.sync.down.b32 r0|p, %f465, %r295, %r305, %r306;  @p add.f32 r0, r0, %f465;  mov.f32 %f468, r0;}
	// end inline asm
	mov.b32 	%r298, 4;
	// begin inline asm
	{  .reg .f32 r0;  .reg .pred p;  shfl.sync.down.b32 r0|p, %f468, %r298, %r305, %r306;  @p add.f32 r0, r0, %f468;  mov.f32 %f471, r0;}
	// end inline asm
	mov.b32 	%r301, 8;
	// begin inline asm
	{  .reg .f32 r0;  .reg .pred p;  shfl.sync.down.b32 r0|p, %f471, %r301, %r305, %r306;  @p add.f32 r0, r0, %f471;  mov.f32 %f474, r0;}
	// end inline asm
	mov.b32 	%r304, 16;
	// begin inline asm
	{  .reg .f32 r0;  .reg .pred p;  shfl.sync.down.b32 r0|p, %f474, %r304, %r305, %r306;  @p add.f32 r0, r0, %f474;  mov.f32 %f536, r0;}
	// end inline asm
	setp.ne.s32 	%p79, %r291, 0;
	@%p79 bra 	$L__BB11_16;
	shr.u32 	%r307, %r1, 3;
	and.b32  	%r308, %r307, 124;
	mov.u32 	%r309, _ZZN3cub18CUB_300001_SM_10006detail6reduce28DeviceReduceSingleTileKernelINS2_10policy_hubIfjN4cuda3std3__44plusIvEEE10Policy1000EPfSC_iS9_ffNS7_10__identityEEEvT0_T1_T2_T3_T4_T6_E12temp_storage;
	add.s32 	%r310, %r309, %r308;
	st.shared.f32 	[%r310+16], %f536;
$L__BB11_16:
	bar.sync 	0;
	setp.ne.s32 	%p80, %r1, 0;
	@%p80 bra 	$L__BB11_72;
	ld.shared.f32 	%f480, [_ZZN3cub18CUB_300001_SM_10006detail6reduce28DeviceReduceSingleTileKernelINS2_10policy_hubIfjN4cuda3std3__44plusIvEEE10Policy1000EPfSC_iS9_ffNS7_10__identityEEEvT0_T1_T2_T3_T4_T6_E12temp_storage+20];
	add.f32 	%f481, %f536, %f480;
	ld.shared.f32 	%f482, [_ZZN3cub18CUB_300001_SM_10006detail6reduce28DeviceReduceSingleTileKernelINS2_10policy_hubIfjN4cuda3std3__44plusIvEEE10Policy1000EPfSC_iS9_ffNS7_10__identityEEEvT0_T1_T2_T3_T4_T6_E12temp_storage+24];
	add.f32 	%f483, %f481, %f482;
	ld.shared.f32 	%f484, [_ZZN3cub18CUB_300001_SM_10006detail6reduce28DeviceReduceSingleTileKernelINS2_10policy_hubIfjN4cuda3std3__44plusIvEEE10Policy1000EPfSC_iS9_ffNS7_10__identityEEEvT0_T1_T2_T3_T4_T6_E12temp_storage+28];
	add.f32 	%f485, %f483, %f484;
	ld.shared.f32 	%f486, [_ZZN3cub18CUB_300001_SM_10006detail6reduce28DeviceReduceSingleTileKernelINS2_10policy_hubIfjN4cuda3std3__44plusIvEEE10Policy1000EPfSC_iS9_ffNS7_10__identityEEEvT0_T1_T2_T3_T4_T6_E12temp_storage+32];
	add.f32 	%f487, %f485, %f486;
	ld.shared.f32 	%f488, [_ZZN3cub18CUB_300001_SM_10006detail6reduce28DeviceReduceSingleTileKernelINS2_10policy_hubIfjN4cuda3std3__44plusIvEEE10Policy1000EPfSC_iS9_ffNS7_10__identityEEEvT0_T1_T2_T3_T4_T6_E12temp_storage+36];
	add.f32 	%f489, %f487, %f488;
	ld.shared.f32 	%f490, [_ZZN3cub18CUB_300001_SM_10006detail6reduce28DeviceReduceSingleTileKernelINS2_10policy_hubIfjN4cuda3std3__44plusIvEEE10Policy1000EPfSC_iS9_ffNS7_10__identityEEEvT0_T1_T2_T3_T4_T6_E12temp_storage+40];
	add.f32 	%f491, %f489, %f490;
	ld.shared.f32 	%f492, [_ZZN3cub18CUB_300001_SM_10006detail6reduce28DeviceReduceSingleTileKernelINS2_10policy_hubIfjN4cuda3std3__44plusIvEEE10Policy1000EPfSC_iS9_ffNS7_10__identityEEEvT0_T1_T2_T3_T4_T6_E12temp_storage+44];
	add.f32 	%f493, %f491, %f492;
	ld.shared.f32 	%f494, [_ZZN3cub18CUB_300001_SM_10006detail6reduce28DeviceReduceSingleTileKernelINS2_10policy_hubIfjN4cuda3std3__44plusIvEEE10Policy1000EPfSC_iS9_ffNS7_10__identityEEEvT0_T1_T2_T3_T4_T6_E12temp_storage+48];
	add.f32 	%f495, %f493, %f494;
	ld.shared.f32 	%f496, [_ZZN3cub18CUB_300001_SM_10006detail6reduce28DeviceReduceSingleTileKernelINS2_10policy_hubIfjN4cuda3std3__44plusIvEEE10Policy1000EPfSC_iS9_ffNS7_10__identityEEEvT0_T1_T2_T3_T4_T6_E12temp_storage+52];
	add.f32 	%f497, %f495, %f496;
	ld.shared.f32 	%f498, [_ZZN3cub18CUB_300001_SM_10006detail6reduce28DeviceReduceSingleTileKernelINS2_10policy_hubIfjN4cuda3std3__44plusIvEEE10Policy1000EPfSC_iS9_ffNS7_10__identityEEEvT0_T1_T2_T3_T4_T6_E12temp_storage+56];
	add.f32 	%f499, %f497, %f498;
	ld.shared.f32 	%f500, [_ZZN3cub18CUB_300001_SM_10006detail6reduce28DeviceReduceSingleTileKernelINS2_10policy_hubIfjN4cuda3std3__44plusIvEEE10Policy1000EPfSC_iS9_ffNS7_10__identityEEEvT0_T1_T2_T3_T4_T6_E12temp_storage+60];
	add.f32 	%f501, %f499, %f500;
	ld.shared.f32 	%f502, [_ZZN3cub18CUB_300001_SM_10006detail6reduce28DeviceReduceSingleTileKernelINS2_10policy_hubIfjN4cuda3std3__44plusIvEEE10Policy1000EPfSC_iS9_ffNS7_10__identityEEEvT0_T1_T2_T3_T4_T6_E12temp_storage+64];
	add.f32 	%f503, %f501, %f502;
	ld.shared.f32 	%f504, [_ZZN3cub18CUB_300001_SM_10006detail6reduce28DeviceReduceSingleTileKernelINS2_10policy_hubIfjN4cuda3std3__44plusIvEEE10Policy1000EPfSC_iS9_ffNS7_10__identityEEEvT0_T1_T2_T3_T4_T6_E12temp_storage+68];
	add.f32 	%f505, %f503, %f504;
	ld.shared.f32 	%f506, [_ZZN3cub18CUB_300001_SM_10006detail6reduce28DeviceReduceSingleTileKernelINS2_10policy_hubIfjN4cuda3std3__44plusIvEEE10Policy1000EPfSC_iS9_ffNS7_10__identityEEEvT0_T1_T2_T3_T4_T6_E12temp_storage+72];
	add.f32 	%f507, %f505, %f506;
	ld.shared.f32 	%f508, [_ZZN3cub18CUB_300001_SM_10006detail6reduce28DeviceReduceSingleTileKernelINS2_10policy_hubIfjN4cuda3std3__44plusIvEEE10Policy1000EPfSC_iS9_ffNS7_10__identityEEEvT0_T1_T2_T3_T4_T6_E12temp_storage+76];
	add.f32 	%f536, %f507, %f508;
	bra.uni 	$L__BB11_72;
$L__BB11_18:
	// begin inline asm
	mov.u32 %r267, %laneid;
	// end inline asm
	and.b32  	%r283, %r1, 992;
	add.s32 	%r284, %r283, 32;
	setp.gt.s32 	%p61, %r284, %r67;
	not.b32 	%r285, %r283;
	add.s32 	%r286, %r67, %r285;
	selp.b32 	%r281, %r286, 31, %p61;
	mov.b32 	%r268, 1;
	mov.b32 	%r282, -1;
	// begin inline asm
	{  .reg .f32 r0;  .reg .pred p;  shfl.sync.down.b32 r0|p, %f515, %r268, %r281, %r282;  @p add.f32 r0, r0, %f515;  mov.f32 %f406, r0;}
	// end inline asm
	mov.b32 	%r271, 2;
	// begin inline asm
	{  .reg .f32 r0;  .reg .pred p;  shfl.sync.down.b32 r0|p, %f406, %r271, %r281, %r282;  @p add.f32 r0, r0, %f406;  mov.f32 %f409, r0;}
	// end inline asm
	mov.b32 	%r274, 4;
	// begin inline asm
	{  .reg .f32 r0;  .reg .pred p;  shfl.sync.down.b32 r0|p, %f409, %r274, %r281, %r282;  @p add.f32 r0, r0, %f409;  mov.f32 %f412, r0;}
	// end inline asm
	mov.b32 	%r277, 8;
	// begin inline asm
	{  .reg .f32 r0;  .reg .pred p;  shfl.sync.down.b32 r0|p, %f412, %r277, %r281, %r282;  @p add.f32 r0, r0, %f412;  mov.f32 %f415, r0;}
	// end inline asm
	mov.b32 	%r280, 16;
	// begin inline asm
	{  .reg .f32 r0;  .reg .pred p;  shfl.sync.down.b32 r0|p, %f415, %r280, %r281, %r282;  @p add.f32 r0, r0, %f415;  mov.f32 %f536, r0;}
	// end inline asm
	setp.ne.s32 	%p62, %r267, 0;
	@%p62 bra 	$L__BB11_20;
	shr.u32 	%r287, %r1, 3;
	and.b32  	%r288, %r287, 124;
	mov.u32 	%r289, _ZZN3cub18CUB_300001_SM_10006detail6reduce28DeviceReduceSingleTileKernelINS2_10policy_hubIfjN4cuda3std3__44plusIvEEE10Policy1000EPfSC_iS9_ffNS7_10__identityEEEvT0_T1_T2_T3_T4_T6_E12temp_storage;
	add.s32 	%r290, %r289, %r288;
	st.shared.f32 	[%r290+16], %f536;
$L__BB11_20:
	bar.sync 	0;
	setp.ne.s32 	%p63, %r1, 0;
	@%p63 bra 	$L__BB11_72;
	setp.gt.s32 	%p64, %r67, 32;
	ld.shared.f32 	%f421, [_ZZN3cub18CUB_300001_SM_10006detail6reduce28DeviceReduceSingleTileKernelINS2_10policy_hubIfjN4cuda3std3__44plusIvEEE10Policy1000EPfSC_iS9_ffNS7_10__identityEEEvT0_T1_T2_T3_T4_T6_E12temp_storage+20];
	add.f32 	%f422, %f536, %f421;
	selp.f32 	%f423, %f422, %f536, %p64;
	setp.gt.s32 	%p65, %r67, 64;
	ld.shared.f32 	%f424, [_ZZN3cub18CUB_300001_SM_10006detail6reduce28DeviceReduceSingleTileKernelINS2_10policy_hubIfjN4cuda3std3__44plusIvEEE10Policy1000EPfSC_iS9_ffNS7_10__identityEEEvT0_T1_T2_T3_T4_T6_E12temp_storage+24];
	add.f32 	%f425, %f424, %f423;
	selp.f32 	%f426, %f425, %f423, %p65;
	setp.gt.s32 	%p66, %r67, 96;
	ld.shared.f32 	%f427, [_ZZN3cub18CUB_300001_SM_10006detail6reduce28DeviceReduceSingleTileKernelINS2_10policy_hubIfjN4cuda3std3__44plusIvEEE10Policy1000EPfSC_iS9_ffNS7_10__identityEEEvT0_T1_T2_T3_T4_T6_E12temp_storage+28];
	add.f32 	%f428, %f427, %f426;
	selp.f32 	%f429, %f428, %f426, %p66;
	setp.gt.s32 	%p67, %r67, 128;
	ld.shared.f32 	%f430, [_ZZN3cub18CUB_300001_SM_10006detail6reduce28DeviceReduceSingleTileKernelINS2_10policy_hubIfjN4cuda3std3__44plusIvEEE10Policy1000EPfSC_iS9_ffNS7_10__identityEEEvT0_T1_T2_T3_T4_T6_E12temp_storage+32];
	add.f32 	%f431, %f430, %f429;
	selp.f32 	%f432, %f431, %f429, %p67;
	setp.gt.s32 	%p68, %r67, 160;
	ld.shared.f32 	%f433, [_ZZN3cub18CUB_300001_SM_10006detail6reduce28DeviceReduceSingleTileKernelINS2_10policy_hubIfjN4cuda3std3__44plusIvEEE10Policy1000EPfSC_iS9_ffNS7_10__identityEEEvT0_T1_T2_T3_T4_T6_E12temp_storage+36];
	add.f32 	%f434, %f433, %f432;
	selp.f32 	%f435, %f434, %f432, %p68;
	setp.gt.s32 	%p69, %r67, 192;
	ld.shared.f32 	%f436, [_ZZN3cub18CUB_300001_SM_10006detail6reduce28DeviceReduceSingleTileKernelINS2_10policy_hubIfjN4cuda3std3__44plusIvEEE10Policy1000EPfSC_iS9_ffNS7_10__identityEEEvT0_T1_T2_T3_T4_T6_E12temp_storage+40];
	add.f32 	%f437, %f436, %f435;
	selp.f32 	%f438, %f437, %f435, %p69;
	setp.gt.s32 	%p70, %r67, 224;
	ld.shared.f32 	%f439, [_ZZN3cub18CUB_300001_SM_10006detail6reduce28DeviceReduceSingleTileKernelINS2_10policy_hubIfjN4cuda3std3__44plusIvEEE10Policy1000EPfSC_iS9_ffNS7_10__identityEEEvT0_T1_T2_T3_T4_T6_E12temp_storage+44];
	add.f32 	%f440, %f439, %f438;
	selp.f32 	%f441, %f440, %f438, %p70;
	setp.gt.s32 	%p71, %r67, 256;
	ld.shared.f32 	%f442, [_ZZN3cub18CUB_300001_SM_10006detail6reduce28DeviceReduceSingleTileKernelINS2_10policy_hubIfjN4cuda3std3__44plusIvEEE10Policy1000EPfSC_iS9_ffNS7_10__identityEEEvT0_T1_T2_T3_T4_T6_E12temp_storage+48];
	add.f32 	%f443, %f442, %f441;
	selp.f32 	%f444, %f443, %f441, %p71;
	setp.gt.s32 	%p72, %r67, 288;
	ld.shared.f32 	%f445, [_ZZN3cub18CUB_300001_SM_10006detail6reduce28DeviceReduceSingleTileKernelINS2_10policy_hubIfjN4cuda3std3__44plusIvEEE10Policy1000EPfSC_iS9_ffNS7_10__identityEEEvT0_T1_T2_T3_T4_T6_E12temp_storage+52];
	add.f32 	%f446, %f445, %f444;
	selp.f32 	%f447, %f446, %f444, %p72;
	setp.gt.s32 	%p73, %r67, 320;
	ld.shared.f32 	%f448, [_ZZN3cub18CUB_300001_SM_10006detail6reduce28DeviceReduceSingleTileKernelINS2_10policy_hubIfjN4cuda3std3__44plusIvEEE10Policy1000EPfSC_iS9_ffNS7_10__identityEEEvT0_T1_T2_T3_T4_T6_E12temp_storage+56];
	add.f32 	%f449, %f448, %f447;
	selp.f32 	%f450, %f449, %f447, %p73;
	setp.gt.s32 	%p74, %r67, 352;
	ld.shared.f32 	%f451, [_ZZN3cub18CUB_300001_SM_10006detail6reduce28DeviceReduceSingleTileKernelINS2_10policy_hubIfjN4cuda3std3__44plusIvEEE10Policy1000EPfSC_iS9_ffNS7_10__identityEEEvT0_T1_T2_T3_T4_T6_E12temp_storage+60];
	add.f32 	%f452, %f451, %f450;
	selp.f32 	%f453, %f452, %f450, %p74;
	setp.gt.s32 	%p75, %r67, 384;
	ld.shared.f32 	%f454, [_ZZN3cub18CUB_300001_SM_10006detail6reduce28DeviceReduceSingleTileKernelINS2_10policy_hubIfjN4cuda3std3__44plusIvEEE10Policy1000EPfSC_iS9_ffNS7_10__identityEEEvT0_T1_T2_T3_T4_T6_E12temp_storage+64];
	add.f32 	%f455, %f454, %f453;
	selp.f32 	%f456, %f455, %f453, %p75;
	setp.gt.s32 	%p76, %r67, 416;
	ld.shared.f32 	%f457, [_ZZN3cub18CUB_300001_SM_10006detail6reduce28DeviceReduceSingleTileKernelINS2_10policy_hubIfjN4cuda3std3__44plusIvEEE10Policy1000EPfSC_iS9_ffNS7_10__identityEEEvT0_T1_T2_T3_T4_T6_E12temp_storage+68];
	add.f32 	%f458, %f457, %f456;
	selp.f32 	%f459, %f458, %f456, %p76;
	setp.gt.s32 	%p77, %r67, 448;
	ld.shared.f32 	%f460, [_ZZN3cub18CUB_300001_SM_10006detail6reduce28DeviceReduceSingleTileKernelINS2_10policy_hubIfjN4cuda3std3__44plusIvEEE10Policy1000EPfSC_iS9_ffNS7_10__identityEEEvT0_T1_T2_T3_T4_T6_E12temp_storage+72];
	add.f32 	%f461, %f460, %f459;
	selp.f32 	%f462, %f461, %f459, %p77;
	setp.gt.s32 	%p78, %r67, 480;
	ld.shared.f32 	%f463, [_ZZN3cub18CUB_300001_SM_10006detail6reduce28DeviceReduceSingleTileKernelINS2_10policy_hubIfjN4cuda3std3__44plusIvEEE10Policy1000EPfSC_iS9_ffNS7_10__identityEEEvT0_T1_T2_T3_T4_T6_E12temp_storage+76];
	add.f32 	%f464, %f463, %f462;
	selp.f32 	%f536, %f464, %f462, %p78;
	bra.uni 	$L__BB11_72;
$L__BB11_22:
	mov.u32 	%r13, %tid.x;
	shl.b32 	%r190, %r13, 1;
	mul.wide.u32 	%rd90, %r190, 4;
	add.s64 	%rd75, %rd16, %rd90;
	// begin inline asm
	ld.global.nc.u64 %rd74, [%rd75];
	// end inline asm
	mov.b64 	{%r191, %r192}, %rd74;
	mov.b32 	%f282, %r192;
	mov.b32 	%f283, %r191;
	add.s64 	%rd77, %rd75, 4096;
	// begin inline asm
	ld.global.nc.u64 %rd76, [%rd77];
	// end inline asm
	mov.b64 	{%r193, %r194}, %rd76;
	mov.b32 	%f284, %r194;
	mov.b32 	%f285, %r193;
	add.s64 	%rd79, %rd75, 8192;
	// begin inline asm
	ld.global.nc.u64 %rd78, [%rd79];
	// end inline asm
	mov.b64 	{%r195, %r196}, %rd78;
	mov.b32 	%f286, %r196;
	mov.b32 	%f287, %r195;
	add.s64 	%rd81, %rd75, 12288;
	// begin inline asm
	ld.global.nc.u64 %rd80, [%rd81];
	// end inline asm
	mov.b64 	{%r197, %r198}, %rd80;
	mov.b32 	%f288, %r198;
	mov.b32 	%f289, %r197;
	add.s64 	%rd83, %rd75, 16384;
	// begin inline asm
	ld.global.nc.u64 %rd82, [%rd83];
	// end inline asm
	mov.b64 	{%r199, %r200}, %rd82;
	mov.b32 	%f290, %r200;
	mov.b32 	%f291, %r199;
	add.s64 	%rd85, %rd75, 20480;
	// begin inline asm
	ld.global.nc.u64 %rd84, [%rd85];
	// end inline asm
	mov.b64 	{%r201, %r202}, %rd84;
	mov.b32 	%f292, %r202;
	mov.b32 	%f293, %r201;
	add.s64 	%rd87, %rd75, 24576;
	// begin inline asm
	ld.global.nc.u64 %rd86, [%rd87];
	// end inline asm
	mov.b64 	{%r203, %r204}, %rd86;
	mov.b32 	%f294, %r204;
	mov.b32 	%f295, %r203;
	add.s64 	%rd89, %rd75, 28672;
	// begin inline asm
	ld.global.nc.u64 %rd88, [%rd89];
	// end inline asm
	mov.b64 	{%r205, %r206}, %rd88;
	mov.b32 	%f296, %r206;
	mov.b32 	%f297, %r205;
	add.f32 	%f298, %f283, %f282;
	add.f32 	%f299, %f285, %f284;
	add.f32 	%f300, %f287, %f286;
	add.f32 	%f301, %f289, %f288;
	add.f32 	%f302, %f291, %f290;
	add.f32 	%f303, %f293, %f292;
	add.f32 	%f304, %f295, %f294;
	add.f32 	%f305, %f297, %f296;
	add.f32 	%f306, %f298, %f299;
	add.f32 	%f307, %f300, %f301;
	add.f32 	%f308, %f302, %f303;
	add.f32 	%f309, %f304, %f305;
	add.f32 	%f310, %f306, %f307;
	add.f32 	%f311, %f308, %f309;
	add.f32 	%f522, %f310, %f311;
	setp.lt.u32 	%p43, %r67, 16384;
	mov.b32 	%r319, 8192;
	@%p43 bra 	$L__BB11_26;
	add.s32 	%r14, %r67, -8192;
	mov.b32 	%r319, 8192;
$L__BB11_24:
	mul.wide.s32 	%rd107, %r319, 4;
	add.s64 	%rd92, %rd75, %rd107;
	// begin inline asm
	ld.global.nc.u64 %rd91, [%rd92];
	// end inline asm
	mov.b64 	{%r208, %r209}, %rd91;
	mov.b32 	%f312, %r209;
	mov.b32 	%f313, %r208;
	add.s64 	%rd94, %rd92, 4096;
	// begin inline asm
	ld.global.nc.u64 %rd93, [%rd94];
	// end inline asm
	mov.b64 	{%r210, %r211}, %rd93;
	mov.b32 	%f314, %r211;
	mov.b32 	%f315, %r210;
	add.s64 	%rd96, %rd92, 8192;
	// begin inline asm
	ld.global.nc.u64 %rd95, [%rd96];
	// end inline asm
	mov.b64 	{%r212, %r213}, %rd95;
	mov.b32 	%f316, %r213;
	mov.b32 	%f317, %r212;
	add.s64 	%rd98, %rd92, 12288;
	// begin inline asm
	ld.global.nc.u64 %rd97, [%rd98];
	// end inline asm
	mov.b64 	{%r214, %r215}, %rd97;
	mov.b32 	%f318, %r215;
	mov.b32 	%f319, %r214;
	add.s64 	%rd100, %rd92, 16384;
	// begin inline asm
	ld.global.nc.u64 %rd99, [%rd100];
	// end inline asm
	mov.b64 	{%r216, %r217}, %rd99;
	mov.b32 	%f320, %r217;
	mov.b32 	%f321, %r216;
	add.s64 	%rd102, %rd92, 20480;
	// begin inline asm
	ld.global.nc.u64 %rd101, [%rd102];
	// end inline asm
	mov.b64 	{%r218, %r219}, %rd101;
	mov.b32 	%f322, %r219;
	mov.b32 	%f323, %r218;
	add.s64 	%rd104, %rd92, 24576;
	// begin inline asm
	ld.global.nc.u64 %rd103, [%rd104];
	// end inline asm
	mov.b64 	{%r220, %r221}, %rd103;
	mov.b32 	%f324, %r221;
	mov.b32 	%f325, %r220;
	add.s64 	%rd106, %rd92, 28672;
	// begin inline asm
	ld.global.nc.u64 %rd105, [%rd106];
	// end inline asm
	mov.b64 	{%r222, %r223}, %rd105;
	mov.b32 	%f326, %r223;
	mov.b32 	%f327, %r222;
	add.f32 	%f328, %f522, %f313;
	add.f32 	%f329, %f312, %f315;
	add.f32 	%f330, %f314, %f317;
	add.f32 	%f331, %f316, %f319;
	add.f32 	%f332, %f318, %f321;
	add.f32 	%f333, %f320, %f323;
	add.f32 	%f334, %f322, %f325;
	add.f32 	%f335, %f324, %f327;
	add.f32 	%f336, %f328, %f329;
	add.f32 	%f337, %f330, %f331;
	add.f32 	%f338, %f332, %f333;
	add.f32 	%f339, %f334, %f335;
	add.f32 	%f340, %f336, %f337;
	add.f32 	%f341, %f338, %f339;
	add.f32 	%f342, %f340, %f341;
	add.f32 	%f522, %f342, %f326;
	sub.s32 	%r224, %r67, %r319;
	setp.lt.s32 	%p44, %r224, 8192;
	@%p44 bra 	$L__BB11_34;
	add.s32 	%r319, %r319, 8192;
	setp.le.s32 	%p45, %r319, %r14;
	@%p45 bra 	$L__BB11_24;
$L__BB11_26:
	setp.le.s32 	%p46, %r67, %r319;
	@%p46 bra 	$L__BB11_34;
	sub.s32 	%r18, %r67, %r319;
	setp.ge.s32 	%p47, %r13, %r18;
	@%p47 bra 	$L__BB11_34;
	not.b32 	%r225, %r13;
	add.s32 	%r226, %r67, %r225;
	sub.s32 	%r19, %r226, %r319;
	and.b32  	%r227, %r19, 1536;
	setp.eq.s32 	%p48, %r227, 1536;
	mov.u32 	%r323, %r13;
	@%p48 bra 	$L__BB11_31;
	add.s32 	%r321, %r13, %r319;
	shr.u32 	%r228, %r19, 9;
	add.s32 	%r229, %r228, 1;
	and.b32  	%r230, %r229, 3;
	neg.s32 	%r320, %r230;
	mov.u32 	%r323, %r13;
$L__BB11_30:
	.pragma "nounroll";
	mul.wide.u32 	%rd109, %r321, 4;
	add.s64 	%rd108, %rd16, %rd109;
	// begin inline asm
	ld.global.nc.u32 %r231, [%rd108];
	// end inline asm
	mov.b32 	%f344, %r231;
	add.f32 	%f522, %f522, %f344;
	add.s32 	%r323, %r323, 512;
	add.s32 	%r321, %r321, 512;
	add.s32 	%r320, %r320, 1;
	setp.ne.s32 	%p49, %r320, 0;
	@%p49 bra 	$L__BB11_30;
$L__BB11_31:
	setp.lt.u32 	%p50, %r19, 1536;
	@%p50 bra 	$L__BB11_34;
	cvt.u64.u32 	%rd110, %r323;
	cvt.u64.u32 	%rd111, %r319;
	add.s64 	%rd112, %rd110, %rd111;
	shl.b64 	%rd113, %rd112, 2;
	add.s64 	%rd114, %rd113, %rd16;
	add.s64 	%rd130, %rd114, 4096;
	add.s32 	%r324, %r323, %r319;
$L__BB11_33:
	mul.wide.u32 	%rd119, %r324, 4;
	add.s64 	%rd115, %rd16, %rd119;
	// begin inline asm
	ld.global.nc.u32 %r232, [%rd115];
	// end inline asm
	mov.b32 	%f345, %r232;
	add.f32 	%f346, %f522, %f345;
	add.s64 	%rd116, %rd130, -2048;
	// begin inline asm
	ld.global.nc.u32 %r233, [%rd116];
	// end inline asm
	mov.b32 	%f347, %r233;
	add.f32 	%f348, %f346, %f347;
	// begin inline asm
	ld.global.nc.u32 %r234, [%rd130];
	// end inline asm
	mov.b32 	%f349, %r234;
	add.f32 	%f350, %f348, %f349;
	add.s64 	%rd118, %rd130, 2048;
	// begin inline asm
	ld.global.nc.u32 %r235, [%rd118];
	// end inline asm
	mov.b32 	%f351, %r235;
	add.f32 	%f522, %f350, %f351;
	add.s32 	%r323, %r323, 2048;
	add.s64 	%rd130, %rd130, 8192;
	add.s32 	%r324, %r324, 2048;
	setp.lt.s32 	%p51, %r323, %r18;
	@%p51 bra 	$L__BB11_33;
$L__BB11_34:
	// begin inline asm
	mov.u32 %r236, %laneid;
	// end inline asm
	mov.b32 	%r237, 1;
	mov.b32 	%r250, 31;
	mov.b32 	%r251, -1;
	// begin inline asm
	{  .reg .f32 r0;  .reg .pred p;  shfl.sync.down.b32 r0|p, %f522, %r237, %r250, %r251;  @p add.f32 r0, r0, %f522;  mov.f32 %f352, r0;}
	// end inline asm
	mov.b32 	%r240, 2;
	// begin inline asm
	{  .reg .f32 r0;  .reg .pred p;  shfl.sync.down.b32 r0|p, %f352, %r240, %r250, %r251;  @p add.f32 r0, r0, %f352;  mov.f32 %f355, r0;}
	// end inline asm
	mov.b32 	%r243, 4;
	// begin inline asm
	{  .reg .f32 r0;  .reg .pred p;  shfl.sync.down.b32 r0|p, %f355, %r243, %r250, %r251;  @p add.f32 r0, r0, %f355;  mov.f32 %f358, r0;}
	// end inline asm
	mov.b32 	%r246, 8;
	// begin inline asm
	{  .reg .f32 r0;  .reg .pred p;  shfl.sync.down.b32 r0|p, %f358, %r246, %r250, %r251;  @p add.f32 r0, r0, %f358;  mov.f32 %f361, r0;}
	// end inline asm
	mov.b32 	%r249, 16;
	// begin inline asm
	{  .reg .f32 r0;  .reg .pred p;  shfl.sync.down.b32 r0|p, %f361, %r249, %r250, %r251;  @p add.f32 r0, r0, %f361;  mov.f32 %f536, r0;}
	// end inline asm
	setp.ne.s32 	%p52, %r236, 0;
	@%p52 bra 	$L__BB11_36;
	shr.u32 	%r252, %r13, 3;
	and.b32  	%r253, %r252, 124;
	mov.u32 	%r254, _ZZN3cub18CUB_300001_SM_10006detail6reduce28DeviceReduceSingleTileKernelINS2_10policy_hubIfjN4cuda3std3__44plusIvEEE10Policy1000EPfSC_iS9_ffNS7_10__identityEEEvT0_T1_T2_T3_T4_T6_E12temp_storage;
	add.s32 	%r255, %r254, %r253;
	st.shared.f32 	[%r255+16], %f536;
$L__BB11_36:
	bar.sync 	0;
	setp.ne.s32 	%p53, %r13, 0;
	@%p53 bra 	$L__BB11_72;
	ld.shared.f32 	%f367, [_ZZN3cub18CUB_300001_SM_10006detail6reduce28DeviceReduceSingleTileKernelINS2_10policy_hubIfjN4cuda3std3__44plusIvEEE10Policy1000EPfSC_iS9_ffNS7_10__identityEEEvT0_T1_T2_T3_T4_T6_E12temp_storage+20];
	add.f32 	%f368, %f536, %f367;
	ld.shared.f32 	%f369, [_ZZN3cub18CUB_300001_SM_10006detail6reduce28DeviceReduceSingleTileKernelINS2_10policy_hubIfjN4cuda3std3__44plusIvEEE10Policy1000EPfSC_iS9_ffNS7_10__identityEEEvT0_T1_T2_T3_T4_T6_E12temp_storage+24];
	add.f32 	%f370, %f368, %f369;
	ld.shared.f32 	%f371, [_ZZN3cub18CUB_300001_SM_10006detail6reduce28DeviceReduceSingleTileKernelINS2_10policy_hubIfjN4cuda3std3__44plusIvEEE10Policy1000EPfSC_iS9_ffNS7_10__identityEEEvT0_T1_T2_T3_T4_T6_E12temp_storage+28];
	add.f32 	%f372, %f370, %f371;
	ld.shared.f32 	%f373, [_ZZN3cub18CUB_300001_SM_10006detail6reduce28DeviceReduceSingleTileKernelINS2_10policy_hubIfjN4cuda3std3__44plusIvEEE10Policy1000EPfSC_iS9_ffNS7_10__identityEEEvT0_T1_T2_T3_T4_T6_E12temp_storage+32];
	add.f32 	%f374, %f372, %f373;
	ld.shared.f32 	%f375, [_ZZN3cub18CUB_300001_SM_10006detail6reduce28DeviceReduceSingleTileKernelINS2_10policy_hubIfjN4cuda3std3__44plusIvEEE10Policy1000EPfSC_iS9_ffNS7_10__identityEEEvT0_T1_T2_T3_T4_T6_E12temp_storage+36];
	add.f32 	%f376, %f374, %f375;
	ld.shared.f32 	%f377, [_ZZN3cub18CUB_300001_SM_10006detail6reduce28DeviceReduceSingleTileKernelINS2_10policy_hubIfjN4cuda3std3__44plusIvEEE10Policy1000EPfSC_iS9_ffNS7_10__identityEEEvT0_T1_T2_T3_T4_T6_E12temp_storage+40];
	add.f32 	%f378, %f376, %f377;
	ld.shared.f32 	%f379, [_ZZN3cub18CUB_300001_SM_10006detail6reduce28DeviceReduceSingleTileKernelINS2_10policy_hubIfjN4cuda3std3__44plusIvEEE10Policy1000EPfSC_iS9_ffNS7_10__identityEEEvT0_T1_T2_T3_T4_T6_E12temp_storage+44];
	add.f32 	%f380, %f378, %f379;
	ld.shared.f32 	%f381, [_ZZN3cub18CUB_300001_SM_10006detail6reduce28DeviceReduceSingleTileKernelINS2_10policy_hubIfjN4cuda3std3__44plusIvEEE10Policy1000EPfSC_iS9_ffNS7_10__identityEEEvT0_T1_T2_T3_T4_T6_E12temp_storage+48];
	add.f32 	%f382, %f380, %f381;
	ld.shared.f32 	%f383, [_ZZN3cub18CUB_300001_SM_10006detail6reduce28DeviceReduceSingleTileKernelINS2_10policy_hubIfjN4cuda3std3__44plusIvEEE10Policy1000EPfSC_iS9_ffNS7_10__identityEEEvT0_T1_T2_T3_T4_T6_E12temp_storage+52];
	add.f32 	%f384, %f382, %f383;
	ld.shared.f32 	%f385, [_ZZN3cub18CUB_300001_SM_10006detail6reduce28DeviceReduceSingleTileKernelINS2_10policy_hubIfjN4cuda3std3__44plusIvEEE10Policy1000EPfSC_iS9_ffNS7_10__identityEEEvT0_T1_T2_T3_T4_T6_E12temp_storage+56];
	add.f32 	%f386, %f384, %f385;
	ld.shared.f32 	%f387, [_ZZN3cub18CUB_300001_SM_10006detail6reduce28DeviceReduceSingleTileKernelINS2_10policy_hubIfjN4cuda3std3__44plusIvEEE10Policy1000EPfSC_iS9_ffNS7_10__identityEEEvT0_T1_T2_T3_T4_T6_E12temp_storage+60];
	add.f32 	%f388, %f386, %f387;
	ld.shared.f32 	%f389, [_ZZN3cub18CUB_300001_SM_10006detail6reduce28DeviceReduceSingleTileKernelINS2_10policy_hubIfjN4cuda3std3__44plusIvEEE10Policy1000EPfSC_iS9_ffNS7_10__identityEEEvT0_T1_T2_T3_T4_T6_E12temp_storage+64];
	add.f32 	%f390, %f388, %f389;
	ld.shared.f32 	%f391, [_ZZN3cub18CUB_300001_SM_10006detail6reduce28DeviceReduceSingleTileKernelINS2_10policy_hubIfjN4cuda3std3__44plusIvEEE10Policy1000EPfSC_iS9_ffNS7_10__identityEEEvT0_T1_T2_T3_T4_T6_E12temp_storage+68];
	add.f32 	%f392, %f390, %f391;
	ld.shared.f32 	%f393, [_ZZN3cub18CUB_300001_SM_10006detail6reduce28DeviceReduceSingleTileKernelINS2_10policy_hubIfjN4cuda3std3__44plusIvEEE10Policy1000EPfSC_iS9_ffNS7_10__identityEEEvT0_T1_T2_T3_T4_T6_E12temp_storage+72];
	add.f32 	%f394, %f392, %f393;
	ld.shared.f32 	%f395, [_ZZN3cub18CUB_300001_SM_10006detail6reduce28DeviceReduceSingleTileKernelINS2_10policy_hubIfjN4cuda3std3__44plusIvEEE10Policy1000EPfSC_iS9_ffNS7_10__identityEEEvT0_T1_T2_T3_T4_T6_E12temp_storage+76];
	add.f32 	%f536, %f394, %f395;
	bra.uni 	$L__BB11_72;
$L__BB11_38:
	setp.gt.s32 	%p3, %r67, 8191;
	@%p3 bra 	$L__BB11_56;
	mov.u32 	%r34, %tid.x;
	setp.ge.s32 	%p15, %r34, %r67;
	mov.f32 	%f528, 0f00000000;
	mov.u32 	%r329, %r34;
	@%p15 bra 	$L__BB11_41;
	mul.wide.u32 	%rd66, %r34, 4;
	add.s64 	%rd65, %rd16, %rd66;
	// begin inline asm
	ld.global.nc.u32 %r134, [%rd65];
	// end inline asm
	mov.b32 	%f528, %r134;
	add.s32 	%r329, %r34, 512;
$L__BB11_41:
	setp.ge.s32 	%p16, %r329, %r67;
	@%p16 bra 	$L__BB11_47;
	not.b32 	%r135, %r329;
	add.s32 	%r37, %r67, %r135;
	and.b32  	%r136, %r37, 1536;
	setp.eq.s32 	%p17, %r136, 1536;
	@%p17 bra 	$L__BB11_45;
	mul.wide.u32 	%rd67, %r329, 4;
	add.s64 	%rd131, %rd16, %rd67;
	shr.u32 	%r137, %r37, 9;
	add.s32 	%r138, %r137, 1;
	and.b32  	%r139, %r138, 3;
	neg.s32 	%r327, %r139;
$L__BB11_44:
	.pragma "nounroll";
	// begin inline asm
	ld.global.nc.u32 %r140, [%rd131];
	// end inline asm
	mov.b32 	%f171, %r140;
	add.f32 	%f528, %f528, %f171;
	add.s32 	%r329, %r329, 512;
	add.s64 	%rd131, %rd131, 2048;
	add.s32 	%r327, %r327, 1;
	setp.ne.s32 	%p18, %r327, 0;
	@%p18 bra 	$L__BB11_44;
$L__BB11_45:
	setp.lt.u32 	%p19, %r37, 1536;
	@%p19 bra 	$L__BB11_47;
$L__BB11_46:
	mul.wide.s32 	%rd73, %r329, 4;
	add.s64 	%rd69, %rd16, %rd73;
	// begin inline asm
	ld.global.nc.u32 %r141, [%rd69];
	// end inline asm
	mov.b32 	%f172, %r141;
	add.f32 	%f173, %f528, %f172;
	add.s64 	%rd70, %rd69, 2048;
	// begin inline asm
	ld.global.nc.u32 %r142, [%rd70];
	// end inline asm
	mov.b32 	%f174, %r142;
	add.f32 	%f175, %f173, %f174;
	add.s64 	%rd71, %rd69, 4096;
	// begin inline asm
	ld.global.nc.u32 %r143, [%rd71];
	// end inline asm
	mov.b32 	%f176, %r143;
	add.f32 	%f177, %f175, %f176;
	add.s64 	%rd72, %rd69, 6144;
	// begin inline asm
	ld.global.nc.u32 %r144, [%rd72];
	// end inline asm
	mov.b32 	%f178, %r144;
	add.f32 	%f528, %f177, %f178;
	add.s32 	%r329, %r329, 2048;
	setp.lt.s32 	%p20, %r329, %r67;
	@%p20 bra 	$L__BB11_46;
$L__BB11_47:
	setp.lt.s32 	%p21, %r67, 512;
	@%p21 bra 	$L__BB11_52;
	// begin inline asm
	mov.u32 %r169, %laneid;
	// end inline asm
	mov.b32 	%r170, 1;
	mov.b32 	%r183, 31;
	mov.b32 	%r184, -1;
	// begin inline asm
	{  .reg .f32 r0;  .reg .pred p;  shfl.sync.down.b32 r0|p, %f528, %r170, %r183, %r184;  @p add.f32 r0, r0, %f528;  mov.f32 %f238, r0;}
	// end inline asm
	mov.b32 	%r173, 2;
	// begin inline asm
	{  .reg .f32 r0;  .reg .pred p;  shfl.sync.down.b32 r0|p, %f238, %r173, %r183, %r184;  @p add.f32 r0, r0, %f238;  mov.f32 %f241, r0;}
	// end inline asm
	mov.b32 	%r176, 4;
	// begin inline asm
	{  .reg .f32 r0;  .reg .pred p;  shfl.sync.down.b32 r0|p, %f241, %r176, %r183, %r184;  @p add.f32 r0, r0, %f241;  mov.f32 %f244, r0;}
	// end inline asm
	mov.b32 	%r179, 8;
	// begin inline asm
	{  .reg .f32 r0;  .reg .pred p;  shfl.sync.down.b32 r0|p, %f244, %r179, %r183, %r184;  @p add.f32 r0, r0, %f244;  mov.f32 %f247, r0;}
	// end inline asm
	mov.b32 	%r182, 16;
	// begin inline asm
	{  .reg .f32 r0;  .reg .pred p;  shfl.sync.down.b32 r0|p, %f247, %r182, %r183, %r184;  @p add.f32 r0, r0, %f247;  mov.f32 %f536, r0;}
	// end inline asm
	setp.ne.s32 	%p40, %r169, 0;
	@%p40 bra 	$L__BB11_50;
	shr.u32 	%r185, %r34, 3;
	and.b32  	%r186, %r185, 124;
	mov.u32 	%r187, _ZZN3cub18CUB_300001_SM_10006detail6reduce28DeviceReduceSingleTileKernelINS2_10policy_hubIfjN4cuda3std3__44plusIvEEE10Policy1000EPfSC_iS9_ffNS7_10__identityEEEvT0_T1_T2_T3_T4_T6_E12temp_storage;
	add.s32 	%r188, %r187, %r186;
	st.shared.f32 	[%r188+16], %f536;
$L__BB11_50:
	bar.sync 	0;
	setp.ne.s32 	%p41, %r34, 0;
	@%p41 bra 	$L__BB11_72;
	ld.shared.f32 	%f253, [_ZZN3cub18CUB_300001_SM_10006detail6reduce28DeviceReduceSingleTileKernelINS2_10policy_hubIfjN4cuda3std3__44plusIvEEE10Policy1000EPfSC_iS9_ffNS7_10__identityEEEvT0_T1_T2_T3_T4_T6_E12temp_storage+20];
	add.f32 	%f254, %f536, %f253;
	ld.shared.f32 	%f255, [_ZZN3cub18CUB_300001_SM_10006detail6reduce28DeviceReduceSingleTileKernelINS2_10policy_hubIfjN4cuda3std3__44plusIvEEE10Policy1000EPfSC_iS9_ffNS7_10__identityEEEvT0_T1_T2_T3_T4_T6_E12temp_storage+24];
	add.f32 	%f256, %f254, %f255;
	ld.shared.f32 	%f257, [_ZZN3cub18CUB_300001_SM_10006detail6reduce28DeviceReduceSingleTileKernelINS2_10policy_hubIfjN4cuda3std3__44plusIvEEE10Policy1000EPfSC_iS9_ffNS7_10__identityEEEvT0_T1_T2_T3_T4_T6_E12temp_storage+28];
	add.f32 	%f258, %f256, %f257;
	ld.shared.f32 	%f259, [_ZZN3cub18CUB_300001_SM_10006detail6reduce28DeviceReduceSingleTileKernelINS2_10policy_hubIfjN4cuda3std3__44plusIvEEE10Policy1000EPfSC_iS9_ffNS7_10__identityEEEvT0_T1_T2_T3_T4_T6_E12temp_storage+32];
	add.f32 	%f260, %f258, %f259;
	ld.shared.f32 	%f261, [_ZZN3cub18CUB_300001_SM_10006detail6reduce28DeviceReduceSingleTileKernelINS2_10policy_hubIfjN4cuda3std3__44plusIvEEE10Policy1000EPfSC_iS9_ffNS7_10__identityEEEvT0_T1_T2_T3_T4_T6_E12temp_storage+36];
	add.f32 	%f262, %f260, %f261;
	ld.shared.f32 	%f263, [_ZZN3cub18CUB_300001_SM_10006detail6reduce28DeviceReduceSingleTileKernelINS2_10policy_hubIfjN4cuda3std3__44plusIvEEE10Policy1000EPfSC_iS9_ffNS7_10__identityEEEvT0_T1_T2_T3_T4_T6_E12temp_storage+40];
	add.f32 	%f264, %f262, %f263;
	ld.shared.f32 	%f265, [_ZZN3cub18CUB_300001_SM_10006detail6reduce28DeviceReduceSingleTileKernelINS2_10policy_hubIfjN4cuda3std3__44plusIvEEE10Policy1000EPfSC_iS9_ffNS7_10__identityEEEvT0_T1_T2_T3_T4_T6_E12temp_storage+44];
	add.f32 	%f266, %f264, %f265;
	ld.shared.f32 	%f267, [_ZZN3cub18CUB_300001_SM_10006detail6reduce28DeviceReduceSingleTileKernelINS2_10policy_hubIfjN4cuda3std3__44plusIvEEE10Policy1000EPfSC_iS9_ffNS7_10__identityEEEvT0_T1_T2_T3_T4_T6_E12temp_storage+48];
	add.f32 	%f268, %f266, %f267;
	ld.shared.f32 	%f269, [_ZZN3cub18CUB_300001_SM_10006detail6reduce28DeviceReduceSingleTileKernelINS2_10policy_hubIfjN4cuda3std3__44plusIvEEE10Policy1000EPfSC_iS9_ffNS7_10__identityEEEvT0_T1_T2_T3_T4_T6_E12temp_storage+52];
	add.f32 	%f270, %f268, %f269;
	ld.shared.f32 	%f271, [_ZZN3cub18CUB_300001_SM_10006detail6reduce28DeviceReduceSingleTileKernelINS2_10policy_hubIfjN4cuda3std3__44plusIvEEE10Policy1000EPfSC_iS9_ffNS7_10__identityEEEvT0_T1_T2_T3_T4_T6_E12temp_storage+56];
	add.f32 	%f272, %f270, %f271;
	ld.shared.f32 	%f273, [_ZZN3cub18CUB_300001_SM_10006detail6reduce28DeviceReduceSingleTileKernelINS2_10policy_hubIfjN4cuda3std3__44plusIvEEE10Policy1000EPfSC_iS9_ffNS7_10__identityEEEvT0_T1_T2_T3_T4_T6_E12temp_storage+60];
	add.f32 	%f274, %f272, %f273;
	ld.shared.f32 	%f275, [_ZZN3cub18CUB_300001_SM_10006detail6reduce28DeviceReduceSingleTileKernelINS2_10policy_hubIfjN4cuda3std3__44plusIvEEE10Policy1000EPfSC_iS9_ffNS7_10__identityEEEvT0_T1_T2_T3_T4_T6_E12temp_storage+64];
	add.f32 	%f276, %f274, %f275;
	ld.shared.f32 	%f277, [_ZZN3cub18CUB_300001_SM_10006detail6reduce28DeviceReduceSingleTileKernelINS2_10policy_hubIfjN4cuda3std3__44plusIvEEE10Policy1000EPfSC_iS9_ffNS7_10__identityEEEvT0_T1_T2_T3_T4_T6_E12temp_storage+68];
	add.f32 	%f278, %f276, %f277;
	ld.shared.f32 	%f279, [_ZZN3cub18CUB_300001_SM_10006detail6reduce28DeviceReduceSingleTileKernelINS2_10policy_hubIfjN4cuda3std3__44plusIvEEE10Policy1000EPfSC_iS9_ffNS7_10__identityEEEvT0_T1_T2_T3_T4_T6_E12temp_storage+72];
	add.f32 	%f280, %f278, %f279;
	ld.shared.f32 	%f281, [_ZZN3cub18CUB_300001_SM_10006detail6reduce28DeviceReduceSingleTileKernelINS2_10policy_hubIfjN4cuda3std3__44plusIvEEE10Policy1000EPfSC_iS9_ffNS7_10__identityEEEvT0_T1_T2_T3_T4_T6_E12temp_storage+76];
	add.f32 	%f536, %f280, %f281;
	bra.uni 	$L__BB11_72;
$L__BB11_52:
	// begin inline asm
	mov.u32 %r145, %laneid;
	// end inline asm
	and.b32  	%r161, %r34, 992;
	add.s32 	%r162, %r161, 32;
	setp.gt.s32 	%p22, %r162, %r67;
	not.b32 	%r163, %r161;
	add.s32 	%r164, %r67, %r163;
	selp.b32 	%r159, %r164, 31, %p22;
	mov.b32 	%r146, 1;
	mov.b32 	%r160, -1;
	// begin inline asm
	{  .reg .f32 r0;  .reg .pred p;  shfl.sync.down.b32 r0|p, %f528, %r146, %r159, %r160;  @p add.f32 r0, r0, %f528;  mov.f32 %f179, r0;}
	// end inline asm
	mov.b32 	%r149, 2;
	// begin inline asm
	{  .reg .f32 r0;  .reg .pred p;  shfl.sync.down.b32 r0|p, %f179, %r149, %r159, %r160;  @p add.f32 r0, r0, %f179;  mov.f32 %f182, r0;}
	// end inline asm
	mov.b32 	%r152, 4;
	// begin inline asm
	{  .reg .f32 r0;  .reg .pred p;  shfl.sync.down.b32 r0|p, %f182, %r152, %r159, %r160;  @p add.f32 r0, r0, %f182;  mov.f32 %f185, r0;}
	// end inline asm
	mov.b32 	%r155, 8;
	// begin inline asm
	{  .reg .f32 r0;  .reg .pred p;  shfl.sync.down.b32 r0|p, %f185, %r155, %r159, %r160;  @p add.f32 r0, r0, %f185;  mov.f32 %f188, r0;}
	// end inline asm
	mov.b32 	%r158, 16;
	// begin inline asm
	{  .reg .f32 r0;  .reg .pred p;  shfl.sync.down.b32 r0|p, %f188, %r158, %r159, %r160;  @p add.f32 r0, r0, %f188;  mov.f32 %f536, r0;}
	// end inline asm
	setp.ne.s32 	%p23, %r145, 0;
	@%p23 bra 	$L__BB11_54;
	shr.u32 	%r165, %r34, 3;
	and.b32  	%r166, %r165, 124;
	mov.u32 	%r167, _ZZN3cub18CUB_300001_SM_10006detail6reduce28DeviceReduceSingleTileKernelINS2_10policy_hubIfjN4cuda3std3__44plusIvEEE10Policy1000EPfSC_iS9_ffNS7_10__identityEEEvT0_T1_T2_T3_T4_T6_E12temp_storage;
	add.s32 	%r168, %r167, %r166;
	st.shared.f32 	[%r168+16], %f536;
$L__BB11_54:
	bar.sync 	0;
	setp.ne.s32 	%p24, %r34, 0;
	@%p24 bra 	$L__BB11_72;
	setp.gt.s32 	%p25, %r67, 32;
	ld.shared.f32 	%f194, [_ZZN3cub18CUB_300001_SM_10006detail6reduce28DeviceReduceSingleTileKernelINS2_10policy_hubIfjN4cuda3std3__44plusIvEEE10Policy1000EPfSC_iS9_ffNS7_10__identityEEEvT0_T1_T2_T3_T4_T6_E12temp_storage+20];
	add.f32 	%f195, %f536, %f194;
	selp.f32 	%f196, %f195, %f536, %p25;
	setp.gt.s32 	%p26, %r67, 64;
	ld.shared.f32 	%f197, [_ZZN3cub18CUB_300001_SM_10006detail6reduce28DeviceReduceSingleTileKernelINS2_10policy_hubIfjN4cuda3std3__44plusIvEEE10Policy1000EPfSC_iS9_ffNS7_10__identityEEEvT0_T1_T2_T3_T4_T6_E12temp_storage+24];
	add.f32 	%f198, %f197, %f196;
	selp.f32 	%f199, %f198, %f196, %p26;
	setp.gt.s32 	%p27, %r67, 96;
	ld.shared.f32 	%f200, [_ZZN3cub18CUB_300001_SM_10006detail6reduce28DeviceReduceSingleTileKernelINS2_10policy_hubIfjN4cuda3std3__44plusIvEEE10Policy1000EPfSC_iS9_ffNS7_10__identityEEEvT0_T1_T2_T3_T4_T6_E12temp_storage+28];
	add.f32 	%f201, %f200, %f199;
	selp.f32 	%f202, %f201, %f199, %p27;
	setp.gt.s32 	%p28, %r67, 128;
	ld.shared.f32 	%f203, [_ZZN3cub18CUB_300001_SM_10006detail6reduce28DeviceReduceSingleTileKernelINS2_10policy_hubIfjN4cuda3std3__44plusIvEEE10Policy1000EPfSC_iS9_ffNS7_10__identityEEEvT0_T1_T2_T3_T4_T6_E12temp_storage+32];
	add.f32 	%f204, %f203, %f202;
	selp.f32 	%f205, %f204, %f202, %p28;
	setp.gt.s32 	%p29, %r67, 160;
	ld.shared.f32 	%f206, [_ZZN3cub18CUB_300001_SM_10006detail6reduce28DeviceReduceSingleTileKernelINS2_10policy_hubIfjN4cuda3std3__44plusIvEEE10Policy1000EPfSC_iS9_ffNS7_10__identityEEEvT0_T1_T2_T3_T4_T6_E12temp_storage+36];
	add.f32 	%f207, %f206, %f205;
	selp.f32 	%f208, %f207, %f205, %p29;
	setp.gt.s32 	%p30, %r67, 192;
	ld.shared.f32 	%f209, [_ZZN3cub18CUB_300001_SM_10006detail6reduce28DeviceReduceSingleTileKernelINS2_10policy_hubIfjN4cuda3std3__44plusIvEEE10Policy1000EPfSC_iS9_ffNS7_10__identityEEEvT0_T1_T2_T3_T4_T6_E12temp_storage+40];
	add.f32 	%f210, %f209, %f208;
	selp.f32 	%f211, %f210, %f208, %p30;
	setp.gt.s32 	%p31, %r67, 224;
	ld.shared.f32 	%f212, [_ZZN3cub18CUB_300001_SM_10006detail6reduce28DeviceReduceSingleTileKernelINS2_10policy_hubIfjN4cuda3std3__44plusIvEEE10Policy1000EPfSC_iS9_ffNS7_10__identityEEEvT0_T1_T2_T3_T4_T6_E12temp_storage+44];
	add.f32 	%f213, %f212, %f211;
	selp.f32 	%f214, %f213, %f211, %p31;
	setp.gt.s32 	%p32, %r67, 256;
	ld.shared.f32 	%f215, [_ZZN3cub18CUB_300001_SM_10006detail6reduce28DeviceReduceSingleTileKernelINS2_10policy_hubIfjN4cuda3std3__44plusIvEEE10Policy1000EPfSC_iS9_ffNS7_10__identityEEEvT0_T1_T2_T3_T4_T6_E12temp_storage+48];
	add.f32 	%f216, %f215, %f214;
	selp.f32 	%f217, %f216, %f214, %p32;
	setp.gt.s32 	%p33, %r67, 288;
	ld.shared.f32 	%f218, [_ZZN3cub18CUB_300001_SM_10006detail6reduce28DeviceReduceSingleTileKernelINS2_10policy_hubIfjN4cuda3std3__44plusIvEEE10Policy1000EPfSC_iS9_ffNS7_10__identityEEEvT0_T1_T2_T3_T4_T6_E12temp_storage+52];
	add.f32 	%f219, %f218, %f217;
	selp.f32 	%f220, %f219, %f217, %p33;
	setp.gt.s32 	%p34, %r67, 320;
	ld.shared.f32 	%f221, [_ZZN3cub18CUB_300001_SM_10006detail6reduce28DeviceReduceSingleTileKernelINS2_10policy_hubIfjN4cuda3std3__44plusIvEEE10Policy1000EPfSC_iS9_ffNS7_10__identityEEEvT0_T1_T2_T3_T4_T6_E12temp_storage+56];
	add.f32 	%f222, %f221, %f220;
	selp.f32 	%f223, %f222, %f220, %p34;
	setp.gt.s32 	%p35, %r67, 352;
	ld.shared.f32 	%f224, [_ZZN3cub18CUB_300001_SM_10006detail6reduce28DeviceReduceSingleTileKernelINS2_10policy_hubIfjN4cuda3std3__44plusIvEEE10Policy1000EPfSC_iS9_ffNS7_10__identityEEEvT0_T1_T2_T3_T4_T6_E12temp_storage+60];
	add.f32 	%f225, %f224, %f223;
	selp.f32 	%f226, %f225, %f223, %p35;
	setp.gt.s32 	%p36, %r67, 384;
	ld.shared.f32 	%f227, [_ZZN3cub18CUB_300001_SM_10006detail6reduce28DeviceReduceSingleTileKernelINS2_10policy_hubIfjN4cuda3std3__44plusIvEEE10Policy1000EPfSC_iS9_ffNS7_10__identityEEEvT0_T1_T2_T3_T4_T6_E12temp_storage+64];
	add.f32 	%f228, %f227, %f226;
	selp.f32 	%f229, %f228, %f226, %p36;
	setp.gt.s32 	%p37, %r67, 416;
	ld.shared.f32 	%f230, [_ZZN3cub18CUB_300001_SM_10006detail6reduce28DeviceReduceSingleTileKernelINS2_10policy_hubIfjN4cuda3std3__44plusIvEEE10Policy1000EPfSC_iS9_ffNS7_10__identityEEEvT0_T1_T2_T3_T4_T6_E12temp_storage+68];
	add.f32 	%f231, %f230, %f229;
	selp.f32 	%f232, %f231, %f229, %p37;
	setp.gt.s32 	%p38, %r67, 448;
	ld.shared.f32 	%f233, [_ZZN3cub18CUB_300001_SM_10006detail6reduce28DeviceReduceSingleTileKernelINS2_10policy_hubIfjN4cuda3std3__44plusIvEEE10Policy1000EPfSC_iS9_ffNS7_10__identityEEEvT0_T1_T2_T3_T4_T6_E12temp_storage+72];
	add.f32 	%f234, %f233, %f232;
	selp.f32 	%f235, %f234, %f232, %p38;
	setp.gt.s32 	%p39, %r67, 480;
	ld.shared.f32 	%f236, [_ZZN3cub18CUB_300001_SM_10006detail6reduce28DeviceReduceSingleTileKernelINS2_10policy_hubIfjN4cuda3std3__44plusIvEEE10Policy1000EPfSC_iS9_ffNS7_10__identityEEEvT0_T1_T2_T3_T4_T6_E12temp_storage+76];
	add.f32 	%f237, %f236, %f235;
	selp.f32 	%f536, %f237, %f235, %p39;
	bra.uni 	$L__BB11_72;
$L__BB11_56:
	mov.u32 	%r46, %tid.x;
	mul.wide.u32 	%rd35, %r46, 4;
	add.s64 	%rd19, %rd16, %rd35;
	// begin inline asm
	ld.global.nc.u32 %r68, [%rd19];
	// end inline asm
	mov.b32 	%f55, %r68;
	add.s64 	%rd20, %rd19, 2048;
	// begin inline asm
	ld.global.nc.u32 %r69, [%rd20];
	// end inline asm
	mov.b32 	%f56, %r69;
	add.s64 	%rd21, %rd19, 4096;
	// begin inline asm
	ld.global.nc.u32 %r70, [%rd21];
	// end inline asm
	mov.b32 	%f57, %r70;
	add.s64 	%rd22, %rd19, 6144;
	// begin inline asm
	ld.global.nc.u32 %r71, [%rd22];
	// end inline asm
	mov.b32 	%f58, %r71;
	add.s64 	%rd23, %rd19, 8192;
	// begin inline asm
	ld.global.nc.u32 %r72, [%rd23];
	// end inline asm
	mov.b32 	%f59, %r72;
	add.s64 	%rd24, %rd19, 10240;
	// begin inline asm
	ld.global.nc.u32 %r73, [%rd24];
	// end inline asm
	mov.b32 	%f60, %r73;
	add.s64 	%rd25, %rd19, 12288;
	// begin inline asm
	ld.global.nc.u32 %r74, [%rd25];
	// end inline asm
	mov.b32 	%f61, %r74;
	add.s64 	%rd26, %rd19, 14336;
	// begin inline asm
	ld.global.nc.u32 %r75, [%rd26];
	// end inline asm
	mov.b32 	%f62, %r75;
	add.s64 	%rd27, %rd19, 16384;
	// begin inline asm
	ld.global.nc.u32 %r76, [%rd27];
	// end inline asm
	mov.b32 	%f63, %r76;
	add.s64 	%rd28, %rd19, 18432;
	// begin inline asm
	ld.global.nc.u32 %r77, [%rd28];
	// end inline asm
	mov.b32 	%f64, %r77;
	add.s64 	%rd29, %rd19, 20480;
	// begin inline asm
	ld.global.nc.u32 %r78, [%rd29];
	// end inline asm
	mov.b32 	%f65, %r78;
	add.s64 	%rd30, %rd19, 22528;
	// begin inline asm
	ld.global.nc.u32 %r79, [%rd30];
	// end inline asm
	mov.b32 	%f66, %r79;
	add.s64 	%rd31, %rd19, 24576;
	// begin inline asm
	ld.global.nc.u32 %r80, [%rd31];
	// end inline asm
	mov.b32 	%f67, %r80;
	add.s64 	%rd32, %rd19, 26624;
	// begin inline asm
	ld.global.nc.u32 %r81, [%rd32];
	// end inline asm
	mov.b32 	%f68, %r81;
	add.s64 	%rd33, %rd19, 28672;
	// begin inline asm
	ld.global.nc.u32 %r82, [%rd33];
	// end inline asm
	mov.b32 	%f69, %r82;
	add.s64 	%rd34, %rd19, 30720;
	// begin inline asm
	ld.global.nc.u32 %r83, [%rd34];
	// end inline asm
	mov.b32 	%f70, %r83;
	add.f32 	%f71, %f55, %f56;
	add.f32 	%f72, %f57, %f58;
	add.f32 	%f73, %f59, %f60;
	add.f32 	%f74, %f61, %f62;
	add.f32 	%f75, %f63, %f64;
	add.f32 	%f76, %f65, %f66;
	add.f32 	%f77, %f67, %f68;
	add.f32 	%f78, %f69, %f70;
	add.f32 	%f79, %f71, %f72;
	add.f32 	%f80, %f73, %f74;
	add.f32 	%f81, %f75, %f76;
	add.f32 	%f82, %f77, %f78;
	add.f32 	%f83, %f79, %f80;
	add.f32 	%f84, %f81, %f82;
	add.f32 	%f535, %f83, %f84;
	setp.lt.u32 	%p4, %r67, 16384;
	mov.b32 	%r332, 8192;
	@%p4 bra 	$L__BB11_60;
	add.s32 	%r47, %r67, -8192;
	mov.b32 	%r332, 8192;
$L__BB11_58:
	mul.wide.s32 	%rd52, %r332, 4;
	add.s64 	%rd36, %rd19, %rd52;
	// begin inline asm
	ld.global.nc.u32 %r86, [%rd36];
	// end inline asm
	mov.b32 	%f85, %r86;
	add.s64 	%rd37, %rd36, 2048;
	// begin inline asm
	ld.global.nc.u32 %r87, [%rd37];
	// end inline asm
	mov.b32 	%f86, %r87;
	add.s64 	%rd38, %rd36, 4096;
	// begin inline asm
	ld.global.nc.u32 %r88, [%rd38];
	// end inline asm
	mov.b32 	%f87, %r88;
	add.s64 	%rd39, %rd36, 6144;
	// begin inline asm
	ld.global.nc.u32 %r89, [%rd39];
	// end inline asm
	mov.b32 	%f88, %r89;
	add.s64 	%rd40, %rd36, 8192;
	// begin inline asm
	ld.global.nc.u32 %r90, [%rd40];
	// end inline asm
	mov.b32 	%f89, %r90;
	add.s64 	%rd41, %rd36, 10240;
	// begin inline asm
	ld.global.nc.u32 %r91, [%rd41];
	// end inline asm
	mov.b32 	%f90, %r91;
	add.s64 	%rd42, %rd36, 12288;
	// begin inline asm
	ld.global.nc.u32 %r92, [%rd42];
	// end inline asm
	mov.b32 	%f91, %r92;
	add.s64 	%rd43, %rd36, 14336;
	// begin inline asm
	ld.global.nc.u32 %r93, [%rd43];
	// end inline asm
	mov.b32 	%f92, %r93;
	add.s64 	%rd44, %rd36, 16384;
	// begin inline asm
	ld.global.nc.u32 %r94, [%rd44];
	// end inline asm
	mov.b32 	%f93, %r94;
	add.s64 	%rd45, %rd36, 18432;
	// begin inline asm
	ld.global.nc.u32 %r95, [%rd45];
	// end inline asm
	mov.b32 	%f94, %r95;
	add.s64 	%rd46, %rd36, 20480;
	// begin inline asm
	ld.global.nc.u32 %r96, [%rd46];
	// end inline asm
	mov.b32 	%f95, %r96;
	add.s64 	%rd47, %rd36, 22528;
	// begin inline asm
	ld.global.nc.u32 %r97, [%rd47];
	// end inline asm
	mov.b32 	%f96, %r97;
	add.s64 	%rd48, %rd36, 24576;
	// begin inline asm
	ld.global.nc.u32 %r98, [%rd48];
	// end inline asm
	mov.b32 	%f97, %r98;
	add.s64 	%rd49, %rd36, 26624;
	// begin inline asm
	ld.global.nc.u32 %r99, [%rd49];
	// end inline asm
	mov.b32 	%f98, %r99;
	add.s64 	%rd50, %rd36, 28672;
	// begin inline asm
	ld.global.nc.u32 %r100, [%rd50];
	// end inline asm
	mov.b32 	%f99, %r100;
	add.s64 	%rd51, %rd36, 30720;
	// begin inline asm
	ld.global.nc.u32 %r101, [%rd51];
	// end inline asm
	mov.b32 	%f100, %r101;
	add.f32 	%f101, %f535, %f85;
	add.f32 	%f102, %f86, %f87;
	add.f32 	%f103, %f88, %f89;
	add.f32 	%f104, %f90, %f91;
	add.f32 	%f105, %f92, %f93;
	add.f32 	%f106, %f94, %f95;
	add.f32 	%f107, %f96, %f97;
	add.f32 	%f108, %f98, %f99;
	add.f32 	%f109, %f101, %f102;
	add.f32 	%f110, %f103, %f104;
	add.f32 	%f111, %f105, %f106;
	add.f32 	%f112, %f107, %f108;
	add.f32 	%f113, %f109, %f110;
	add.f32 	%f114, %f111, %f112;
	add.f32 	%f115, %f113, %f114;
	add.f32 	%f535, %f115, %f100;
	sub.s32 	%r102, %r67, %r332;
	setp.lt.s32 	%p5, %r102, 8192;
	@%p5 bra 	$L__BB11_68;
	add.s32 	%r332, %r332, 8192;
	setp.le.s32 	%p6, %r332, %r47;
	@%p6 bra 	$L__BB11_58;
$L__BB11_60:
	setp.le.s32 	%p7, %r67, %r332;
	@%p7 bra 	$L__BB11_68;
	sub.s32 	%r51, %r67, %r332;
	setp.ge.s32 	%p8, %r46, %r51;
	@%p8 bra 	$L__BB11_68;
	not.b32 	%r103, %r46;
	add.s32 	%r104, %r67, %r103;
	sub.s32 	%r52, %r104, %r332;
	and.b32  	%r105, %r52, 1536;
	setp.eq.s32 	%p9, %r105, 1536;
	mov.u32 	%r336, %r46;
	@%p9 bra 	$L__BB11_65;
	add.s32 	%r334, %r46, %r332;
	shr.u32 	%r106, %r52, 9;
	add.s32 	%r107, %r106, 1;
	and.b32  	%r108, %r107, 3;
	neg.s32 	%r333, %r108;
	mov.u32 	%r336, %r46;
$L__BB11_64:
	.pragma "nounroll";
	mul.wide.u32 	%rd54, %r334, 4;
	add.s64 	%rd53, %rd16, %rd54;
	// begin inline asm
	ld.global.nc.u32 %r109, [%rd53];
	// end inline asm
	mov.b32 	%f117, %r109;
	add.f32 	%f535, %f535, %f117;
	add.s32 	%r336, %r336, 512;
	add.s32 	%r334, %r334, 512;
	add.s32 	%r333, %r333, 1;
	setp.ne.s32 	%p10, %r333, 0;
	@%p10 bra 	$L__BB11_64;
$L__BB11_65:
	setp.lt.u32 	%p11, %r52, 1536;
	@%p11 bra 	$L__BB11_68;
	cvt.u64.u32 	%rd55, %r336;
	cvt.u64.u32 	%rd56, %r332;
	add.s64 	%rd57, %rd55, %rd56;
	shl.b64 	%rd58, %rd57, 2;
	add.s64 	%rd59, %rd58, %rd16;
	add.s64 	%rd132, %rd59, 4096;
	add.s32 	%r337, %r336, %r332;
$L__BB11_67:
	mul.wide.u32 	%rd64, %r337, 4;
	add.s64 	%rd60, %rd16, %rd64;
	// begin inline asm
	ld.global.nc.u32 %r110, [%rd60];
	// end inline asm
	mov.b32 	%f118, %r110;
	add.f32 	%f119, %f535, %f118;
	add.s64 	%rd61, %rd132, -2048;
	// begin inline asm
	ld.global.nc.u32 %r111, [%rd61];
	// end inline asm
	mov.b32 	%f120, %r111;
	add.f32 	%f121, %f119, %f120;
	// begin inline asm
	ld.global.nc.u32 %r112, [%rd132];
	// end inline asm
	mov.b32 	%f122, %r112;
	add.f32 	%f123, %f121, %f122;
	add.s64 	%rd63, %rd132, 2048;
	// begin inline asm
	ld.global.nc.u32 %r113, [%rd63];
	// end inline asm
	mov.b32 	%f124, %r113;
	add.f32 	%f535, %f123, %f124;
	add.s32 	%r336, %r336, 2048;
	add.s64 	%rd132, %rd132, 8192;
	add.s32 	%r337, %r337, 2048;
	setp.lt.s32 	%p12, %r336, %r51;
	@%p12 bra 	$L__BB11_67;
$L__BB11_68:
	// begin inline asm
	mov.u32 %r114, %laneid;
	// end inline asm
	mov.b32 	%r115, 1;
	mov.b32 	%r128, 31;
	mov.b32 	%r129, -1;
	// begin inline asm
	{  .reg .f32 r0;  .reg .pred p;  shfl.sync.down.b32 r0|p, %f535, %r115, %r128, %r129;  @p add.f32 r0, r0, %f535;  mov.f32 %f125, r0;}
	// end inline asm
	mov.b32 	%r118, 2;
	// begin inline asm
	{  .reg .f32 r0;  .reg .pred p;  shfl.sync.down.b32 r0|p, %f125, %r118, %r128, %r129;  @p add.f32 r0, r0, %f125;  mov.f32 %f128, r0;}
	// end inline asm
	mov.b32 	%r121, 4;
	// begin inline asm
	{  .reg .f32 r0;  .reg .pred p;  shfl.sync.down.b32 r0|p, %f128, %r121, %r128, %r129;  @p add.f32 r0, r0, %f128;  mov.f32 %f131, r0;}
	// end inline asm
	mov.b32 	%r124, 8;
	// begin inline asm
	{  .reg .f32 r0;  .reg .pred p;  shfl.sync.down.b32 r0|p, %f131, %r124, %r128, %r129;  @p add.f32 r0, r0, %f131;  mov.f32 %f134, r0;}
	// end inline asm
	mov.b32 	%r127, 16;
	// begin inline asm
	{  .reg .f32 r0;  .reg .pred p;  shfl.sync.down.b32 r0|p, %f134, %r127, %r128, %r129;  @p add.f32 r0, r0, %f134;  mov.f32 %f536, r0;}
	// end inline asm
	setp.ne.s32 	%p13, %r114, 0;
	@%p13 bra 	$L__BB11_70;
	shr.u32 	%r130, %r46, 3;
	and.b32  	%r131, %r130, 124;
	mov.u32 	%r132, _ZZN3cub18CUB_300001_SM_10006detail6reduce28DeviceReduceSingleTileKernelINS2_10policy_hubIfjN4cuda3std3__44plusIvEEE10Policy1000EPfSC_iS9_ffNS7_10__identityEEEvT0_T1_T2_T3_T4_T6_E12temp_storage;
	add.s32 	%r133, %r132, %r131;
	st.shared.f32 	[%r133+16], %f536;
$L__BB11_70:
	bar.sync 	0;
	setp.ne.s32 	%p14, %r46, 0;
	@%p14 bra 	$L__BB11_72;
	ld.shared.f32 	%f140, [_ZZN3cub18CUB_300001_SM_10006detail6reduce28DeviceReduceSingleTileKernelINS2_10policy_hubIfjN4cuda3std3__44plusIvEEE10Policy1000EPfSC_iS9_ffNS7_10__identityEEEvT0_T1_T2_T3_T4_T6_E12temp_storage+20];
	add.f32 	%f141, %f536, %f140;
	ld.shared.f32 	%f142, [_ZZN3cub18CUB_300001_SM_10006detail6reduce28DeviceReduceSingleTileKernelINS2_10policy_hubIfjN4cuda3std3__44plusIvEEE10Policy1000EPfSC_iS9_ffNS7_10__identityEEEvT0_T1_T2_T3_T4_T6_E12temp_storage+24];
	add.f32 	%f143, %f141, %f142;
	ld.shared.f32 	%f144, [_ZZN3cub18CUB_300001_SM_10006detail6reduce28DeviceReduceSingleTileKernelINS2_10policy_hubIfjN4cuda3std3__44plusIvEEE10Policy1000EPfSC_iS9_ffNS7_10__identityEEEvT0_T1_T2_T3_T4_T6_E12temp_storage+28];
	add.f32 	%f145, %f143, %f144;
	ld.shared.f32 	%f146, [_ZZN3cub18CUB_300001_SM_10006detail6reduce28DeviceReduceSingleTileKernelINS2_10policy_hubIfjN4cuda3std3__44plusIvEEE10Policy1000EPfSC_iS9_ffNS7_10__identityEEEvT0_T1_T2_T3_T4_T6_E12temp_storage+32];
	add.f32 	%f147, %f145, %f146;
	ld.shared.f32 	%f148, [_ZZN3cub18CUB_300001_SM_10006detail6reduce28DeviceReduceSingleTileKernelINS2_10policy_hubIfjN4cuda3std3__44plusIvEEE10Policy1000EPfSC_iS9_ffNS7_10__identityEEEvT0_T1_T2_T3_T4_T6_E12temp_storage+36];
	add.f32 	%f149, %f147, %f148;
	ld.shared.f32 	%f150, [_ZZN3cub18CUB_300001_SM_10006detail6reduce28DeviceReduceSingleTileKernelINS2_10policy_hubIfjN4cuda3std3__44plusIvEEE10Policy1000EPfSC_iS9_ffNS7_10__identityEEEvT0_T1_T2_T3_T4_T6_E12temp_storage+40];
	add.f32 	%f151, %f149, %f150;
	ld.shared.f32 	%f152, [_ZZN3cub18CUB_300001_SM_10006detail6reduce28DeviceReduceSingleTileKernelINS2_10policy_hubIfjN4cuda3std3__44plusIvEEE10Policy1000EPfSC_iS9_ffNS7_10__identityEEEvT0_T1_T2_T3_T4_T6_E12temp_storage+44];
	add.f32 	%f153, %f151, %f152;
	ld.shared.f32 	%f154, [_ZZN3cub18CUB_300001_SM_10006detail6reduce28DeviceReduceSingleTileKernelINS2_10policy_hubIfjN4cuda3std3__44plusIvEEE10Policy1000EPfSC_iS9_ffNS7_10__identityEEEvT0_T1_T2_T3_T4_T6_E12temp_storage+48];
	add.f32 	%f155, %f153, %f154;
	ld.shared.f32 	%f156, [_ZZN3cub18CUB_300001_SM_10006detail6reduce28DeviceReduceSingleTileKernelINS2_10policy_hubIfjN4cuda3std3__44plusIvEEE10Policy1000EPfSC_iS9_ffNS7_10__identityEEEvT0_T1_T2_T3_T4_T6_E12temp_storage+52];
	add.f32 	%f157, %f155, %f156;
	ld.shared.f32 	%f158, [_ZZN3cub18CUB_300001_SM_10006detail6reduce28DeviceReduceSingleTileKernelINS2_10policy_hubIfjN4cuda3std3__44plusIvEEE10Policy1000EPfSC_iS9_ffNS7_10__identityEEEvT0_T1_T2_T3_T4_T6_E12temp_storage+56];
	add.f32 	%f159, %f157, %f158;
	ld.shared.f32 	%f160, [_ZZN3cub18CUB_300001_SM_10006detail6reduce28DeviceReduceSingleTileKernelINS2_10policy_hubIfjN4cuda3std3__44plusIvEEE10Policy1000EPfSC_iS9_ffNS7_10__identityEEEvT0_T1_T2_T3_T4_T6_E12temp_storage+60];
	add.f32 	%f161, %f159, %f160;
	ld.shared.f32 	%f162, [_ZZN3cub18CUB_300001_SM_10006detail6reduce28DeviceReduceSingleTileKernelINS2_10policy_hubIfjN4cuda3std3__44plusIvEEE10Policy1000EPfSC_iS9_ffNS7_10__identityEEEvT0_T1_T2_T3_T4_T6_E12temp_storage+64];
	add.f32 	%f163, %f161, %f162;
	ld.shared.f32 	%f164, [_ZZN3cub18CUB_300001_SM_10006detail6reduce28DeviceReduceSingleTileKernelINS2_10policy_hubIfjN4cuda3std3__44plusIvEEE10Policy1000EPfSC_iS9_ffNS7_10__identityEEEvT0_T1_T2_T3_T4_T6_E12temp_storage+68];
	add.f32 	%f165, %f163, %f164;
	ld.shared.f32 	%f166, [_ZZN3cub18CUB_300001_SM_10006detail6reduce28DeviceReduceSingleTileKernelINS2_10policy_hubIfjN4cuda3std3__44plusIvEEE10Policy1000EPfSC_iS9_ffNS7_10__identityEEEvT0_T1_T2_T3_T4_T6_E12temp_storage+72];
	add.f32 	%f167, %f165, %f166;
	ld.shared.f32 	%f168, [_ZZN3cub18CUB_300001_SM_10006detail6reduce28DeviceReduceSingleTileKernelINS2_10policy_hubIfjN4cuda3std3__44plusIvEEE10Policy1000EPfSC_iS9_ffNS7_10__identityEEEvT0_T1_T2_T3_T4_T6_E12temp_storage+76];
	add.f32 	%f536, %f167, %f168;
$L__BB11_72:
	mov.u32 	%r311, %tid.x;
	setp.ne.s32 	%p81, %r311, 0;
	@%p81 bra 	$L__BB11_74;
	add.f32 	%f509, %f54, %f536;
	st.global.f32 	[%rd1], %f509;
$L__BB11_74:
	ret;

}


// ===== COMPILED SASS (sm_100) =====

	.target	sm_100

	.elftype	@"ET_EXEC"


//--------------------- .note.nv.tkinfo           --------------------------
	.section	.note.nv.tkinfo,"",@"SHT_NOTE"
	.sectionflags	@"SHF_NOTE_NV_TKINFO"
	.tkinfo
        /*0018*/ 	.word	0x00000002
        /*0030*/ 	.string	""
        /*0030*/ 	.string	"ptxas"
        /*0030*/ 	.string	"Cuda compilation tools, release 13.0, V13.0.88"
        /*0030*/ 	.string	"Build cuda_13.0.r13.0/compiler.36424714_0"
        /*0030*/ 	.string	"-arch sm_100 -m 64 "



//--------------------- .note.nv.cuinfo           --------------------------
	.section	.note.nv.cuinfo,"",@"SHT_NOTE"
	.sectionflags	@"SHF_NOTE_NV_CUINFO"
        /*0018*/ 	.short	0x0002
        /*001a*/ 	.short	0x0064
        /*001c*/ 	.short	0x0082
	.zero		2


//--------------------- .nv.info                  --------------------------
	.section	.nv.info,"",@"SHT_CUDA_INFO"
	.align	4


	//----- nvinfo : EIATTR_REGCOUNT
	.align		4
        /*0000*/ 	.byte	0x04, 0x2f
        /*0002*/ 	.short	(.L_41 - .L_40)
	.align		4
.L_40:
        /*0004*/ 	.word	index@(_Z15warp_reduce_sumPfS_i)
        /*0008*/ 	.word	0x0000000c


	//----- nvinfo : EIATTR_FRAME_SIZE
	.align		4
.L_41:
        /*000c*/ 	.byte	0x04, 0x11
        /*000e*/ 	.short	(.L_43 - .L_42)
	.align		4
.L_42:
        /*0010*/ 	.word	index@(_Z15warp_reduce_sumPfS_i)
        /*0014*/ 	.word	0x00000000


	//----- nvinfo : EIATTR_REGCOUNT
	.align		4
.L_43:
        /*0018*/ 	.byte	0x04, 0x2f
        /*001a*/ 	.short	(.L_45 - .L_44)
	.align		4
.L_44:
        /*001c*/ 	.word	index@(_Z19coalesced_transposePfS_ii)
        /*0020*/ 	.word	0x0000000c


	//----- nvinfo : EIATTR_FRAME_SIZE
	.align		4
.L_45:
        /*0024*/ 	.byte	0x04, 0x11
        /*0026*/ 	.short	(.L_47 - .L_46)
	.align		4
.L_46:
        /*0028*/ 	.word	index@(_Z19coalesced_transposePfS_ii)
        /*002c*/ 	.word	0x00000000


	//----- nvinfo : EIATTR_REGCOUNT
	.align		4
.L_47:
        /*0030*/ 	.byte	0x04, 0x2f
        /*0032*/ 	.short	(.L_49 - .L_48)
	.align		4
.L_48:
        /*0034*/ 	.word	index@(_Z20vectorized_transposePfS_ii)
        /*0038*/ 	.word	0x0000000f


	//----- nvinfo : EIATTR_FRAME_SIZE
	.align		4
.L_49:
        /*003c*/ 	.byte	0x04, 0x11
        /*003e*/ 	.short	(.L_51 - .L_50)
	.align		4
.L_50:
        /*0040*/ 	.word	index@(_Z20vectorized_transposePfS_ii)
        /*0044*/ 	.word	0x00000000


	//----- nvinfo : EIATTR_REGCOUNT
	.align		4
.L_51:
        /*0048*/ 	.byte	0x04, 0x2f
        /*004a*/ 	.short	(.L_53 - .L_52)
	.align		4
.L_52:
        /*004c*/ 	.word	index@(_Z19segmented_reductionPfPiS_i)
        /*0050*/ 	.word	0x00000010


	//----- nvinfo : EIATTR_FRAME_SIZE
	.align		4
.L_53:
        /*0054*/ 	.byte	0x04, 0x11
        /*0056*/ 	.short	(.L_55 - .L_54)
	.align		4
.L_54:
        /*0058*/ 	.word	index@(_Z19segmented_reductionPfPiS_i)
        /*005c*/ 	.word	0x00000000


	//----- nvinfo : EIATTR_REGCOUNT
	.align		4
.L_55:
        /*0060*/ 	.byte	0x04, 0x2f
        /*0062*/ 	.short	(.L_57 - .L_56)
	.align		4
.L_56:
        /*0064*/ 	.word	index@(_Z14inclusive_scanPfS_i)
        /*0068*/ 	.word	0x0000000c


	//----- nvinfo : EIATTR_FRAME_SIZE
	.align		4
.L_57:
        /*006c*/ 	.byte	0x04, 0x11
        /*006e*/ 	.short	(.L_59 - .L_58)
	.align		4
.L_58:
        /*0070*/ 	.word	index@(_Z14inclusive_scanPfS_i)
        /*0074*/ 	.word	0x00000000


	//----- nvinfo : EIATTR_REGCOUNT
	.align		4
.L_59:
        /*0078*/ 	.byte	0x04, 0x2f
        /*007a*/ 	.short	(.L_61 - .L_60)
	.align		4
.L_60:
        /*007c*/ 	.word	index@(_Z24histogram_shared_atomicsPfPiiiff)
        /*0080*/ 	.word	0x00000010


	//----- nvinfo : EIATTR_FRAME_SIZE
	.align		4
.L_61:
        /*0084*/ 	.byte	0x04, 0x11
        /*0086*/ 	.short	(.L_63 - .L_62)
	.align		4
.L_62:
        /*0088*/ 	.word	index@($__internal_0_$__cuda_sm3x_div_rn_noftz_f32_slowpath)
        /*008c*/ 	.word	0x00000000


	//----- nvinfo : EIATTR_FRAME_SIZE
	.align		4
.L_63:
        /*0090*/ 	.byte	0x04, 0x11
        /*0092*/ 	.short	(.L_65 - .L_64)
	.align		4
.L_64:
        /*0094*/ 	.word	index@(_Z24histogram_shared_atomicsPfPiiiff)
        /*0098*/ 	.word	0x00000000


	//----- nvinfo : EIATTR_REGCOUNT
	.align		4
.L_65:
        /*009c*/ 	.byte	0x04, 0x2f
        /*009e*/ 	.short	(.L_67 - .L_66)
	.align		4
.L_66:
        /*00a0*/ 	.word	index@(_Z12bitonic_sortPfi)
        /*00a4*/ 	.word	0x0000000e


	//----- nvinfo : EIATTR_FRAME_SIZE
	.align		4
.L_67:
        /*00a8*/ 	.byte	0x04, 0x11
        /*00aa*/ 	.short	(.L_69 - .L_68)
	.align		4
.L_68:
        /*00ac*/ 	.word	index@(_Z12bitonic_sortPfi)
        /*00b0*/ 	.word	0x00000000


	//----- nvinfo : EIATTR_REGCOUNT
	.align		4
.L_69:
        /*00b4*/ 	.byte	0x04, 0x2f
        /*00b6*/ 	.short	(.L_71 - .L_70)
	.align		4
.L_70:
        /*00b8*/ 	.word	index@(_Z21cooperative_reductionPfS_i)
        /*00bc*/ 	.word	0x0000000c


	//----- nvinfo : EIATTR_FRAME_SIZE
	.align		4
.L_71:
        /*00c0*/ 	.byte	0x04, 0x11
        /*00c2*/ 	.short	(.L_73 - .L_72)
	.align		4
.L_72:
        /*00c4*/ 	.word	index@(_Z21cooperative_reductionPfS_i)
        /*00c8*/ 	.word	0x00000000


	//----- nvinfo : EIATTR_REGCOUNT
	.align		4
.L_73:
        /*00cc*/ 	.byte	0x04, 0x2f
        /*00ce*/ 	.short	(.L_75 - .L_74)
	.align		4
.L_74:
        /*00d0*/ 	.word	index@(_ZN3cub18CUB_300001_SM_10006detail11EmptyKernelIvEEvv)
        /*00d4*/ 	.word	0x00000004


	//----- nvinfo : EIATTR_FRAME_SIZE
	.align		4
.L_75:
        /*00d8*/ 	.byte	0x04, 0x11
        /*00da*/ 	.short	(.L_77 - .L_76)
	.align		4
.L_76:
        /*00dc*/ 	.word	index@(_ZN3cub18CUB_300001_SM_10006detail11EmptyKernelIvEEvv)
        /*00e0*/ 	.word	0x00000000


	//----- nvinfo : EIATTR_REGCOUNT
	.align		4
.L_77:
        /*00e4*/ 	.byte	0x04, 0x2f
        /*00e6*/ 	.short	(.L_79 - .L_78)
	.align		4
.L_78:
        /*00e8*/ 	.word	index@(_ZN3cub18CUB_300001_SM_10006detail6reduce28DeviceReduceSingleTileKernelINS2_10policy_hubIfjN4cuda3std3__44plusIvEEE10Policy1000EPfSC_jS9_ffNS7_10__identityEEEvT0_T1_T2_T3_T4_T6_)
        /*00ec*/ 	.word	0x00000020


	//----- nvinfo : EIATTR_FRAME_SIZE
	.align		4
.L_79:
        /*00f0*/ 	.byte	0x04, 0x11
        /*00f2*/ 	.short	(.L_81 - .L_80)
	.align		4
.L_80:
        /*00f4*/ 	.word	index@(_ZN3cub18CUB_300001_SM_10006detail6reduce28DeviceReduceSingleTileKernelINS2_10policy_hubIfjN4cuda3std3__44plusIvEEE10Policy1000EPfSC_jS9_ffNS7_10__identityEEEvT0_T1_T2_T3_T4_T6_)
        /*00f8*/ 	.word	0x00000000


	//----- nvinfo : EIATTR_REGCOUNT
	.align		4
.L_81:
        /*00fc*/ 	.byte	0x04, 0x2f
        /*00fe*/ 	.short	(.L_83 - .L_82)
	.align		4
.L_82:
        /*0100*/ 	.word	index@(_ZN3cub18CUB_300001_SM_10006detail6reduce18DeviceReduceKernelINS2_10policy_hubIfjN4cuda3std3__44plusIvEEE10Policy1000EPfjS9_fNS7_10__identityEEEvT0_PT3_T1_NS0_13GridEvenShareISH_EET2_T4_)
        /*0104*/ 	.word	0x0000001e


	//----- nvinfo : EIATTR_FRAME_SIZE
	.align		4
.L_83:
        /*0108*/ 	.byte	0x04, 0x11
        /*010a*/ 	.short	(.L_85 - .L_84)
	.align		4
.L_84:
        /*010c*/ 	.word	index@(_ZN3cub18CUB_300001_SM_10006detail6reduce18DeviceReduceKernelINS2_10policy_hubIfjN4cuda3std3__44plusIvEEE10Policy1000EPfjS9_fNS7_10__identityEEEvT0_PT3_T1_NS0_13GridEvenShareISH_EET2_T4_)
        /*0110*/ 	.word	0x00000000


	//----- nvinfo : EIATTR_REGCOUNT
	.align		4
.L_85:
        /*0114*/ 	.byte	0x04, 0x2f
        /*0116*/ 	.short	(.L_87 - .L_86)
	.align		4
.L_86:
        /*0118*/ 	.word	index@(_ZN3cub18CUB_300001_SM_10006detail6reduce28DeviceReduceSingleTileKernelINS2_10policy_hubIfjN4cuda3std3__44plusIvEEE10Policy1000EPfSC_iS9_ffNS7_10__identityEEEvT0_T1_T2_T3_T4_T6_)
        /*011c*/ 	.word	0x0000001e


	//----- nvinfo : EIATTR_FRAME_SIZE
	.align		4
.L_87:
        /*0120*/ 	.byte	0x04, 0x11
        /*0122*/ 	.short	(.L_89 - .L_88)
	.align		4
.L_88:
        /*0124*/ 	.word	index@(_ZN3cub18CUB_300001_SM_10006detail6reduce28DeviceReduceSingleTileKernelINS2_10policy_hubIfjN4cuda3std3__44plusIvEEE10Policy1000EPfSC_iS9_ffNS7_10__identityEEEvT0_T1_T2_T3_T4_T6_)
        /*0128*/ 	.word	0x00000000


	//----- nvinfo : EIATTR_MIN_STACK_SIZE
	.align		4
.L_89:
        /*012c*/ 	.byte	0x04, 0x12
        /*012e*/ 	.short	(.L_91 - .L_90)
	.align		4
.L_90:
        /*0130*/ 	.word	index@(_ZN3cub18CUB_300001_SM_10006detail6reduce28DeviceReduceSingleTileKernelINS2_10policy_hubIfjN4cuda3std3__44plusIvEEE10Policy1000EPfSC_iS9_ffNS7_10__identityEEEvT0_T1_T2_T3_T4_T6_)
        /*0134*/ 	.word	0x00000000


	//----- nvinfo : EIATTR_MIN_STACK_SIZE
	.align		4
.L_91:
        /*0138*/ 	.byte	0x04, 0x12
        /*013a*/ 	.short	(.L_93 - .L_92)
	.align		4
.L_92:
        /*013c*/ 	.word	index@(_ZN3cub18CUB_300001_SM_10006detail6reduce18DeviceReduceKernelINS2_10policy_hubIfjN4cuda3std3__44plusIvEEE10Policy1000EPfjS9_fNS7_10__identityEEEvT0_PT3_T1_NS0_13GridEvenShareISH_EET2_T4_)
        /*0140*/ 	.word	0x00000000


	//----- nvinfo : EIATTR_MIN_STACK_SIZE
	.align		4
.L_93:
        /*0144*/ 	.byte	0x04, 0x12
        /*0146*/ 	.short	(.L_95 - .L_94)
	.align		4
.L_94:
        /*0148*/ 	.word	index@(_ZN3cub18CUB_300001_SM_10006detail6reduce28DeviceReduceSingleTileKernelINS2_10policy_hubIfjN4cuda3std3__44plusIvEEE10Policy1000EPfSC_jS9_ffNS7_10__identityEEEvT0_T1_T2_T3_T4_T6_)
        /*014c*/ 	.word	0x00000000


	//----- nvinfo : EIATTR_MIN_STACK_SIZE
	.align		4
.L_95:
        /*0150*/ 	.byte	0x04, 0x12
        /*0152*/ 	.short	(.L_97 - .L_96)
	.align		4
.L_96:
        /*0154*/ 	.word	index@(_ZN3cub18CUB_300001_SM_10006detail11EmptyKernelIvEEvv)
        /*0158*/ 	.word	0x00000000


	//----- nvinfo : EIATTR_MIN_STACK_SIZE
	.align		4
.L_97:
        /*015c*/ 	.byte	0x04, 0x12
        /*015e*/ 	.short	(.L_99 - .L_98)
	.align		4
.L_98:
        /*0160*/ 	.word	index@(_Z21cooperative_reductionPfS_i)
        /*0164*/ 	.word	0x00000000


	//----- nvinfo : EIATTR_MIN_STACK_SIZE
	.align		4
.L_99:
        /*0168*/ 	.byte	0x04, 0x12
        /*016a*/ 	.short	(.L_101 - .L_100)
	.align		4
.L_100:
        /*016c*/ 	.word	index@(_Z12bitonic_sortPfi)
        /*0170*/ 	.word	0x00000000


	//----- nvinfo : EIATTR_MIN_STACK_SIZE
	.align		4
.L_101:
        /*0174*/ 	.byte	0x04, 0x12
        /*0176*/ 	.short	(.L_103 - .L_102)
	.align		4
.L_102:
        /*0178*/ 	.word	index@(_Z24histogram_shared_atomicsPfPiiiff)
        /*017c*/ 	.word	0x00000000


	//----- nvinfo : EIATTR_MIN_STACK_SIZE
	.align		4
.L_103:
        /*0180*/ 	.byte	0x04, 0x12
        /*0182*/ 	.short	(.L_105 - .L_104)
	.align		4
.L_104:
        /*0184*/ 	.word	index@(_Z14inclusive_scanPfS_i)
        /*0188*/ 	.word	0x00000000


	//----- nvinfo : EIATTR_MIN_STACK_SIZE
	.align		4
.L_105:
        /*018c*/ 	.byte	0x04, 0x12
        /*018e*/ 	.short	(.L_107 - .L_106)
	.align		4
.L_106:
        /*0190*/ 	.word	index@(_Z19segmented_reductionPfPiS_i)
        /*0194*/ 	.word	0x00000000


	//----- nvinfo : EIATTR_MIN_STACK_SIZE
	.align		4
.L_107:
        /*0198*/ 	.byte	0x04, 0x12
        /*019a*/ 	.short	(.L_109 - .L_108)
	.align		4
.L_108:
        /*019c*/ 	.word	index@(_Z20vectorized_transposePfS_ii)
        /*01a0*/ 	.word	0x00000000


	//----- nvinfo : EIATTR_MIN_STACK_SIZE
	.align		4
.L_109:
        /*01a4*/ 	.byte	0x04, 0x12
        /*01a6*/ 	.short	(.L_111 - .L_110)
	.align		4
.L_110:
        /*01a8*/ 	.word	index@(_Z19coalesced_transposePfS_ii)
        /*01ac*/ 	.word	0x00000000


	//----- nvinfo : EIATTR_MIN_STACK_SIZE
	.align		4
.L_111:
        /*01b0*/ 	.byte	0x04, 0x12
        /*01b2*/ 	.short	(.L_113 - .L_112)
	.align		4
.L_112:
        /*01b4*/ 	.word	index@(_Z15warp_reduce_sumPfS_i)
        /*01b8*/ 	.word	0x00000000
.L_113:


//--------------------- .nv.compat                --------------------------
	.section	.nv.compat,"",@"SHT_CUDA_COMPAT_INFO"
	.align	4
        /*0000*/ 	.byte	0x02, 0x09, 0x00, 0x00, 0x02, 0x02, 0x01, 0x00, 0x02, 0x05, 0x05, 0x00, 0x03, 0x07, 0x01, 0x01
        /*0010*/ 	.byte	0x02, 0x03, 0x00, 0x00, 0x02, 0x06, 0x01, 0x00, 0x04, 0x0b, 0x08, 0x00, 0x01, 0x00, 0x00, 0x00
        /*0020*/ 	.byte	0x00, 0x00, 0x00, 0x00


//--------------------- .nv.info._ZN3cub18CUB_300001_SM_10006detail6reduce28DeviceReduceSingleTileKernelINS2_10policy_hubIfjN4cuda3std3__44plusIvEEE10Policy1000EPfSC_iS9_ffNS7_10__identityEEEvT0_T1_T2_T3_T4_T6_ --------------------------
	.section	.nv.info._ZN3cub18CUB_300001_SM_10006detail6reduce28DeviceReduceSingleTileKernelINS2_10policy_hubIfjN4cuda3std3__44plusIvEEE10Policy1000EPfSC_iS9_ffNS7_10__identityEEEvT0_T1_T2_T3_T4_T6_,"",@"SHT_CUDA_INFO"
	.sectionflags	@""
	.align	4


	//----- nvinfo : EIATTR_CUDA_API_VERSION
	.align		4
        /*0000*/ 	.byte	0x04, 0x37
        /*0002*/ 	.short	(.L_115 - .L_114)
.L_114:
        /*0004*/ 	.word	0x00000082


	//----- nvinfo : EIATTR_KPARAM_INFO
	.align		4
.L_115:
        /*0008*/ 	.byte	0x04, 0x17
        /*000a*/ 	.short	(.L_117 - .L_116)
.L_116:
        /*000c*/ 	.word	0x00000000
        /*0010*/ 	.short	0x0005
        /*0012*/ 	.short	0x001c
        /*0014*/ 	.byte	0x00, 0xf0, 0x05, 0x00


	//----- nvinfo : EIATTR_KPARAM_INFO
	.align		4
.L_117:
        /*0018*/ 	.byte	0x04, 0x17
        /*001a*/ 	.short	(.L_119 - .L_118)
.L_118:
        /*001c*/ 	.word	0x00000000
        /*0020*/ 	.short	0x0004
        /*0022*/ 	.short	0x0018
        /*0024*/ 	.byte	0x00, 0xf0, 0x11, 0x00


	//----- nvinfo : EIATTR_KPARAM_INFO
	.align		4
.L_119:
        /*0028*/ 	.byte	0x04, 0x17
        /*002a*/ 	.short	(.L_121 - .L_120)
.L_120:
        /*002c*/ 	.word	0x00000000
        /*0030*/ 	.short	0x0003
        /*0032*/ 	.short	0x0014
        /*0034*/ 	.byte	0x00, 0xf0, 0x05, 0x00


	//----- nvinfo : EIATTR_KPARAM_INFO
	.align		4
.L_121:
        /*0038*/ 	.byte	0x04, 0x17
        /*003a*/ 	.short	(.L_123 - .L_122)
.L_122:
        /*003c*/ 	.word	0x00000000
        /*0040*/ 	.short	0x0002
        /*0042*/ 	.short	0x0010
        /*0044*/ 	.byte	0x00, 0xf0, 0x11, 0x00


	//----- nvinfo : EIATTR_KPARAM_INFO
	.align		4
.L_123:
        /*0048*/ 	.byte	0x04, 0x17
        /*004a*/ 	.short	(.L_125 - .L_124)
.L_124:
        /*004c*/ 	.word	0x00000000
        /*0050*/ 	.short	0x0001
        /*0052*/ 	.short	0x0008
        /*0054*/ 	.byte	0x00, 0xf5, 0x21, 0x00


	//----- nvinfo : EIATTR_KPARAM_INFO
	.align		4
.L_125:
        /*0058*/ 	.byte	0x04, 0x17
        /*005a*/ 	.short	(.L_127 - .L_126)
.L_126:
        /*005c*/ 	.word	0x00000000
        /*0060*/ 	.short	0x0000
        /*0062*/ 	.short	0x0000
        /*0064*/ 	.byte	0x00, 0xf5, 0x21, 0x00


	//----- nvinfo : EIATTR_SPARSE_MMA_MASK
	.align		4
.L_127:
        /*0068*/ 	.byte	0x03, 0x50
        /*006a*/ 	.short	0x0000


	//----- nvinfo : EIATTR_MAXREG_COUNT
	.align		4
        /*006c*/ 	.byte	0x03, 0x1b
        /*006e*/ 	.short	0x0080


	//----- nvinfo : EIATTR_NUM_BARRIERS
	.align		4
        /*0070*/ 	.byte	0x02, 0x4c
        /*0072*/ 	.byte	0x01
	.zero		1


	//----- nvinfo : EIATTR_MERCURY_ISA_VERSION
	.align		4
        /*0074*/ 	.byte	0x03, 0x5f
        /*0076*/ 	.short	0x0101


	//----- nvinfo : EIATTR_UNUSED_LOAD_BYTE_OFFSET
	.align		4
        /*0078*/ 	.byte	0x04, 0x44
        /*007a*/ 	.short	(.L_129 - .L_128)


	//   ....[0]....
.L_128:
        /*007c*/ 	.word	0x00000af0
        /*0080*/ 	.word	0x0000fff0


	//   ....[1]....
        /*0084*/ 	.word	0x00000e60
        /*0088*/ 	.word	0x0000fff0


	//   ....[2]....
        /*008c*/ 	.word	0x00001e80
        /*0090*/ 	.word	0x0000fff0


	//   ....[3]....
        /*0094*/ 	.word	0x000029a0
        /*0098*/ 	.word	0x0000fff0


	//   ....[4]....
        /*009c*/ 	.word	0x00002d10
        /*00a0*/ 	.word	0x0000fff0


	//   ....[5]....
        /*00a4*/ 	.word	0x00003e20
        /*00a8*/ 	.word	0x0000fff0


	//----- nvinfo : EIATTR_COOP_GROUP_MASK_REGIDS
	.align		4
.L_129:
        /*00ac*/ 	.byte	0x04, 0x29
        /*00ae*/ 	.short	(.L_131 - .L_130)


	//   ....[0]....
.L_130:
        /*00b0*/ 	.word	0xffffffff


	//   ....[1]....
        /*00b4*/ 	.word	0xffffffff


	//   ....[2]....
        /*00b8*/ 	.word	0xffffffff


	//   ....[3]....
        /*00bc*/ 	.word	0xffffffff


	//   ....[4]....
        /*00c0*/ 	.word	0xffffffff


	//   ....[5]....
        /*00c4*/ 	.word	0xffffffff


	//   ....[6]....
        /*00c8*/ 	.word	0xffffffff


	//   ....[7]....
        /*00cc*/ 	.word	0xffffffff


	//   ....[8]....
        /*00d0*/ 	.word	0xffffffff


	//   ....[9]....
        /*00d4*/ 	.word	0xffffffff


	//   ....[10]....
        /*00d8*/ 	.word	0xffffffff


	//   ....[11]....
        /*00dc*/ 	.word	0xffffffff


	//   ....[12]....
        /*00e0*/ 	.word	0xffffffff


	//   ....[13]....
        /*00e4*/ 	.word	0xffffffff


	//   ....[14]....
        /*00e8*/ 	.word	0xffffffff


	//   ....[15]....
        /*00ec*/ 	.word	0xffffffff


	//   ....[16]....
        /*00f0*/ 	.word	0xffffffff


	//   ....[17]....
        /*00f4*/ 	.word	0xffffffff


	//   ....[18]....
        /*00f8*/ 	.word	0xffffffff


	//   ....[19]....
        /*00fc*/ 	.word	0xffffffff


	//   ....[20]....
        /*0100*/ 	.word	0xffffffff


	//   ....[21]....
        /*0104*/ 	.word	0xffffffff


	//   ....[22]....
        /*0108*/ 	.word	0xffffffff


	//   ....[23]....
        /*010c*/ 	.word	0xffffffff


	//   ....[24]....
        /*0110*/ 	.word	0xffffffff


	//   ....[25]....
        /*0114*/ 	.word	0xffffffff


	//   ....[26]....
        /*0118*/ 	.word	0xffffffff


	//   ....[27]....
        /*011c*/ 	.word	0xffffffff


	//   ....[28]....
        /*0120*/ 	.word	0xffffffff


	//   ....[29]....
        /*0124*/ 	.word	0xffffffff


	//----- nvinfo : EIATTR_COOP_GROUP_INSTR_OFFSETS
	.align		4
.L_131:
        /*0128*/ 	.byte	0x04, 0x28
        /*012a*/ 	.short	(.L_133 - .L_132)


	//   ....[0]....
.L_132:
        /*012c*/ 	.word	0x00000960


	//   ....[1]....
        /*0130*/ 	.word	0x00000990


	//   ....[2]....
        /*0134*/ 	.word	0x000009f0


	//   ....[3]....
        /*0138*/ 	.word	0x00000a40


	//   ....[4]....
        /*013c*/ 	.word	0x00000a60


	//   ....[5]....
        /*0140*/ 	.word	0x00000ca0


	//   ....[6]....
        /*0144*/ 	.word	0x00000cf0


	//   ....[7]....
        /*0148*/ 	.word	0x00000d30


	//   ....[8]....
        /*014c*/ 	.word	0x00000d70


	//   ....[9]....
        /*0150*/ 	.word	0x00000d90


	//   ....[10]....
        /*0154*/ 	.word	0x00001cf0


	//   ....[11]....
        /*0158*/ 	.word	0x00001d20


	//   ....[12]....
        /*015c*/ 	.word	0x00001d80


	//   ....[13]....
        /*0160*/ 	.word	0x00001dd0


	//   ....[14]....
        /*0164*/ 	.word	0x00001df0


	//   ....[15]....
        /*0168*/ 	.word	0x00002810


	//   ....[16]....
        /*016c*/ 	.word	0x00002840


	//   ....[17]....
        /*0170*/ 	.word	0x000028a0


	//   ....[18]....
        /*0174*/ 	.word	0x000028f0


	//   ....[19]....
        /*0178*/ 	.word	0x00002910


	//   ....[20]....
        /*017c*/ 	.word	0x00002b50


	//   ....[21]....
        /*0180*/ 	.word	0x00002ba0


	//   ....[22]....
        /*0184*/ 	.word	0x00002be0


	//   ....[23]....
        /*0188*/ 	.word	0x00002c20


	//   ....[24]....
        /*018c*/ 	.word	0x00002c40


	//   ....[25]....
        /*0190*/ 	.word	0x00003c90


	//   ....[26]....
        /*0194*/ 	.word	0x00003cc0


	//   ....[27]....
        /*0198*/ 	.word	0x00003d20


	//   ....[28]....
        /*019c*/ 	.word	0x00003d70


	//   ....[29]....
        /*01a0*/ 	.word	0x00003d90


	//----- nvinfo : EIATTR_VRC_CTA_INIT_COUNT
	.align		4
.L_133:
        /*01a4*/ 	.byte	0x02, 0x4a
	.zero		1
	.zero		1


	//----- nvinfo : EIATTR_EXIT_INSTR_OFFSETS
	.align		4
        /*01a8*/ 	.byte	0x04, 0x1c
        /*01aa*/ 	.short	(.L_135 - .L_134)


	//   ....[0]....
.L_134:
        /*01ac*/ 	.word	0x00000080


	//   ....[1]....
        /*01b0*/ 	.word	0x000000c0


	//   ....[2]....
        /*01b4*/ 	.word	0x00003f60


	//   ....[3]....
        /*01b8*/ 	.word	0x00003fb0


	//----- nvinfo : EIATTR_MAX_THREADS
	.align		4
.L_135:
        /*01bc*/ 	.byte	0x04, 0x05
        /*01be*/ 	.short	(.L_137 - .L_136)
.L_136:
        /*01c0*/ 	.word	0x00000200
        /*01c4*/ 	.word	0x00000001
        /*01c8*/ 	.word	0x00000001


	//----- nvinfo : EIATTR_CRS_STACK_SIZE
	.align		4
.L_137:
        /*01cc*/ 	.byte	0x04, 0x1e
        /*01ce*/ 	.short	(.L_139 - .L_138)
.L_138:
        /*01d0*/ 	.word	0x00000000


	//----- nvinfo : EIATTR_CBANK_PARAM_SIZE
	.align		4
.L_139:
        /*01d4*/ 	.byte	0x03, 0x19
        /*01d6*/ 	.short	0x001d


	//----- nvinfo : EIATTR_PARAM_CBANK
	.align		4
        /*01d8*/ 	.byte	0x04, 0x0a
        /*01da*/ 	.short	(.L_141 - .L_140)
	.align		4
.L_140:
        /*01dc*/ 	.word	index@(.nv.constant0._ZN3cub18CUB_300001_SM_10006detail6reduce28DeviceReduceSingleTileKernelINS2_10policy_hubIfjN4cuda3std3__44plusIvEEE10Policy1000EPfSC_iS9_ffNS7_10__identityEEEvT0_T1_T2_T3_T4_T6_)
        /*01e0*/ 	.short	0x0380
        /*01e2*/ 	.short	0x001d


	//----- nvinfo : EIATTR_SW_WAR
	.align		4
.L_141:
        /*01e4*/ 	.byte	0x04, 0x36
        /*01e6*/ 	.short	(.L_143 - .L_142)
.L_142:
        /*01e8*/ 	.word	0x00000008
.L_143:


//--------------------- .nv.info._ZN3cub18CUB_300001_SM_10006detail6reduce18DeviceReduceKernelINS2_10policy_hubIfjN4cuda3std3__44plusIvEEE10Policy1000EPfjS9_fNS7_10__identityEEEvT0_PT3_T1_NS0_13GridEvenShareISH_EET2_T4_ --------------------------
	.section	.nv.info._ZN3cub18CUB_300001_SM_10006detail6reduce18DeviceReduceKernelINS2_10policy_hubIfjN4cuda3std3__44plusIvEEE10Policy1000EPfjS9_fNS7_10__identityEEEvT0_PT3_T1_NS0_13GridEvenShareISH_EET2_T4_,"",@"SHT_CUDA_INFO"
	.sectionflags	@""
	.align	4


	//----- nvinfo : EIATTR_CUDA_API_VERSION
	.align		4
        /*0000*/ 	.byte	0x04, 0x37
        /*0002*/ 	.short	(.L_145 - .L_144)
.L_144:
        /*0004*/ 	.word	0x00000082


	//----- nvinfo : EIATTR_KPARAM_INFO
	.align		4
.L_145:
        /*0008*/ 	.byte	0x04, 0x17
        /*000a*/ 	.short	(.L_147 - .L_146)
.L_146:
        /*000c*/ 	.word	0x00000000
        /*0010*/ 	.short	0x0005
        /*0012*/ 	.short	0x003d
        /*0014*/ 	.byte	0x00, 0xf0, 0x05, 0x00


	//----- nvinfo : EIATTR_KPARAM_INFO
	.align		4
.L_147:
        /*0018*/ 	.byte	0x04, 0x17
        /*001a*/ 	.short	(.L_149 - .L_148)
.L_148:
        /*001c*/ 	.word	0x00000000
        /*0020*/ 	.short	0x0004
        /*0022*/ 	.short	0x003c
        /*0024*/ 	.byte	0x00, 0xf0, 0x05, 0x00


	//----- nvinfo : EIATTR_KPARAM_INFO
	.align		4
.L_149:
        /*0028*/ 	.byte	0x04, 0x17
        /*002a*/ 	.short	(.L_151 - .L_150)
.L_150:
        /*002c*/ 	.word	0x00000000
        /*0030*/ 	.short	0x0003
        /*0032*/ 	.short	0x0014
        /*0034*/ 	.byte	0x00, 0xf0, 0xa1, 0x00


	//----- nvinfo : EIATTR_KPARAM_INFO
	.align		4
.L_151:
        /*0038*/ 	.byte	0x04, 0x17
        /*003a*/ 	.short	(.L_153 - .L_152)
.L_152:
        /*003c*/ 	.word	0x00000000
        /*0040*/ 	.short	0x0002
        /*0042*/ 	.short	0x0010
        /*0044*/ 	.byte	0x00, 0xf0, 0x11, 0x00


	//----- nvinfo : EIATTR_KPARAM_INFO
	.align		4
.L_153:
        /*0048*/ 	.byte	0x04, 0x17
        /*004a*/ 	.short	(.L_155 - .L_154)
.L_154:
        /*004c*/ 	.word	0x00000000
        /*0050*/ 	.short	0x0001
        /*0052*/ 	.short	0x0008
        /*0054*/ 	.byte	0x00, 0xf5, 0x21, 0x00


	//----- nvinfo : EIATTR_KPARAM_INFO
	.align		4
.L_155:
        /*0058*/ 	.byte	0x04, 0x17
        /*005a*/ 	.short	(.L_157 - .L_156)
.L_156:
        /*005c*/ 	.word	0x00000000
        /*0060*/ 	.short	0x0000
        /*0062*/ 	.short	0x0000
        /*0064*/ 	.byte	0x00, 0xf5, 0x21, 0x00


	//----- nvinfo : EIATTR_SPARSE_MMA_MASK
	.align		4
.L_157:
        /*0068*/ 	.byte	0x03, 0x50
        /*006a*/ 	.short	0x0000


	//----- nvinfo : EIATTR_MAXREG_COUNT
	.align		4
        /*006c*/ 	.byte	0x03, 0x1b
        /*006e*/ 	.short	0x0080


	//----- nvinfo : EIATTR_NUM_BARRIERS
	.align		4
        /*0070*/ 	.byte	0x02, 0x4c
        /*0072*/ 	.byte	0x01
	.zero		1


	//----- nvinfo : EIATTR_MERCURY_ISA_VERSION
	.align		4
        /*0074*/ 	.byte	0x03, 0x5f
        /*0076*/ 	.short	0x0101


	//----- nvinfo : EIATTR_UNUSED_LOAD_BYTE_OFFSET
	.align		4
        /*0078*/ 	.byte	0x04, 0x44
        /*007a*/ 	.short	(.L_159 - .L_158)


	//   ....[0]....
.L_158:
        /*007c*/ 	.word	0x00000670
        /*0080*/ 	.word	0x0000fff0


	//   ....[1]....
        /*0084*/ 	.word	0x000009e0
        /*0088*/ 	.word	0x0000fff0


	//   ....[2]....
        /*008c*/ 	.word	0x00001590
        /*0090*/ 	.word	0x0000fff0


	//   ....[3]....
        /*0094*/ 	.word	0x00001ca0
        /*0098*/ 	.word	0x0000fff0


	//   ....[4]....
        /*009c*/ 	.word	0x00002010
        /*00a0*/ 	.word	0x0000fff0


	//   ....[5]....
        /*00a4*/ 	.word	0x00002d00
        /*00a8*/ 	.word	0x0000fff0


	//----- nvinfo : EIATTR_COOP_GROUP_MASK_REGIDS
	.align		4
.L_159:
        /*00ac*/ 	.byte	0x04, 0x29
        /*00ae*/ 	.short	(.L_161 - .L_160)


	//   ....[0]....
.L_160:
        /*00b0*/ 	.word	0xffffffff


	//   ....[1]....
        /*00b4*/ 	.word	0xffffffff


	//   ....[2]....
        /*00b8*/ 	.word	0xffffffff


	//   ....[3]....
        /*00bc*/ 	.word	0xffffffff


	//   ....[4]....
        /*00c0*/ 	.word	0xffffffff


	//   ....[5]....
        /*00c4*/ 	.word	0xffffffff


	//   ....[6]....
        /*00c8*/ 	.word	0xffffffff


	//   ....[7]....
        /*00cc*/ 	.word	0xffffffff


	//   ....[8]....
        /*00d0*/ 	.word	0xffffffff


	//   ....[9]....
        /*00d4*/ 	.word	0xffffffff


	//   ....[10]....
        /*00d8*/ 	.word	0xffffffff


	//   ....[11]....
        /*00dc*/ 	.word	0xffffffff


	//   ....[12]....
        /*00e0*/ 	.word	0xffffffff


	//   ....[13]....
        /*00e4*/ 	.word	0xffffffff


	//   ....[14]....
        /*00e8*/ 	.word	0xffffffff


	//   ....[15]....
        /*00ec*/ 	.word	0xffffffff


	//   ....[16]....
        /*00f0*/ 	.word	0xffffffff


	//   ....[17]....
        /*00f4*/ 	.word	0xffffffff


	//   ....[18]....
        /*00f8*/ 	.word	0xffffffff


	//   ....[19]....
        /*00fc*/ 	.word	0xffffffff


	//   ....[20]....
        /*0100*/ 	.word	0xffffffff


	//   ....[21]....
        /*0104*/ 	.word	0xffffffff


	//   ....[22]....
        /*0108*/ 	.word	0xffffffff


	//   ....[23]....
        /*010c*/ 	.word	0xffffffff


	//   ....[24]....
        /*0110*/ 	.word	0xffffffff


	//   ....[25]....
        /*0114*/ 	.word	0xffffffff


	//   ....[26]....
        /*0118*/ 	.word	0xffffffff


	//   ....[27]....
        /*011c*/ 	.word	0xffffffff


	//   ....[28]....
        /*0120*/ 	.word	0xffffffff


	//   ....[29]....
        /*0124*/ 	.word	0xffffffff


	//----- nvinfo : EIATTR_COOP_GROUP_INSTR_OFFSETS
	.align		4
.L_161:
        /*0128*/ 	.byte	0x04, 0x28
        /*012a*/ 	.short	(.L_163 - .L_162)


	//   ....[0]....
.L_162:
        /*012c*/ 	.word	0x000004e0


	//   ....[1]....
        /*0130*/ 	.word	0x00000510


	//   ....[2]....
        /*0134*/ 	.word	0x00000570


	//   ....[3]....
        /*0138*/ 	.word	0x000005c0


	//   ....[4]....
        /*013c*/ 	.word	0x000005e0


	//   ....[5]....
        /*0140*/ 	.word	0x00000820


	//   ....[6]....
        /*0144*/ 	.word	0x00000870


	//   ....[7]....
        /*0148*/ 	.word	0x000008b0


	//   ....[8]....
        /*014c*/ 	.word	0x000008f0


	//   ....[9]....
        /*0150*/ 	.word	0x00000910


	//   ....[10]....
        /*0154*/ 	.word	0x00001400


	//   ....[11]....
        /*0158*/ 	.word	0x00001430


	//   ....[12]....
        /*015c*/ 	.word	0x00001490


	//   ....[13]....
        /*0160*/ 	.word	0x000014e0


	//   ....[14]....
        /*0164*/ 	.word	0x00001500


	//   ....[15]....
        /*0168*/ 	.word	0x00001b10


	//   ....[16]....
        /*016c*/ 	.word	0x00001b40


	//   ....[17]....
        /*0170*/ 	.word	0x00001ba0


	//   ....[18]....
        /*0174*/ 	.word	0x00001bf0


	//   ....[19]....
        /*0178*/ 	.word	0x00001c10


	//   ....[20]....
        /*017c*/ 	.word	0x00001e50


	//   ....[21]....
        /*0180*/ 	.word	0x00001ea0


	//   ....[22]....
        /*0184*/ 	.word	0x00001ee0


	//   ....[23]....
        /*0188*/ 	.word	0x00001f20


	//   ....[24]....
        /*018c*/ 	.word	0x00001f40


	//   ....[25]....
        /*0190*/ 	.word	0x00002b70


	//   ....[26]....
        /*0194*/ 	.word	0x00002ba0


	//   ....[27]....
        /*0198*/ 	.word	0x00002c00


	//   ....[28]....
        /*019c*/ 	.word	0x00002c50


	//   ....[29]....
        /*01a0*/ 	.word	0x00002c70


	//----- nvinfo : EIATTR_VRC_CTA_INIT_COUNT
	.align		4
.L_163:
        /*01a4*/ 	.byte	0x02, 0x4a
	.zero		1
	.zero		1


	//----- nvinfo : EIATTR_EXIT_INSTR_OFFSETS
	.align		4
        /*01a8*/ 	.byte	0x04, 0x1c
        /*01aa*/ 	.short	(.L_165 - .L_164)


	//   ....[0]....
.L_164:
        /*01ac*/ 	.word	0x00002e40


	//   ....[1]....
        /*01b0*/ 	.word	0x00002e80


	//----- nvinfo : EIATTR_MAX_THREADS
	.align		4
.L_165:
        /*01b4*/ 	.byte	0x04, 0x05
        /*01b6*/ 	.short	(.L_167 - .L_166)
.L_166:
        /*01b8*/ 	.word	0x00000200
        /*01bc*/ 	.word	0x00000001
        /*01c0*/ 	.word	0x00000001


	//----- nvinfo : EIATTR_CRS_STACK_SIZE
	.align		4
.L_167:
        /*01c4*/ 	.byte	0x04, 0x1e
        /*01c6*/ 	.short	(.L_169 - .L_168)
.L_168:
        /*01c8*/ 	.word	0x00000000


	//----- nvinfo : EIATTR_CBANK_PARAM_SIZE
	.align		4
.L_169:
        /*01cc*/ 	.byte	0x03, 0x19
        /*01ce*/ 	.short	0x003e


	//----- nvinfo : EIATTR_PARAM_CBANK
	.align		4
        /*01d0*/ 	.byte	0x04, 0x0a
        /*01d2*/ 	.short	(.L_171 - .L_170)
	.align		4
.L_170:
        /*01d4*/ 	.word	index@(.nv.constant0._ZN3cub18CUB_300001_SM_10006detail6reduce18DeviceReduceKernelINS2_10policy_hubIfjN4cuda3std3__44plusIvEEE10Policy1000EPfjS9_fNS7_10__identityEEEvT0_PT3_T1_NS0_13GridEvenShareISH_EET2_T4_)
        /*01d8*/ 	.short	0x0380
        /*01da*/ 	.short	0x003e


	//----- nvinfo : EIATTR_SW_WAR
	.align		4
.L_171:
        /*01dc*/ 	.byte	0x04, 0x36
        /*01de*/ 	.short	(.L_173 - .L_172)
.L_172:
        /*01e0*/ 	.word	0x00000008
.L_173:


//--------------------- .nv.info._ZN3cub18CUB_300001_SM_10006detail6reduce28DeviceReduceSingleTileKernelINS2_10policy_hubIfjN4cuda3std3__44plusIvEEE10Policy1000EPfSC_jS9_ffNS7_10__identityEEEvT0_T1_T2_T3_T4_T6_ --------------------------
	.section	.nv.info._ZN3cub18CUB_300001_SM_10006detail6reduce28DeviceReduceSingleTileKernelINS2_10policy_hubIfjN4cuda3std3__44plusIvEEE10Policy1000EPfSC_jS9_ffNS7_10__identityEEEvT0_T1_T2_T3_T4_T6_,"",@"SHT_CUDA_INFO"
	.sectionflags	@""
	.align	4


	//----- nvinfo : EIATTR_CUDA_API_VERSION
	.align		4
        /*0000*/ 	.byte	0x04, 0x37
        /*0002*/ 	.short	(.L_175 - .L_174)
.L_174:
        /*0004*/ 	.word	0x00000082


	//----- nvinfo : EIATTR_KPARAM_INFO
	.align		4
.L_175:
        /*0008*/ 	.byte	0x04, 0x17
        /*000a*/ 	.short	(.L_177 - .L_176)
.L_176:
        /*000c*/ 	.word	0x00000000
        /*0010*/ 	.short	0x0005
        /*0012*/ 	.short	0x001c
        /*0014*/ 	.byte	0x00, 0xf0, 0x05, 0x00


	//----- nvinfo : EIATTR_KPARAM_INFO
	.align		4
.L_177:
        /*0018*/ 	.byte	0x04, 0x17
        /*001a*/ 	.short	(.L_179 - .L_178)
.L_178:
        /*001c*/ 	.word	0x00000000
        /*0020*/ 	.short	0x0004
        /*0022*/ 	.short	0x0018
        /*0024*/ 	.byte	0x00, 0xf0, 0x11, 0x00


	//----- nvinfo : EIATTR_KPARAM_INFO
	.align		4
.L_179:
        /*0028*/ 	.byte	0x04, 0x17
        /*002a*/ 	.short	(.L_181 - .L_180)
.L_180:
        /*002c*/ 	.word	0x00000000
        /*0030*/ 	.short	0x0003
        /*0032*/ 	.short	0x0014
        /*0034*/ 	.byte	0x00, 0xf0, 0x05, 0x00


	//----- nvinfo : EIATTR_KPARAM_INFO
	.align		4
.L_181:
        /*0038*/ 	.byte	0x04, 0x17
        /*003a*/ 	.short	(.L_183 - .L_182)
.L_182:
        /*003c*/ 	.word	0x00000000
        /*0040*/ 	.short	0x0002
        /*0042*/ 	.short	0x0010
        /*0044*/ 	.byte	0x00, 0xf0, 0x11, 0x00


	//----- nvinfo : EIATTR_KPARAM_INFO
	.align		4
.L_183:
        /*0048*/ 	.byte	0x04, 0x17
        /*004a*/ 	.short	(.L_185 - .L_184)
.L_184:
        /*004c*/ 	.word	0x00000000
        /*0050*/ 	.short	0x0001
        /*0052*/ 	.short	0x0008
        /*0054*/ 	.byte	0x00, 0xf5, 0x21, 0x00


	//----- nvinfo : EIATTR_KPARAM_INFO
	.align		4
.L_185:
        /*0058*/ 	.byte	0x04, 0x17
        /*005a*/ 	.short	(.L_187 - .L_186)
.L_186:
        /*005c*/ 	.word	0x00000000
        /*0060*/ 	.short	0x0000
        /*0062*/ 	.short	0x0000
        /*0064*/ 	.byte	0x00, 0xf5, 0x21, 0x00


	//----- nvinfo : EIATTR_SPARSE_MMA_MASK
	.align		4
.L_187:
        /*0068*/ 	.byte	0x03, 0x50
        /*006a*/ 	.short	0x0000


	//----- nvinfo : EIATTR_MAXREG_COUNT
	.align		4
        /*006c*/ 	.byte	0x03, 0x1b
        /*006e*/ 	.short	0x0080


	//----- nvinfo : EIATTR_NUM_BARRIERS
	.align		4
        /*0070*/ 	.byte	0x02, 0x4c
        /*0072*/ 	.byte	0x01
	.zero		1


	//----- nvinfo : EIATTR_MERCURY_ISA_VERSION
	.align		4
        /*0074*/ 	.byte	0x03, 0x5f
        /*0076*/ 	.short	0x0101


	//----- nvinfo : EIATTR_UNUSED_LOAD_BYTE_OFFSET
	.align		4
        /*0078*/ 	.byte	0x04, 0x44
        /*007a*/ 	.short	(.L_189 - .L_188)


	//   ....[0]....
.L_188:
        /*007c*/ 	.word	0x00000a90
        /*0080*/ 	.word	0x0000fff0


	//   ....[1]....
        /*0084*/ 	.word	0x00000e00
        /*0088*/ 	.word	0x0000fff0


	//   ....[2]....
        /*008c*/ 	.word	0x00001900
        /*0090*/ 	.word	0x0000fff0


	//   ....[3]....
        /*0094*/ 	.word	0x000023c0
        /*0098*/ 	.word	0x0000fff0


	//   ....[4]....
        /*009c*/ 	.word	0x00002730
        /*00a0*/ 	.word	0x0000fff0


	//   ....[5]....
        /*00a4*/ 	.word	0x00003340
        /*00a8*/ 	.word	0x0000fff0


	//----- nvinfo : EIATTR_COOP_GROUP_MASK_REGIDS
	.align		4
.L_189:
        /*00ac*/ 	.byte	0x04, 0x29
        /*00ae*/ 	.short	(.L_191 - .L_190)


	//   ....[0]....
.L_190:
        /*00b0*/ 	.word	0xffffffff


	//   ....[1]....
        /*00b4*/ 	.word	0xffffffff


	//   ....[2]....
        /*00b8*/ 	.word	0xffffffff


	//   ....[3]....
        /*00bc*/ 	.word	0xffffffff


	//   ....[4]....
        /*00c0*/ 	.word	0xffffffff


	//   ....[5]....
        /*00c4*/ 	.word	0xffffffff


	//   ....[6]....
        /*00c8*/ 	.word	0xffffffff


	//   ....[7]....
        /*00cc*/ 	.word	0xffffffff


	//   ....[8]....
        /*00d0*/ 	.word	0xffffffff


	//   ....[9]....
        /*00d4*/ 	.word	0xffffffff


	//   ....[10]....
        /*00d8*/ 	.word	0xffffffff


	//   ....[11]....
        /*00dc*/ 	.word	0xffffffff


	//   ....[12]....
        /*00e0*/ 	.word	0xffffffff


	//   ....[13]....
        /*00e4*/ 	.word	0xffffffff


	//   ....[14]....
        /*00e8*/ 	.word	0xffffffff


	//   ....[15]....
        /*00ec*/ 	.word	0xffffffff


	//   ....[16]....
        /*00f0*/ 	.word	0xffffffff


	//   ....[17]....
        /*00f4*/ 	.word	0xffffffff


	//   ....[18]....
        /*00f8*/ 	.word	0xffffffff


	//   ....[19]....
        /*00fc*/ 	.word	0xffffffff


	//   ....[20]....
        /*0100*/ 	.word	0xffffffff


	//   ....[21]....
        /*0104*/ 	.word	0xffffffff


	//   ....[22]....
        /*0108*/ 	.word	0xffffffff


	//   ....[23]....
        /*010c*/ 	.word	0xffffffff


	//   ....[24]....
        /*0110*/ 	.word	0xffffffff


	//   ....[25]....
        /*0114*/ 	.word	0xffffffff


	//   ....[26]....
        /*0118*/ 	.word	0xffffffff


	//   ....[27]....
        /*011c*/ 	.word	0xffffffff


	//   ....[28]....
        /*0120*/ 	.word	0xffffffff


	//   ....[29]....
        /*0124*/ 	.word	0xffffffff


	//----- nvinfo : EIATTR_COOP_GROUP_INSTR_OFFSETS
	.align		4
.L_191:
        /*0128*/ 	.byte	0x04, 0x28
        /*012a*/ 	.short	(.L_193 - .L_192)


	//   ....[0]....
.L_192:
        /*012c*/ 	.word	0x00000900


	//   ....[1]....
        /*0130*/ 	.word	0x00000930


	//   ....[2]....
        /*0134*/ 	.word	0x00000990


	//   ....[3]....
        /*0138*/ 	.word	0x000009e0


	//   ....[4]....
        /*013c*/ 	.word	0x00000a00


	//   ....[5]....
        /*0140*/ 	.word	0x00000c40


	//   ....[6]....
        /*0144*/ 	.word	0x00000c70


	//   ....[7]....
        /*0148*/ 	.word	0x00000cc0


	//   ....[8]....
        /*014c*/ 	.word	0x00000d10


	//   ....[9]....
        /*0150*/ 	.word	0x00000d30


	//   ....[10]....
        /*0154*/ 	.word	0x00001770


	//   ....[11]....
        /*0158*/ 	.word	0x000017a0


	//   ....[12]....
        /*015c*/ 	.word	0x00001800


	//   ....[13]....
        /*0160*/ 	.word	0x00001850


	//   ....[14]....
        /*0164*/ 	.word	0x00001870


	//   ....[15]....
        /*0168*/ 	.word	0x00002230


	//   ....[16]....
        /*016c*/ 	.word	0x00002260


	//   ....[17]....
        /*0170*/ 	.word	0x000022c0


	//   ....[18]....
        /*0174*/ 	.word	0x00002310


	//   ....[19]....
        /*0178*/ 	.word	0x00002330


	//   ....[20]....
        /*017c*/ 	.word	0x00002570


	//   ....[21]....
        /*0180*/ 	.word	0x000025a0


	//   ....[22]....
        /*0184*/ 	.word	0x000025f0


	//   ....[23]....
        /*0188*/ 	.word	0x00002640


	//   ....[24]....
        /*018c*/ 	.word	0x00002660


	//   ....[25]....
        /*0190*/ 	.word	0x000031b0


	//   ....[26]....
        /*0194*/ 	.word	0x000031e0


	//   ....[27]....
        /*0198*/ 	.word	0x00003240


	//   ....[28]....
        /*019c*/ 	.word	0x00003290


	//   ....[29]....
        /*01a0*/ 	.word	0x000032b0


	//----- nvinfo : EIATTR_VRC_CTA_INIT_COUNT
	.align		4
.L_193:
        /*01a4*/ 	.byte	0x02, 0x4a
	.zero		1
	.zero		1


	//----- nvinfo : EIATTR_EXIT_INSTR_OFFSETS
	.align		4
        /*01a8*/ 	.byte	0x04, 0x1c
        /*01aa*/ 	.short	(.L_195 - .L_194)


	//   ....[0]....
.L_194:
        /*01ac*/ 	.word	0x00000080


	//   ....[1]....
        /*01b0*/ 	.word	0x000000c0


	//   ....[2]....
        /*01b4*/ 	.word	0x00003480


	//   ....[3]....
        /*01b8*/ 	.word	0x000034d0


	//----- nvinfo : EIATTR_MAX_THREADS
	.align		4
.L_195:
        /*01bc*/ 	.byte	0x04, 0x05
        /*01be*/ 	.short	(.L_197 - .L_196)
.L_196:
        /*01c0*/ 	.word	0x00000200
        /*01c4*/ 	.word	0x00000001
        /*01c8*/ 	.word	0x00000001


	//----- nvinfo : EIATTR_CRS_STACK_SIZE
	.align		4
.L_197:
        /*01cc*/ 	.byte	0x04, 0x1e
        /*01ce*/ 	.short	(.L_199 - .L_198)
.L_198:
        /*01d0*/ 	.word	0x00000000


	//----- nvinfo : EIATTR_CBANK_PARAM_SIZE
	.align		4
.L_199:
        /*01d4*/ 	.byte	0x03, 0x19
        /*01d6*/ 	.short	0x001d


	//----- nvinfo : EIATTR_PARAM_CBANK
	.align		4
        /*01d8*/ 	.byte	0x04, 0x0a
        /*01da*/ 	.short	(.L_201 - .L_200)
	.align		4
.L_200:
        /*01dc*/ 	.word	index@(.nv.constant0._ZN3cub18CUB_300001_SM_10006detail6reduce28DeviceReduceSingleTileKernelINS2_10policy_hubIfjN4cuda3std3__44plusIvEEE10Policy1000EPfSC_jS9_ffNS7_10__identityEEEvT0_T1_T2_T3_T4_T6_)
        /*01e0*/ 	.short	0x0380
        /*01e2*/ 	.short	0x001d


	//----- nvinfo : EIATTR_SW_WAR
	.align		4
.L_201:
        /*01e4*/ 	.byte	0x04, 0x36
        /*01e6*/ 	.short	(.L_203 - .L_202)
.L_202:
        /*01e8*/ 	.word	0x00000008
.L_203:


//--------------------- .nv.info._ZN3cub18CUB_300001_SM_10006detail11EmptyKernelIvEEvv --------------------------
	.section	.nv.info._ZN3cub18CUB_300001_SM_10006detail11EmptyKernelIvEEvv,"",@"SHT_CUDA_INFO"
	.sectionflags	@""
	.align	4


	//----- nvinfo : EIATTR_CUDA_API_VERSION
	.align		4
        /*0000*/ 	.byte	0x04, 0x37
        /*0002*/ 	.short	(.L_205 - .L_204)
.L_204:
        /*0004*/ 	.word	0x00000082


	//----- nvinfo : EIATTR_SPARSE_MMA_MASK
	.align		4
.L_205:
        /*0008*/ 	.byte	0x03, 0x50
        /*000a*/ 	.short	0x0000


	//----- nvinfo : EIATTR_MAXREG_COUNT
	.align		4
        /*000c*/ 	.byte	0x03, 0x1b
        /*000e*/ 	.short	0x00ff


	//----- nvinfo : EIATTR_MERCURY_ISA_VERSION
	.align		4
        /*0010*/ 	.byte	0x03, 0x5f
        /*0012*/ 	.short	0x0101


	//----- nvinfo : EIATTR_VRC_CTA_INIT_COUNT
	.align		4
        /*0014*/ 	.byte	0x02, 0x4a
	.zero		1
	.zero		1


	//----- nvinfo : EIATTR_EXIT_INSTR_OFFSETS
	.align		4
        /*0018*/ 	.byte	0x04, 0x1c
        /*001a*/ 	.short	(.L_207 - .L_206)


	//   ....[0]....
.L_206:
        /*001c*/ 	.word	0x00000010


	//----- nvinfo : EIATTR_SW_WAR
	.align		4
.L_207:
        /*0020*/ 	.byte	0x04, 0x36
        /*0022*/ 	.short	(.L_209 - .L_208)
.L_208:
        /*0024*/ 	.word	0x00000008
.L_209:


//--------------------- .nv.info._Z21cooperative_reductionPfS_i --------------------------
	.section	.nv.info._Z21cooperative_reductionPfS_i,"",@"SHT_CUDA_INFO"
	.sectionflags	@""
	.align	4


	//----- nvinfo : EIATTR_CUDA_API_VERSION
	.align		4
        /*0000*/ 	.byte	0x04, 0x37
        /*0002*/ 	.short	(.L_211 - .L_210)
.L_210:
        /*0004*/ 	.word	0x00000082


	//----- nvinfo : EIATTR_KPARAM_INFO
	.align		4
.L_211:
        /*0008*/ 	.byte	0x04, 0x17
        /*000a*/ 	.short	(.L_213 - .L_212)
.L_212:
        /*000c*/ 	.word	0x00000000
        /*0010*/ 	.short	0x0002
        /*0012*/ 	.short	0x0010
        /*0014*/ 	.byte	0x00, 0xf0, 0x11, 0x00


	//----- nvinfo : EIATTR_KPARAM_INFO
	.align		4
.L_213:
        /*0018*/ 	.byte	0x04, 0x17
        /*001a*/ 	.short	(.L_215 - .L_214)
.L_214:
        /*001c*/ 	.word	0x00000000
        /*0020*/ 	.short	0x0001
        /*0022*/ 	.short	0x0008
        /*0024*/ 	.byte	0x00, 0xf5, 0x21, 0x00


	//----- nvinfo : EIATTR_KPARAM_INFO
	.align		4
.L_215:
        /*0028*/ 	.byte	0x04, 0x17
        /*002a*/ 	.short	(.L_217 - .L_216)
.L_216:
        /*002c*/ 	.word	0x00000000
        /*0030*/ 	.short	0x0000
        /*0032*/ 	.short	0x0000
        /*0034*/ 	.byte	0x00, 0xf5, 0x21, 0x00


	//----- nvinfo : EIATTR_SPARSE_MMA_MASK
	.align		4
.L_217:
        /*0038*/ 	.byte	0x03, 0x50
        /*003a*/ 	.short	0x0000


	//----- nvinfo : EIATTR_MAXREG_COUNT
	.align		4
        /*003c*/ 	.byte	0x03, 0x1b
        /*003e*/ 	.short	0x00ff


	//----- nvinfo : EIATTR_NUM_BARRIERS
	.align		4
        /*0040*/ 	.byte	0x02, 0x4c
        /*0042*/ 	.byte	0x01
	.zero		1


	//----- nvinfo : EIATTR_MERCURY_ISA_VERSION
	.align		4
        /*0044*/ 	.byte	0x03, 0x5f
        /*0046*/ 	.short	0x0101


	//----- nvinfo : EIATTR_COOP_GROUP_MASK_REGIDS
	.align		4
        /*0048*/ 	.byte	0x04, 0x29
        /*004a*/ 	.short	(.L_219 - .L_218)


	//   ....[0]....
.L_218:
        /*004c*/ 	.word	0xffffffff


	//   ....[1]....
        /*0050*/ 	.word	0xffffffff


	//   ....[2]....
        /*0054*/ 	.word	0xffffffff


	//   ....[3]....
        /*0058*/ 	.word	0xffffffff


	//   ....[4]....
        /*005c*/ 	.word	0xffffffff


	//   ....[5]....
        /*0060*/ 	.word	0xffffffff


	//   ....[6]....
        /*0064*/ 	.word	0xffffffff


	//----- nvinfo : EIATTR_COOP_GROUP_INSTR_OFFSETS
	.align		4
.L_219:
        /*0068*/ 	.byte	0x04, 0x28
        /*006a*/ 	.short	(.L_221 - .L_220)


	//   ....[0]....
.L_220:
        /*006c*/ 	.word	0x00000190


	//   ....[1]....
        /*0070*/ 	.word	0x00000220


	//   ....[2]....
        /*0074*/ 	.word	0x000002b0


	//   ....[3]....
        /*0078*/ 	.word	0x000002d0


	//   ....[4]....
        /*007c*/ 	.word	0x000002f0


	//   ....[5]....
        /*0080*/ 	.word	0x00000310


	//   ....[6]....
        /*0084*/ 	.word	0x00000330


	//----- nvinfo : EIATTR_VRC_CTA_INIT_COUNT
	.align		4
.L_221:
        /*0088*/ 	.byte	0x02, 0x4a
	.zero		1
	.zero		1


	//----- nvinfo : EIATTR_EXIT_INSTR_OFFSETS
	.align		4
        /*008c*/ 	.byte	0x04, 0x1c
        /*008e*/ 	.short	(.L_223 - .L_222)


	//   ....[0]....
.L_222:
        /*0090*/ 	.word	0x00000260


	//   ....[1]....
        /*0094*/ 	.word	0x00000340


	//   ....[2]....
        /*0098*/ 	.word	0x00000390


	//----- nvinfo : EIATTR_CBANK_PARAM_SIZE
	.align		4
.L_223:
        /*009c*/ 	.byte	0x03, 0x19
        /*009e*/ 	.short	0x0014


	//----- nvinfo : EIATTR_PARAM_CBANK
	.align		4
        /*00a0*/ 	.byte	0x04, 0x0a
        /*00a2*/ 	.short	(.L_225 - .L_224)
	.align		4
.L_224:
        /*00a4*/ 	.word	index@(.nv.constant0._Z21cooperative_reductionPfS_i)
        /*00a8*/ 	.short	0x0380
        /*00aa*/ 	.short	0x0014


	//----- nvinfo : EIATTR_SW_WAR
	.align		4
.L_225:
        /*00ac*/ 	.byte	0x04, 0x36
        /*00ae*/ 	.short	(.L_227 - .L_226)
.L_226:
        /*00b0*/ 	.word	0x00000008
.L_227:


//--------------------- .nv.info._Z12bitonic_sortPfi --------------------------
	.section	.nv.info._Z12bitonic_sortPfi,"",@"SHT_CUDA_INFO"
	.sectionflags	@""
	.align	4


	//----- nvinfo : EIATTR_CUDA_API_VERSION
	.align		4
        /*0000*/ 	.byte	0x04, 0x37
        /*0002*/ 	.short	(.L_229 - .L_228)
.L_228:
        /*0004*/ 	.word	0x00000082


	//----- nvinfo : EIATTR_KPARAM_INFO
	.align		4
.L_229:
        /*0008*/ 	.byte	0x04, 0x17
        /*000a*/ 	.short	(.L_231 - .L_230)
.L_230:
        /*000c*/ 	.word	0x00000000
        /*0010*/ 	.short	0x0001
        /*0012*/ 	.short	0x0008
        /*0014*/ 	.byte	0x00, 0xf0, 0x11, 0x00


	//----- nvinfo : EIATTR_KPARAM_INFO
	.align		4
.L_231:
        /*0018*/ 	.byte	0x04, 0x17
        /*001a*/ 	.short	(.L_233 - .L_232)
.L_232:
        /*001c*/ 	.word	0x00000000
        /*0020*/ 	.short	0x0000
        /*0022*/ 	.short	0x0000
        /*0024*/ 	.byte	0x00, 0xf5, 0x21, 0x00


	//----- nvinfo : EIATTR_SPARSE_MMA_MASK
	.align		4
.L_233:
        /*0028*/ 	.byte	0x03, 0x50
        /*002a*/ 	.short	0x0000


	//----- nvinfo : EIATTR_MAXREG_COUNT
	.align		4
        /*002c*/ 	.byte	0x03, 0x1b
        /*002e*/ 	.short	0x00ff


	//----- nvinfo : EIATTR_NUM_BARRIERS
	.align		4
        /*0030*/ 	.byte	0x02, 0x4c
        /*0032*/ 	.byte	0x01
	.zero		1


	//----- nvinfo : EIATTR_MERCURY_ISA_VERSION
	.align		4
        /*0034*/ 	.byte	0x03, 0x5f
        /*0036*/ 	.short	0x0101


	//----- nvinfo : EIATTR_VRC_CTA_INIT_COUNT
	.align		4
        /*0038*/ 	.byte	0x02, 0x4a
	.zero		1
	.zero		1


	//----- nvinfo : EIATTR_EXIT_INSTR_OFFSETS
	.align		4
        /*003c*/ 	.byte	0x04, 0x1c
        /*003e*/ 	.short	(.L_235 - .L_234)


	//   ....[0]....
.L_234:
        /*0040*/ 	.word	0x000002c0


	//   ....[1]....
        /*0044*/ 	.word	0x000002f0


	//----- nvinfo : EIATTR_CRS_STACK_SIZE
	.align		4
.L_235:
        /*0048*/ 	.byte	0x04, 0x1e
        /*004a*/ 	.short	(.L_237 - .L_236)
.L_236:
        /*004c*/ 	.word	0x00000000


	//----- nvinfo : EIATTR_CBANK_PARAM_SIZE
	.align		4
.L_237:
        /*0050*/ 	.byte	0x03, 0x19
        /*0052*/ 	.short	0x000c


	//----- nvinfo : EIATTR_PARAM_CBANK
	.align		4
        /*0054*/ 	.byte	0x04, 0x0a
        /*0056*/ 	.short	(.L_239 - .L_238)
	.align		4
.L_238:
        /*0058*/ 	.word	index@(.nv.constant0._Z12bitonic_sortPfi)
        /*005c*/ 	.short	0x0380
        /*005e*/ 	.short	0x000c


	//----- nvinfo : EIATTR_SW_WAR
	.align		4
.L_239:
        /*0060*/ 	.byte	0x04, 0x36
        /*0062*/ 	.short	(.L_241 - .L_240)
.L_240:
        /*0064*/ 	.word	0x00000008
.L_241:


//--------------------- .nv.info._Z24histogram_shared_atomicsPfPiiiff --------------------------
	.section	.nv.info._Z24histogram_shared_atomicsPfPiiiff,"",@"SHT_CUDA_INFO"
	.sectionflags	@""
	.align	4


	//----- nvinfo : EIATTR_CUDA_API_VERSION
	.align		4
        /*0000*/ 	.byte	0x04, 0x37
        /*0002*/ 	.short	(.L_243 - .L_242)
.L_242:
        /*0004*/ 	.word	0x00000082


	//----- nvinfo : EIATTR_KPARAM_INFO
	.align		4
.L_243:
        /*0008*/ 	.byte	0x04, 0x17
        /*000a*/ 	.short	(.L_245 - .L_244)
.L_244:
        /*000c*/ 	.word	0x00000000
        /*0010*/ 	.short	0x0005
        /*0012*/ 	.short	0x001c
        /*0014*/ 	.byte	0x00, 0xf0, 0x11, 0x00


	//----- nvinfo : EIATTR_KPARAM_INFO
	.align		4
.L_245:
        /*0018*/ 	.byte	0x04, 0x17
        /*001a*/ 	.short	(.L_247 - .L_246)
.L_246:
        /*001c*/ 	.word	0x00000000
        /*0020*/ 	.short	0x0004
        /*0022*/ 	.short	0x0018
        /*0024*/ 	.byte	0x00, 0xf0, 0x11, 0x00


	//----- nvinfo : EIATTR_KPARAM_INFO
	.align		4
.L_247:
        /*0028*/ 	.byte	0x04, 0x17
        /*002a*/ 	.short	(.L_249 - .L_248)
.L_248:
        /*002c*/ 	.word	0x00000000
        /*0030*/ 	.short	0x0003
        /*0032*/ 	.short	0x0014
        /*0034*/ 	.byte	0x00, 0xf0, 0x11, 0x00


	//----- nvinfo : EIATTR_KPARAM_INFO
	.align		4
.L_249:
        /*0038*/ 	.byte	0x04, 0x17
        /*003a*/ 	.short	(.L_251 - .L_250)
.L_250:
        /*003c*/ 	.word	0x00000000
        /*0040*/ 	.short	0x0002
        /*0042*/ 	.short	0x0010
        /*0044*/ 	.byte	0x00, 0xf0, 0x11, 0x00


	//----- nvinfo : EIATTR_KPARAM_INFO
	.align		4
.L_251:
        /*0048*/ 	.byte	0x04, 0x17
        /*004a*/ 	.short	(.L_253 - .L_252)
.L_252:
        /*004c*/ 	.word	0x00000000
        /*0050*/ 	.short	0x0001
        /*0052*/ 	.short	0x0008
        /*0054*/ 	.byte	0x00, 0xf5, 0x21, 0x00


	//----- nvinfo : EIATTR_KPARAM_INFO
	.align		4
.L_253:
        /*0058*/ 	.byte	0x04, 0x17
        /*005a*/ 	.short	(.L_255 - .L_254)
.L_254:
        /*005c*/ 	.word	0x00000000
        /*0060*/ 	.short	0x0000
        /*0062*/ 	.short	0x0000
        /*0064*/ 	.byte	0x00, 0xf5, 0x21, 0x00


	//----- nvinfo : EIATTR_SPARSE_MMA_MASK
	.align		4
.L_255:
        /*0068*/ 	.byte	0x03, 0x50
        /*006a*/ 	.short	0x0000


	//----- nvinfo : EIATTR_MAXREG_COUNT
	.align		4
        /*006c*/ 	.byte	0x03, 0x1b
        /*006e*/ 	.short	0x00ff


	//----- nvinfo : EIATTR_NUM_BARRIERS
	.align		4
        /*0070*/ 	.byte	0x02, 0x4c
        /*0072*/ 	.byte	0x01
	.zero		1


	//----- nvinfo : EIATTR_MERCURY_ISA_VERSION
	.align		4
        /*0074*/ 	.byte	0x03, 0x5f
        /*0076*/ 	.short	0x0101


	//----- nvinfo : EIATTR_VRC_CTA_INIT_COUNT
	.align		4
        /*0078*/ 	.byte	0x02, 0x4a
	.zero		1
	.zero		1


	//----- nvinfo : EIATTR_EXIT_INSTR_OFFSETS
	.align		4
        /*007c*/ 	.byte	0x04, 0x1c
        /*007e*/ 	.short	(.L_257 - .L_256)


	//   ....[0]....
.L_256:
        /*0080*/ 	.word	0x000003c0


	//   ....[1]....
        /*0084*/ 	.word	0x00000480


	//----- nvinfo : EIATTR_CRS_STACK_SIZE
	.align		4
.L_257:
        /*0088*/ 	.byte	0x04, 0x1e
        /*008a*/ 	.short	(.L_259 - .L_258)
.L_258:
        /*008c*/ 	.word	0x00000000


	//----- nvinfo : EIATTR_CBANK_PARAM_SIZE
	.align		4
.L_259:
        /*0090*/ 	.byte	0x03, 0x19
        /*0092*/ 	.short	0x0020


	//----- nvinfo : EIATTR_PARAM_CBANK
	.align		4
        /*0094*/ 	.byte	0x04, 0x0a
        /*0096*/ 	.short	(.L_261 - .L_260)
	.align		4
.L_260:
        /*0098*/ 	.word	index@(.nv.constant0._Z24histogram_shared_atomicsPfPiiiff)
        /*009c*/ 	.short	0x0380
        /*009e*/ 	.short	0x0020


	//----- nvinfo : EIATTR_SW_WAR
	.align		4
.L_261:
        /*00a0*/ 	.byte	0x04, 0x36
        /*00a2*/ 	.short	(.L_263 - .L_262)
.L_262:
        /*00a4*/ 	.word	0x00000008
.L_263:


//--------------------- .nv.info._Z14inclusive_scanPfS_i --------------------------
	.section	.nv.info._Z14inclusive_scanPfS_i,"",@"SHT_CUDA_INFO"
	.sectionflags	@""
	.align	4


	//----- nvinfo : EIATTR_CUDA_API_VERSION
	.align		4
        /*0000*/ 	.byte	0x04, 0x37
        /*0002*/ 	.short	(.L_265 - .L_264)
.L_264:
        /*0004*/ 	.word	0x00000082


	//----- nvinfo : EIATTR_KPARAM_INFO
	.align		4
.L_265:
        /*0008*/ 	.byte	0x04, 0x17
        /*000a*/ 	.short	(.L_267 - .L_266)
.L_266:
        /*000c*/ 	.word	0x00000000
        /*0010*/ 	.short	0x0002
        /*0012*/ 	.short	0x0010
        /*0014*/ 	.byte	0x00, 0xf0, 0x11, 0x00


	//----- nvinfo : EIATTR_KPARAM_INFO
	.align		4
.L_267:
        /*0018*/ 	.byte	0x04, 0x17
        /*001a*/ 	.short	(.L_269 - .L_268)
.L_268:
        /*001c*/ 	.word	0x00000000
        /*0020*/ 	.short	0x0001
        /*0022*/ 	.short	0x0008
        /*0024*/ 	.byte	0x00, 0xf5, 0x21, 0x00


	//----- nvinfo : EIATTR_KPARAM_INFO
	.align		4
.L_269:
        /*0028*/ 	.byte	0x04, 0x17
        /*002a*/ 	.short	(.L_271 - .L_270)
.L_270:
        /*002c*/ 	.word	0x00000000
        /*0030*/ 	.short	0x0000
        /*0032*/ 	.short	0x0000
        /*0034*/ 	.byte	0x00, 0xf5, 0x21, 0x00


	//----- nvinfo : EIATTR_SPARSE_MMA_MASK
	.align		4
.L_271:
        /*0038*/ 	.byte	0x03, 0x50
        /*003a*/ 	.short	0x0000


	//----- nvinfo : EIATTR_MAXREG_COUNT
	.align		4
        /*003c*/ 	.byte	0x03, 0x1b
        /*003e*/ 	.short	0x00ff


	//----- nvinfo : EIATTR_NUM_BARRIERS
	.align		4
        /*0040*/ 	.byte	0x02, 0x4c
        /*0042*/ 	.byte	0x01
	.zero		1


	//----- nvinfo : EIATTR_MERCURY_ISA_VERSION
	.align		4
        /*0044*/ 	.byte	0x03, 0x5f
        /*0046*/ 	.short	0x0101


	//----- nvinfo : EIATTR_VRC_CTA_INIT_COUNT
	.align		4
        /*0048*/ 	.byte	0x02, 0x4a
	.zero		1
	.zero		1


	//----- nvinfo : EIATTR_EXIT_INSTR_OFFSETS
	.align		4
        /*004c*/ 	.byte	0x04, 0x1c
        /*004e*/ 	.short	(.L_273 - .L_272)


	//   ....[0]....
.L_272:
        /*0050*/ 	.word	0x00000280


	//   ....[1]....
        /*0054*/ 	.word	0x000002f0


	//----- nvinfo : EIATTR_CBANK_PARAM_SIZE
	.align		4
.L_273:
        /*0058*/ 	.byte	0x03, 0x19
        /*005a*/ 	.short	0x0014


	//----- nvinfo : EIATTR_PARAM_CBANK
	.align		4
        /*005c*/ 	.byte	0x04, 0x0a
        /*005e*/ 	.short	(.L_275 - .L_274)
	.align		4
.L_274:
        /*0060*/ 	.word	index@(.nv.constant0._Z14inclusive_scanPfS_i)
        /*0064*/ 	.short	0x0380
        /*0066*/ 	.short	0x0014


	//----- nvinfo : EIATTR_SW_WAR
	.align		4
.L_275:
        /*0068*/ 	.byte	0x04, 0x36
        /*006a*/ 	.short	(.L_277 - .L_276)
.L_276:
        /*006c*/ 	.word	0x00000008
.L_277:


//--------------------- .nv.info._Z19segmented_reductionPfPiS_i --------------------------
	.section	.nv.info._Z19segmented_reductionPfPiS_i,"",@"SHT_CUDA_INFO"
	.sectionflags	@""
	.align	4


	//----- nvinfo : EIATTR_CUDA_API_VERSION
	.align		4
        /*0000*/ 	.byte	0x04, 0x37
        /*0002*/ 	.short	(.L_279 - .L_278)
.L_278:
        /*0004*/ 	.word	0x00000082


	//----- nvinfo : EIATTR_KPARAM_INFO
	.align		4
.L_279:
        /*0008*/ 	.byte	0x04, 0x17
        /*000a*/ 	.short	(.L_281 - .L_280)
.L_280:
        /*000c*/ 	.word	0x00000000
        /*0010*/ 	.short	0x0003
        /*0012*/ 	.short	0x0018
        /*0014*/ 	.byte	0x00, 0xf0, 0x11, 0x00


	//----- nvinfo : EIATTR_KPARAM_INFO
	.align		4
.L_281:
        /*0018*/ 	.byte	0x04, 0x17
        /*001a*/ 	.short	(.L_283 - .L_282)
.L_282:
        /*001c*/ 	.word	0x00000000
        /*0020*/ 	.short	0x0002
        /*0022*/ 	.short	0x0010
        /*0024*/ 	.byte	0x00, 0xf5, 0x21, 0x00


	//----- nvinfo : EIATTR_KPARAM_INFO
	.align		4
.L_283:
        /*0028*/ 	.byte	0x04, 0x17
        /*002a*/ 	.short	(.L_285 - .L_284)
.L_284:
        /*002c*/ 	.word	0x00000000
        /*0030*/ 	.short	0x0001
        /*0032*/ 	.short	0x0008
        /*0034*/ 	.byte	0x00, 0xf5, 0x21, 0x00


	//----- nvinfo : EIATTR_KPARAM_INFO
	.align		4
.L_285:
        /*0038*/ 	.byte	0x04, 0x17
        /*003a*/ 	.short	(.L_287 - .L_286)
.L_286:
        /*003c*/ 	.word	0x00000000
        /*0040*/ 	.short	0x0000
        /*0042*/ 	.short	0x0000
        /*0044*/ 	.byte	0x00, 0xf5, 0x21, 0x00


	//----- nvinfo : EIATTR_SPARSE_MMA_MASK
	.align		4
.L_287:
        /*0048*/ 	.byte	0x03, 0x50
        /*004a*/ 	.short	0x0000


	//----- nvinfo : EIATTR_MAXREG_COUNT
	.align		4
        /*004c*/ 	.byte	0x03, 0x1b
        /*004e*/ 	.short	0x00ff


	//----- nvinfo : EIATTR_NUM_BARRIERS
	.align		4
        /*0050*/ 	.byte	0x02, 0x4c
        /*0052*/ 	.byte	0x01
	.zero		1


	//----- nvinfo : EIATTR_MERCURY_ISA_VERSION
	.align		4
        /*0054*/ 	.byte	0x03, 0x5f
        /*0056*/ 	.short	0x0101


	//----- nvinfo : EIATTR_VRC_CTA_INIT_COUNT
	.align		4
        /*0058*/ 	.byte	0x02, 0x4a
	.zero		1
	.zero		1


	//----- nvinfo : EIATTR_EXIT_INSTR_OFFSETS
	.align		4
        /*005c*/ 	.byte	0x04, 0x1c
        /*005e*/ 	.short	(.L_289 - .L_288)


	//   ....[0]....
.L_288:
        /*0060*/ 	.word	0x00000040


	//   ....[1]....
        /*0064*/ 	.word	0x00000320


	//   ....[2]....
        /*0068*/ 	.word	0x000003a0


	//----- nvinfo : EIATTR_CRS_STACK_SIZE
	.align		4
.L_289:
        /*006c*/ 	.byte	0x04, 0x1e
        /*006e*/ 	.short	(.L_291 - .L_290)
.L_290:
        /*0070*/ 	.word	0x00000000


	//----- nvinfo : EIATTR_CBANK_PARAM_SIZE
	.align		4
.L_291:
        /*0074*/ 	.byte	0x03, 0x19
        /*0076*/ 	.short	0x001c


	//----- nvinfo : EIATTR_PARAM_CBANK
	.align		4
        /*0078*/ 	.byte	0x04, 0x0a
        /*007a*/ 	.short	(.L_293 - .L_292)
	.align		4
.L_292:
        /*007c*/ 	.word	index@(.nv.constant0._Z19segmented_reductionPfPiS_i)
        /*0080*/ 	.short	0x0380
        /*0082*/ 	.short	0x001c


	//----- nvinfo : EIATTR_SW_WAR
	.align		4
.L_293:
        /*0084*/ 	.byte	0x04, 0x36
        /*0086*/ 	.short	(.L_295 - .L_294)
.L_294:
        /*0088*/ 	.word	0x00000008
.L_295:


//--------------------- .nv.info._Z20vectorized_transposePfS_ii --------------------------
	.section	.nv.info._Z20vectorized_transposePfS_ii,"",@"SHT_CUDA_INFO"
	.sectionflags	@""
	.align	4


	//----- nvinfo : EIATTR_CUDA_API_VERSION
	.align		4
        /*0000*/ 	.byte	0x04, 0x37
        /*0002*/ 	.short	(.L_297 - .L_296)
.L_296:
        /*0004*/ 	.word	0x00000082


	//----- nvinfo : EIATTR_KPARAM_INFO
	.align		4
.L_297:
        /*0008*/ 	.byte	0x04, 0x17
        /*000a*/ 	.short	(.L_299 - .L_298)
.L_298:
        /*000c*/ 	.word	0x00000000
        /*0010*/ 	.short	0x0003
        /*0012*/ 	.short	0x0014
        /*0014*/ 	.byte	0x00, 0xf0, 0x11, 0x00


	//----- nvinfo : EIATTR_KPARAM_INFO
	.align		4
.L_299:
        /*0018*/ 	.byte	0x04, 0x17
        /*001a*/ 	.short	(.L_301 - .L_300)
.L_300:
        /*001c*/ 	.word	0x00000000
        /*0020*/ 	.short	0x0002
        /*0022*/ 	.short	0x0010
        /*0024*/ 	.byte	0x00, 0xf0, 0x11, 0x00


	//----- nvinfo : EIATTR_KPARAM_INFO
	.align		4
.L_301:
        /*0028*/ 	.byte	0x04, 0x17
        /*002a*/ 	.short	(.L_303 - .L_302)
.L_302:
        /*002c*/ 	.word	0x00000000
        /*0030*/ 	.short	0x0001
        /*0032*/ 	.short	0x0008
        /*0034*/ 	.byte	0x00, 0xf5, 0x21, 0x00


	//----- nvinfo : EIATTR_KPARAM_INFO
	.align		4
.L_303:
        /*0038*/ 	.byte	0x04, 0x17
        /*003a*/ 	.short	(.L_305 - .L_304)
.L_304:
        /*003c*/ 	.word	0x00000000
        /*0040*/ 	.short	0x0000
        /*0042*/ 	.short	0x0000
        /*0044*/ 	.byte	0x00, 0xf5, 0x21, 0x00


	//----- nvinfo : EIATTR_SPARSE_MMA_MASK
	.align		4
.L_305:
        /*0048*/ 	.byte	0x03, 0x50
        /*004a*/ 	.short	0x0000


	//----- nvinfo : EIATTR_MAXREG_COUNT
	.align		4
        /*004c*/ 	.byte	0x03, 0x1b
        /*004e*/ 	.short	0x00ff


	//----- nvinfo : EIATTR_NUM_BARRIERS
	.align		4
        /*0050*/ 	.byte	0x02, 0x4c
        /*0052*/ 	.byte	0x01
	.zero		1


	//----- nvinfo : EIATTR_MERCURY_ISA_VERSION
	.align		4
        /*0054*/ 	.byte	0x03, 0x5f
        /*0056*/ 	.short	0x0101


	//----- nvinfo : EIATTR_VRC_CTA_INIT_COUNT
	.align		4
        /*0058*/ 	.byte	0x02, 0x4a
	.zero		1
	.zero		1


	//----- nvinfo : EIATTR_EXIT_INSTR_OFFSETS
	.align		4
        /*005c*/ 	.byte	0x04, 0x1c
        /*005e*/ 	.short	(.L_307 - .L_306)


	//   ....[0]....
.L_306:
        /*0060*/ 	.word	0x00000210


	//   ....[1]....
        /*0064*/ 	.word	0x00000300


	//----- nvinfo : EIATTR_CBANK_PARAM_SIZE
	.align		4
.L_307:
        /*0068*/ 	.byte	0x03, 0x19
        /*006a*/ 	.short	0x0018


	//----- nvinfo : EIATTR_PARAM_CBANK
	.align		4
        /*006c*/ 	.byte	0x04, 0x0a
        /*006e*/ 	.short	(.L_309 - .L_308)
	.align		4
.L_308:
        /*0070*/ 	.word	index@(.nv.constant0._Z20vectorized_transposePfS_ii)
        /*0074*/ 	.short	0x0380
        /*0076*/ 	.short	0x0018


	//----- nvinfo : EIATTR_SW_WAR
	.align		4
.L_309:
        /*0078*/ 	.byte	0x04, 0x36
        /*007a*/ 	.short	(.L_311 - .L_310)
.L_310:
        /*007c*/ 	.word	0x00000008
.L_311:


//--------------------- .nv.info._Z19coalesced_transposePfS_ii --------------------------
	.section	.nv.info._Z19coalesced_transposePfS_ii,"",@"SHT_CUDA_INFO"
	.sectionflags	@""
	.align	4


	//----- nvinfo : EIATTR_CUDA_API_VERSION
	.align		4
        /*0000*/ 	.byte	0x04, 0x37
        /*0002*/ 	.short	(.L_313 - .L_312)
.L_312:
        /*0004*/ 	.word	0x00000082


	//----- nvinfo : EIATTR_KPARAM_INFO
	.align		4
.L_313:
        /*0008*/ 	.byte	0x04, 0x17
        /*000a*/ 	.short	(.L_315 - .L_314)
.L_314:
        /*000c*/ 	.word	0x00000000
        /*0010*/ 	.short	0x0003
        /*0012*/ 	.short	0x0014
        /*0014*/ 	.byte	0x00, 0xf0, 0x11, 0x00


	//----- nvinfo : EIATTR_KPARAM_INFO
	.align		4
.L_315:
        /*0018*/ 	.byte	0x04, 0x17
        /*001a*/ 	.short	(.L_317 - .L_316)
.L_316:
        /*001c*/ 	.word	0x00000000
        /*0020*/ 	.short	0x0002
        /*0022*/ 	.short	0x0010
        /*0024*/ 	.byte	0x00, 0xf0, 0x11, 0x00


	//----- nvinfo : EIATTR_KPARAM_INFO
	.align		4
.L_317:
        /*0028*/ 	.byte	0x04, 0x17
        /*002a*/ 	.short	(.L_319 - .L_318)
.L_318:
        /*002c*/ 	.word	0x00000000
        /*0030*/ 	.short	0x0001
        /*0032*/ 	.short	0x0008
        /*0034*/ 	.byte	0x00, 0xf5, 0x21, 0x00


	//----- nvinfo : EIATTR_KPARAM_INFO
	.align		4
.L_319:
        /*0038*/ 	.byte	0x04, 0x17
        /*003a*/ 	.short	(.L_321 - .L_320)
.L_320:
        /*003c*/ 	.word	0x00000000
        /*0040*/ 	.short	0x0000
        /*0042*/ 	.short	0x0000
        /*0044*/ 	.byte	0x00, 0xf5, 0x21, 0x00


	//----- nvinfo : EIATTR_SPARSE_MMA_MASK
	.align		4
.L_321:
        /*0048*/ 	.byte	0x03, 0x50
        /*004a*/ 	.short	0x0000


	//----- nvinfo : EIATTR_MAXREG_COUNT
	.align		4
        /*004c*/ 	.byte	0x03, 0x1b
        /*004e*/ 	.short	0x00ff


	//----- nvinfo : EIATTR_NUM_BARRIERS
	.align		4
        /*0050*/ 	.byte	0x02, 0x4c
        /*0052*/ 	.byte	0x01
	.zero		1


	//----- nvinfo : EIATTR_MERCURY_ISA_VERSION
	.align		4
        /*0054*/ 	.byte	0x03, 0x5f
        /*0056*/ 	.short	0x0101


	//----- nvinfo : EIATTR_VRC_CTA_INIT_COUNT
	.align		4
        /*0058*/ 	.byte	0x02, 0x4a
	.zero		1
	.zero		1


	//----- nvinfo : EIATTR_EXIT_INSTR_OFFSETS
	.align		4
        /*005c*/ 	.byte	0x04, 0x1c
        /*005e*/ 	.short	(.L_323 - .L_322)


	//   ....[0]....
.L_322:
        /*0060*/ 	.word	0x000001a0


	//   ....[1]....
        /*0064*/ 	.word	0x00000250


	//----- nvinfo : EIATTR_CBANK_PARAM_SIZE
	.align		4
.L_323:
        /*0068*/ 	.byte	0x03, 0x19
        /*006a*/ 	.short	0x0018


	//----- nvinfo : EIATTR_PARAM_CBANK
	.align		4
        /*006c*/ 	.byte	0x04, 0x0a
        /*006e*/ 	.short	(.L_325 - .L_324)
	.align		4
.L_324:
        /*0070*/ 	.word	index@(.nv.constant0._Z19coalesced_transposePfS_ii)
        /*0074*/ 	.short	0x0380
        /*0076*/ 	.short	0x0018


	//----- nvinfo : EIATTR_SW_WAR
	.align		4
.L_325:
        /*0078*/ 	.byte	0x04, 0x36
        /*007a*/ 	.short	(.L_327 - .L_326)
.L_326:
        /*007c*/ 	.word	0x00000008
.L_327:


//--------------------- .nv.info._Z15warp_reduce_sumPfS_i --------------------------
	.section	.nv.info._Z15warp_reduce_sumPfS_i,"",@"SHT_CUDA_INFO"
	.sectionflags	@""
	.align	4


	//----- nvinfo : EIATTR_CUDA_API_VERSION
	.align		4
        /*0000*/ 	.byte	0x04, 0x37
        /*0002*/ 	.short	(.L_329 - .L_328)
.L_328:
        /*0004*/ 	.word	0x00000082


	//----- nvinfo : EIATTR_KPARAM_INFO
	.align		4
.L_329:
        /*0008*/ 	.byte	0x04, 0x17
        /*000a*/ 	.short	(.L_331 - .L_330)
.L_330:
        /*000c*/ 	.word	0x00000000
        /*0010*/ 	.short	0x0002
        /*0012*/ 	.short	0x0010
        /*0014*/ 	.byte	0x00, 0xf0, 0x11, 0x00


	//----- nvinfo : EIATTR_KPARAM_INFO
	.align		4
.L_331:
        /*0018*/ 	.byte	0x04, 0x17
        /*001a*/ 	.short	(.L_333 - .L_332)
.L_332:
        /*001c*/ 	.word	0x00000000
        /*0020*/ 	.short	0x0001
        /*0022*/ 	.short	0x0008
        /*0024*/ 	.byte	0x00, 0xf5, 0x21, 0x00


	//----- nvinfo : EIATTR_KPARAM_INFO
	.align		4
.L_333:
        /*0028*/ 	.byte	0x04, 0x17
        /*002a*/ 	.short	(.L_335 - .L_334)
.L_334:
        /*002c*/ 	.word	0x00000000
        /*0030*/ 	.short	0x0000
        /*0032*/ 	.short	0x0000
        /*0034*/ 	.byte	0x00, 0xf5, 0x21, 0x00


	//----- nvinfo : EIATTR_SPARSE_MMA_MASK
	.align		4
.L_335:
        /*0038*/ 	.byte	0x03, 0x50
        /*003a*/ 	.short	0x0000


	//----- nvinfo : EIATTR_MAXREG_COUNT
	.align		4
        /*003c*/ 	.byte	0x03, 0x1b
        /*003e*/ 	.short	0x00ff


	//----- nvinfo : EIATTR_NUM_BARRIERS
	.align		4
        /*0040*/ 	.byte	0x02, 0x4c
        /*0042*/ 	.byte	0x01
	.zero		1


	//----- nvinfo : EIATTR_MERCURY_ISA_VERSION
	.align		4
        /*0044*/ 	.byte	0x03, 0x5f
        /*0046*/ 	.short	0x0101


	//----- nvinfo : EIATTR_COOP_GROUP_MASK_REGIDS
	.align		4
        /*0048*/ 	.byte	0x04, 0x29
        /*004a*/ 	.short	(.L_337 - .L_336)


	//   ....[0]....
.L_336:
        /*004c*/ 	.word	0xffffffff


	//   ....[1]....
        /*0050*/ 	.word	0xffffffff


	//   ....[2]....
        /*0054*/ 	.word	0xffffffff


	//   ....[3]....
        /*0058*/ 	.word	0xffffffff


	//   ....[4]....
        /*005c*/ 	.word	0xffffffff


	//----- nvinfo : EIATTR_COOP_GROUP_INSTR_OFFSETS
	.align		4
.L_337:
        /*0060*/ 	.byte	0x04, 0x28
        /*0062*/ 	.short	(.L_339 - .L_338)


	//   ....[0]....
.L_338:
        /*0064*/ 	.word	0x00000240


	//   ....[1]....
        /*0068*/ 	.word	0x00000260


	//   ....[2]....
        /*006c*/ 	.word	0x00000280


	//   ....[3]....
        /*0070*/ 	.word	0x000002a0


	//   ....[4]....
        /*0074*/ 	.word	0x000002c0


	//----- nvinfo : EIATTR_VRC_CTA_INIT_COUNT
	.align		4
.L_339:
        /*0078*/ 	.byte	0x02, 0x4a
	.zero		1
	.zero		1


	//----- nvinfo : EIATTR_EXIT_INSTR_OFFSETS
	.align		4
        /*007c*/ 	.byte	0x04, 0x1c
        /*007e*/ 	.short	(.L_341 - .L_340)


	//   ....[0]....
.L_340:
        /*0080*/ 	.word	0x00000210


	//   ....[1]....
        /*0084*/ 	.word	0x000002d0


	//   ....[2]....
        /*0088*/ 	.word	0x00000320


	//----- nvinfo : EIATTR_CBANK_PARAM_SIZE
	.align		4
.L_341:
        /*008c*/ 	.byte	0x03, 0x19
        /*008e*/ 	.short	0x0014


	//----- nvinfo : EIATTR_PARAM_CBANK
	.align		4
        /*0090*/ 	.byte	0x04, 0x0a
        /*0092*/ 	.short	(.L_343 - .L_342)
	.align		4
.L_342:
        /*0094*/ 	.word	index@(.nv.constant0._Z15warp_reduce_sumPfS_i)
        /*0098*/ 	.short	0x0380
        /*009a*/ 	.short	0x0014


	//----- nvinfo : EIATTR_SW_WAR
	.align		4
.L_343:
        /*009c*/ 	.byte	0x04, 0x36
        /*009e*/ 	.short	(.L_345 - .L_344)
.L_344:
        /*00a0*/ 	.word	0x00000008
.L_345:


//--------------------- .nv.callgraph             --------------------------
	.section	.nv.callgraph,"",@"SHT_CUDA_CALLGRAPH"
	.align	4
	.sectionentsize	8
	.align		4
        /*0000*/ 	.word	0x00000000
	.align		4
        /*0004*/ 	.word	0xffffffff
	.align		4
        /*0008*/ 	.word	0x00000000
	.align		4
        /*000c*/ 	.word	0xfffffffe
	.align		4
        /*0010*/ 	.word	0x00000000
	.align		4
        /*0014*/ 	.word	0xfffffffd
	.align		4
        /*0018*/ 	.word	0x00000000
	.align		4
        /*001c*/ 	.word	0xfffffffc


//--------------------- .nv.constant4             --------------------------
	.section	.nv.constant4,"a",@progbits
	.align	8
	.align		8
.nv.constant4:
        /*0000*/ 	.dword	_ZN34_INTERNAL_297bddbd_4_k_cu_05f059b64cuda3std3__45__cpo5beginE
	.align		8
        /*0008*/ 	.dword	_ZN34_INTERNAL_297bddbd_4_k_cu_05f059b64cuda3std3__45__cpo3endE
	.align		8
        /*0010*/ 	.dword	_ZN34_INTERNAL_297bddbd_4_k_cu_05f059b64cuda3std3__45__cpo6cbeginE
	.align		8
        /*0018*/ 	.dword	_ZN34_INTERNAL_297bddbd_4_k_cu_05f059b64cuda3std3__45__cpo4cendE
	.align		8
        /*0020*/ 	.dword	_ZN34_INTERNAL_297bddbd_4_k_cu_05f059b64cuda3std3__45__cpo6rbeginE
	.align		8
        /*0028*/ 	.dword	_ZN34_INTERNAL_297bddbd_4_k_cu_05f059b64cuda3std3__45__cpo4rendE
	.align		8
        /*0030*/ 	.dword	_ZN34_INTERNAL_297bddbd_4_k_cu_05f059b64cuda3std3__45__cpo7crbeginE
	.align		8
        /*0038*/ 	.dword	_ZN34_INTERNAL_297bddbd_4_k_cu_05f059b64cuda3std3__45__cpo5crendE
	.align		8
        /*0040*/ 	.dword	_ZN34_INTERNAL_297bddbd_4_k_cu_05f059b64cuda3std3__436_GLOBAL__N__297bddbd_4_k_cu_05f059b66ignoreE
	.align		8
        /*0048*/ 	.dword	_ZN34_INTERNAL_297bddbd_4_k_cu_05f059b64cuda3std3__419piecewise_constructE
	.align		8
        /*0050*/ 	.dword	_ZN34_INTERNAL_297bddbd_4_k_cu_05f059b64cuda3std3__48in_placeE
	.align		8
        /*0058*/ 	.dword	_ZN34_INTERNAL_297bddbd_4_k_cu_05f059b64cuda3std3__420unreachable_sentinelE
	.align		8
        /*0060*/ 	.dword	_ZN34_INTERNAL_297bddbd_4_k_cu_05f059b64cuda3std3__47nulloptE
	.align		8
        /*0068*/ 	.dword	_ZN34_INTERNAL_297bddbd_4_k_cu_05f059b64cuda3std3__48unexpectE
	.align		8
        /*0070*/ 	.dword	_ZN34_INTERNAL_297bddbd_4_k_cu_05f059b64cuda3std6ranges3__45__cpo4swapE
	.align		8
        /*0078*/ 	.dword	_ZN34_INTERNAL_297bddbd_4_k_cu_05f059b64cuda3std6ranges3__45__cpo9iter_moveE
	.align		8
        /*0080*/ 	.dword	_ZN34_INTERNAL_297bddbd_4_k_cu_05f059b64cuda3std6ranges3__45__cpo5beginE
	.align		8
        /*0088*/ 	.dword	_ZN34_INTERNAL_297bddbd_4_k_cu_05f059b64cuda3std6ranges3__45__cpo3endE
	.align		8
        /*0090*/ 	.dword	_ZN34_INTERNAL_297bddbd_4_k_cu_05f059b64cuda3std6ranges3__45__cpo6cbeginE
	.align		8
        /*0098*/ 	.dword	_ZN34_INTERNAL_297bddbd_4_k_cu_05f059b64cuda3std6ranges3__45__cpo4cendE
	.align		8
        /*00a0*/ 	.dword	_ZN34_INTERNAL_297bddbd_4_k_cu_05f059b64cuda3std6ranges3__45__cpo7advanceE
	.align		8
        /*00a8*/ 	.dword	_ZN34_INTERNAL_297bddbd_4_k_cu_05f059b64cuda3std6ranges3__45__cpo9iter_swapE
	.align		8
        /*00b0*/ 	.dword	_ZN34_INTERNAL_297bddbd_4_k_cu_05f059b64cuda3std6ranges3__45__cpo4nextE
	.align		8
        /*00b8*/ 	.dword	_ZN34_INTERNAL_297bddbd_4_k_cu_05f059b64cuda3std6ranges3__45__cpo4prevE
	.align		8
        /*00c0*/ 	.dword	_ZN34_INTERNAL_297bddbd_4_k_cu_05f059b64cuda3std6ranges3__45__cpo4dataE
	.align		8
        /*00c8*/ 	.dword	_ZN34_INTERNAL_297bddbd_4_k_cu_05f059b64cuda3std6ranges3__45__cpo5cdataE
	.align		8
        /*00d0*/ 	.dword	_ZN34_INTERNAL_297bddbd_4_k_cu_05f059b64cuda3std6ranges3__45__cpo4sizeE
	.align		8
        /*00d8*/ 	.dword	_ZN34_INTERNAL_297bddbd_4_k_cu_05f059b64cuda3std6ranges3__45__cpo5ssizeE
	.align		8
        /*00e0*/ 	.dword	_ZN34_INTERNAL_297bddbd_4_k_cu_05f059b64cuda3std6ranges3__45__cpo8distanceE
	.align		8
        /*00e8*/ 	.dword	_ZN34_INTERNAL_297bddbd_4_k_cu_05f059b66thrust24THRUST_300001_SM_1000_NS6system6detail10sequential3seqE
	.align		8
        /*00f0*/ 	.dword	_ZN34_INTERNAL_297bddbd_4_k_cu_05f059b66thrust24THRUST_300001_SM_1000_NS12placeholders2_1E
	.align		8
        /*00f8*/ 	.dword	_ZN34_INTERNAL_297bddbd_4_k_cu_05f059b66thrust24THRUST_300001_SM_1000_NS12placeholders2_2E
	.align		8
        /*0100*/ 	.dword	_ZN34_INTERNAL_297bddbd_4_k_cu_05f059b66thrust24THRUST_300001_SM_1000_NS12placeholders2_3E
	.align		8
        /*0108*/ 	.dword	_ZN34_INTERNAL_297bddbd_4_k_cu_05f059b66thrust24THRUST_300001_SM_1000_NS12placeholders2_4E
	.align		8
        /*0110*/ 	.dword	_ZN34_INTERNAL_297bddbd_4_k_cu_05f059b66thrust24THRUST_300001_SM_1000_NS12placeholders2_5E
	.align		8
        /*0118*/ 	.dword	_ZN34_INTERNAL_297bddbd_4_k_cu_05f059b66thrust24THRUST_300001_SM_1000_NS12placeholders2_6E
	.align		8
        /*0120*/ 	.dword	_ZN34_INTERNAL_297bddbd_4_k_cu_05f059b66thrust24THRUST_300001_SM_1000_NS12placeholders2_7E
	.align		8
        /*0128*/ 	.dword	_ZN34_INTERNAL_297bddbd_4_k_cu_05f059b66thrust24THRUST_300001_SM_1000_NS12placeholders2_8E
	.align		8
        /*0130*/ 	.dword	_ZN34_INTERNAL_297bddbd_4_k_cu_05f059b66thrust24THRUST_300001_SM_1000_NS12placeholders2_9E
	.align		8
        /*0138*/ 	.dword	_ZN34_INTERNAL_297bddbd_4_k_cu_05f059b66thrust24THRUST_300001_SM_1000_NS12placeholders3_10E


//--------------------- .text._ZN3cub18CUB_300001_SM_10006detail6reduce28DeviceReduceSingleTileKernelINS2_10policy_hubIfjN4cuda3std3__44plusIvEEE10Policy1000EPfSC_iS9_ffNS7_10__identityEEEvT0_T1_T2_T3_T4_T6_ --------------------------
	.section	.text._ZN3cub18CUB_300001_SM_10006detail6reduce28DeviceReduceSingleTileKernelINS2_10policy_hubIfjN4cuda3std3__44plusIvEEE10Policy1000EPfSC_iS9_ffNS7_10__identityEEEvT0_T1_T2_T3_T4_T6_,"ax",@progbits
	.align	128
        .global         _ZN3cub18CUB_300001_SM_10006detail6reduce28DeviceReduceSingleTileKernelINS2_10policy_hubIfjN4cuda3std3__44plusIvEEE10Policy1000EPfSC_iS9_ffNS7_10__identityEEEvT0_T1_T2_T3_T4_T6_
        .type           _ZN3cub18CUB_300001_SM_10006detail6reduce28DeviceReduceSingleTileKernelINS2_10policy_hubIfjN4cuda3std3__44plusIvEEE10Policy1000EPfSC_iS9_ffNS7_10__identityEEEvT0_T1_T2_T3_T4_T6_,@function
        .size           _ZN3cub18CUB_300001_SM_10006detail6reduce28DeviceReduceSingleTileKernelINS2_10policy_hubIfjN4cuda3std3__44plusIvEEE10Policy1000EPfSC_iS9_ffNS7_10__identityEEEvT0_T1_T2_T3_T4_T6_,(.L_x_191 - _ZN3cub18CUB_300001_SM_10006detail6reduce28DeviceReduceSingleTileKernelINS2_10policy_hubIfjN4cuda3std3__44plusIvEEE10Policy1000EPfSC_iS9_ffNS7_10__identityEEEvT0_T1_T2_T3_T4_T6_)
        .other          _ZN3cub18CUB_300001_SM_10006detail6reduce28DeviceReduceSingleTileKernelINS2_10policy_hubIfjN4cuda3std3__44plusIvEEE10Policy1000EPfSC_iS9_ffNS7_10__identityEEEvT0_T1_T2_T3_T4_T6_,@"STO_CUDA_ENTRY STV_DEFAULT"
_ZN3cub18CUB_300001_SM_10006detail6reduce28DeviceReduceSingleTileKernelINS2_10policy_hubIfjN4cuda3std3__44plusIvEEE10Policy1000EPfSC_iS9_ffNS7_10__identityEEEvT0_T1_T2_T3_T4_T6_:
.text._ZN3cub18CUB_300001_SM_10006detail6reduce28DeviceReduceSingleTileKernelINS2_10policy_hubIfjN4cuda3std3__44plusIvEEE10Policy1000EPfSC_iS9_ffNS7_10__identityEEEvT0_T1_T2_T3_T4_T6_:
[----:B------:R-:W-:Y:S01]  /*0000*/  LDC R1, c[0x0][0x37c] ;  /* 0x0000df00ff017b82 */ /* 0x000fe20000000800 */
[----:B------:R-:W0:Y:S01]  /*0010*/  LDCU UR4, c[0x0][0x390] ;  /* 0x00007200ff0477ac */ /* 0x000e220008000800 */
[----:B------:R-:W1:Y:S01]  /*0020*/  LDCU.64 UR6, c[0x0][0x358] ;  /* 0x00006b00ff0677ac */ /* 0x000e620008000a00 */
[----:B0-----:R-:W-:-:S04]  /*0030*/  MOV R3, UR4 ;  /* 0x0000000400037c02 */ /* 0x001fc80008000f00 */
[----:B------:R-:W-:-:S13]  /*0040*/  ISETP.NE.AND P0, PT, R3, RZ, PT ;  /* 0x000000ff0300720c */ /* 0x000fda0003f05270 */
[----:B-1----:R-:W-:Y:S05]  /*0050*/  @P0 BRA `(.L_x_0) ;  /* 0x00000000001c0947 */ /* 0x002fea0003800000 */
[----:B------:R-:W0:Y:S02]  /*0060*/  S2R R0, SR_TID.X ;  /* 0x0000000000007919 */ /* 0x000e240000002100 */
[----:B0-----:R-:W-:-:S13]  /*0070*/  ISETP.NE.AND P0, PT, R0, RZ, PT ;  /* 0x000000ff0000720c */ /* 0x001fda0003f05270 */
[----:B------:R-:W-:Y:S05]  /*0080*/  @P0 EXIT ;  /* 0x000000000000094d */ /* 0x000fea0003800000 */
[----:B------:R-:W0:Y:S08]  /*0090*/  LDC R5, c[0x0][0x398] ;  /* 0x0000e600ff057b82 */ /* 0x000e300000000800 */
[----:B------:R-:W0:Y:S02]  /*00a0*/  LDC.64 R2, c[0x0][0x388] ;  /* 0x0000e200ff027b82 */ /* 0x000e240000000a00 */
[----:B0-----:R-:W-:Y:S01]  /*00b0*/  STG.E desc[UR6][R2.64], R5 ;  /* 0x0000000502007986 */ /* 0x001fe2000c101906 */
[----:B------:R-:W-:Y:S05]  /*00c0*/  EXIT ;  /* 0x000000000000794d */ /* 0x000fea0003800000 */
.L_x_0:
[----:B------:R-:W0:Y:S01]  /*00d0*/  LDCU UR4, c[0x0][0x380] ;  /* 0x00007000ff0477ac */ /* 0x000e220008000800 */
[----:B------:R-:W-:Y:S01]  /*00e0*/  BSSY.RECONVERGENT B0, `(.L_x_1) ;  /* 0x00003e7000007945 */ /* 0x000fe20003800200 */
[----:B0-----:R-:W-:-:S09]  /*00f0*/  ULOP3.LUT UP0, URZ, UR4, 0x7, URZ, 0xc0, !UPT ;  /* 0x0000000704ff7892 */ /* 0x001fd2000f80c0ff */
[----:B------:R-:W-:Y:S05]  /*0100*/  BRA.U UP0, `(.L_x_2) ;  /* 0x0000001d00ac7547 */ /* 0x000fea000b800000 */
[----:B------:R-:W-:-:S13]  /*0110*/  ISETP.GT.AND P0, PT, R3, 0x1fff, PT ;  /* 0x00001fff0300780c */ /* 0x000fda0003f04270 */
[----:B------:R-:W-:Y:S05]  /*0120*/  @P0 BRA `(.L_x_3) ;  /* 0x0000000c00c80947 */ /* 0x000fea0003800000 */
[----:B------:R-:W0:Y:S01]  /*0130*/  S2R R0, SR_TID.X ;  /* 0x0000000000007919 */ /* 0x000e220000002100 */
[----:B------:R-:W-:Y:S01]  /*0140*/  BSSY.RECONVERGENT B1, `(.L_x_4) ;  /* 0x0000009000017945 */ /* 0x000fe20003800200 */
[----:B------:R-:W-:Y:S01]  /*0150*/  HFMA2 R2, -RZ, RZ, 0, 0 ;  /* 0x00000000ff027431 */ /* 0x000fe200000001ff */
[----:B0-----:R-:W-:Y:S02]  /*0160*/  ISETP.GE.AND P0, PT, R0, R3, PT ;  /* 0x000000030000720c */ /* 0x001fe40003f06270 */
[----:B------:R-:W-:-:S11]  /*0170*/  MOV R10, R0 ;  /* 0x00000000000a7202 */ /* 0x000fd60000000f00 */
[----:B------:R-:W-:Y:S05]  /*0180*/  @P0 BRA `(.L_x_5) ;  /* 0x0000000000100947 */ /* 0x000fea0003800000 */
[----:B------:R-:W0:Y:S02]  /*0190*/  LDC.64 R4, c[0x0][0x380] ;  /* 0x0000e000ff047b82 */ /* 0x000e240000000a00 */
[----:B0-----:R-:W-:-:S05]  /*01a0*/  IMAD.WIDE.U32 R4, R0, 0x4, R4 ;  /* 0x0000000400047825 */ /* 0x001fca00078e0004 */
[----:B------:R0:W5:Y:S01]  /*01b0*/  LDG.E.CONSTANT R2, desc[UR6][R4.64] ;  /* 0x0000000604027981 */ /* 0x000162000c1e9900 */
[----:B------:R-:W-:-:S07]  /*01c0*/  IADD3 R10, PT, PT, R0, 0x200, RZ ;  /* 0x00000200000a7810 */ /* 0x000fce0007ffe0ff */
.L_x_5:
[----:B------:R-:W-:Y:S05]  /*01d0*/  BSYNC.RECONVERGENT B1 ;  /* 0x0000000000017941 */ /* 0x000fea0003800200 */
.L_x_4:
[----:B------:R-:W-:Y:S01]  /*01e0*/  ISETP.GE.AND P0, PT, R10, R3, PT ;  /* 0x000000030a00720c */ /* 0x000fe20003f06270 */
[----:B------:R-:W-:-:S12]  /*01f0*/  BSSY.RECONVERGENT B1, `(.L_x_6) ;  /* 0x0000074000017945 */ /* 0x000fd80003800200 */
[----:B------:R-:W-:Y:S05]  /*0200*/  @P0 BRA `(.L_x_7) ;  /* 0x0000000400c80947 */ /* 0x000fea0003800000 */
[----:B0-----:R-:W-:Y:S01]  /*0210*/  LOP3.LUT R4, RZ, R10, RZ, 0x33, !PT ;  /* 0x0000000aff047212 */ /* 0x001fe200078e33ff */
[----:B------:R-:W-:Y:S03]  /*0220*/  BSSY.RECONVERGENT B2, `(.L_x_8) ;  /* 0x0000015000027945 */ /* 0x000fe60003800200 */
[----:B------:R-:W-:-:S04]  /*0230*/  IADD3 R6, PT, PT, R4, R3, RZ ;  /* 0x0000000304067210 */ /* 0x000fc80007ffe0ff */
[C---:B------:R-:W-:Y:S02]  /*0240*/  LOP3.LUT R4, R6.reuse, 0x600, RZ, 0xc0, !PT ;  /* 0x0000060006047812 */ /* 0x040fe400078ec0ff */
[----:B------:R-:W-:Y:S02]  /*0250*/  ISETP.GE.U32.AND P1, PT, R6, 0x600, PT ;  /* 0x000006000600780c */ /* 0x000fe40003f26070 */
[----:B------:R-:W-:-:S13]  /*0260*/  ISETP.NE.AND P0, PT, R4, 0x600, PT ;  /* 0x000006000400780c */ /* 0x000fda0003f05270 */
[----:B------:R-:W-:Y:S05]  /*0270*/  @!P0 BRA `(.L_x_9) ;  /* 0x00000000003c8947 */ /* 0x000fea0003800000 */
[----:B------:R-:W0:Y:S01]  /*0280*/  LDC.64 R4, c[0x0][0x380] ;  /* 0x0000e000ff047b82 */ /* 0x000e220000000a00 */
[----:B------:R-:W-:-:S04]  /*0290*/  LEA.HI R6, R6, 0x1, RZ, 0x17 ;  /* 0x0000000106067811 */ /* 0x000fc800078fb8ff */
[----:B------:R-:W-:-:S04]  /*02a0*/  LOP3.LUT R6, R6, 0x3, RZ, 0xc0, !PT ;  /* 0x0000000306067812 */ /* 0x000fc800078ec0ff */
[----:B------:R-:W-:Y:S01]  /*02b0*/  IADD3 R6, PT, PT, -R6, RZ, RZ ;  /* 0x000000ff06067210 */ /* 0x000fe20007ffe1ff */
[----:B0-----:R-:W-:-:S05]  /*02c0*/  IMAD.WIDE.U32 R4, R10, 0x4, R4 ;  /* 0x000000040a047825 */ /* 0x001fca00078e0004 */
[----:B------:R-:W-:-:S07]  /*02d0*/  MOV R7, R5 ;  /* 0x0000000500077202 */ /* 0x000fce0000000f00 */
.L_x_10:
[----:B------:R-:W-:-:S06]  /*02e0*/  MOV R5, R7 ;  /* 0x0000000700057202 */ /* 0x000fcc0000000f00 */
[----:B------:R0:W2:Y:S01]  /*02f0*/  LDG.E.CONSTANT R5, desc[UR6][R4.64] ;  /* 0x0000000604057981 */ /* 0x0000a2000c1e9900 */
[----:B------:R-:W-:Y:S02]  /*0300*/  IADD3 R6, PT, PT, R6, 0x1, RZ ;  /* 0x0000000106067810 */ /* 0x000fe40007ffe0ff */
[----:B------:R-:W-:Y:S02]  /*0310*/  IADD3 R10, PT, PT, R10, 0x200, RZ ;  /* 0x000002000a0a7810 */ /* 0x000fe40007ffe0ff */
[----:B------:R-:W-:Y:S02]  /*0320*/  ISETP.NE.AND P0, PT, R6, RZ, PT ;  /* 0x000000ff0600720c */ /* 0x000fe40003f05270 */
[----:B0-----:R-:W-:-:S04]  /*0330*/  IADD3 R4, P2, PT, R4, 0x800, RZ ;  /* 0x0000080004047810 */ /* 0x001fc80007f5e0ff */
[----:B------:R-:W-:Y:S01]  /*0340*/  IADD3.X R7, PT, PT, RZ, R7, RZ, P2, !PT ;  /* 0x00000007ff077210 */ /* 0x000fe200017fe4ff */
[----:B--2--5:R-:W-:-:S06]  /*0350*/  FADD R2, R5, R2 ;  /* 0x0000000205027221 */ /* 0x024fcc0000000000 */
[----:B------:R-:W-:Y:S05]  /*0360*/  @P0 BRA `(.L_x_10) ;  /* 0xfffffffc00dc0947 */ /* 0x000fea000383ffff */
.L_x_9:
[----:B------:R-:W-:Y:S05]  /*0370*/  BSYNC.RECONVERGENT B2 ;  /* 0x0000000000027941 */ /* 0x000fea0003800200 */
.L_x_8:
[----:B------:R-:W-:Y:S05]  /*0380*/  @!P1 BRA `(.L_x_7) ;  /* 0x0000000400689947 */ /* 0x000fea0003800000 */
[----:B------:R-:W-:Y:S01]  /*0390*/  IADD3 R4, PT, PT, -R10, R3, RZ ;  /* 0x000000030a047210 */ /* 0x000fe20007ffe1ff */
[----:B------:R-:W-:Y:S01]  /*03a0*/  BSSY.RECONVERGENT B2, `(.L_x_11) ;  /* 0x0000031000027945 */ /* 0x000fe20003800200 */
[----:B------:R-:W-:Y:S02]  /*03b0*/  PLOP3.LUT P0, PT, PT, PT, PT, 0x80, 0x8 ;  /* 0x000000000008781c */ /* 0x000fe40003f0f070 */
[----:B------:R-:W-:-:S13]  /*03c0*/  ISETP.GT.AND P1, PT, R4, 0x1800, PT ;  /* 0x000018000400780c */ /* 0x000fda0003f24270 */
[----:B------:R-:W-:Y:S05]  /*03d0*/  @!P1 BRA `(.L_x_12) ;  /* 0x0000000000b49947 */ /* 0x000fea0003800000 */
[----:B------:R-:W-:Y:S02]  /*03e0*/  PLOP3.LUT P0, PT, PT, PT, PT, 0x8, 0x80 ;  /* 0x000000000080781c */ /* 0x000fe40003f0e170 */
[----:B------:R-:W-:-:S11]  /*03f0*/  IADD3 R11, PT, PT, R3, -0x1800, RZ ;  /* 0xffffe800030b7810 */ /* 0x000fd60007ffe0ff */
.L_x_13:
[----:B------:R-:W0:Y:S01]  /*0400*/  LDC.64 R8, c[0x0][0x380] ;  /* 0x0000e000ff087b82 */ /* 0x000e220000000a00 */
[C---:B------:R-:W-:Y:S01]  /*0410*/  IADD3 R7, PT, PT, R10.reuse, 0x800, RZ ;  /* 0x000008000a077810 */ /* 0x040fe20007ffe0ff */
[----:B0-----:R-:W-:-:S05]  /*0420*/  IMAD.WIDE R24, R10, 0x4, R8 ;  /* 0x000000040a187825 */ /* 0x001fca00078e0208 */
[----:B------:R-:W2:Y:S04]  /*0430*/  LDG.E.CONSTANT R13, desc[UR6][R24.64] ;  /* 0x00000006180d7981 */ /* 0x000ea8000c1e9900 */
[----:B------:R-:W3:Y:S01]  /*0440*/  LDG.E.CONSTANT R12, desc[UR6][R24.64+0x800] ;  /* 0x00080006180c7981 */ /* 0x000ee2000c1e9900 */
[----:B------:R-:W-:-:S03]  /*0450*/  IMAD.WIDE R6, R7, 0x4, R8 ;  /* 0x0000000407067825 */ /* 0x000fc600078e0208 */
[----:B------:R-:W4:Y:S04]  /*0460*/  LDG.E.CONSTANT R14, desc[UR6][R24.64+0x1000] ;  /* 0x00100006180e7981 */ /* 0x000f28000c1e9900 */
[----:B------:R-:W4:Y:S04]  /*0470*/  LDG.E.CONSTANT R18, desc[UR6][R24.64+0x1800] ;  /* 0x0018000618127981 */ /* 0x000f28000c1e9900 */
[----:B------:R-:W4:Y:S01]  /*0480*/  LDG.E.CONSTANT R17, desc[UR6][R6.64] ;  /* 0x0000000606117981 */ /* 0x000f22000c1e9900 */
[----:B------:R-:W-:-:S03]  /*0490*/  IADD3 R5, PT, PT, R10, 0x1000, RZ ;  /* 0x000010000a057810 */ /* 0x000fc60007ffe0ff */
[----:B------:R-:W4:Y:S04]  /*04a0*/  LDG.E.CONSTANT R16, desc[UR6][R6.64+0x800] ;  /* 0x0008000606107981 */ /* 0x000f28000c1e9900 */
[----:B------:R-:W4:Y:S01]  /*04b0*/  LDG.E.CONSTANT R15, desc[UR6][R6.64+0x1000] ;  /* 0x00100006060f7981 */ /* 0x000f22000c1e9900 */
[----:B------:R-:W-:-:S03]  /*04c0*/  IMAD.WIDE R4, R5, 0x4, R8 ;  /* 0x0000000405047825 */ /* 0x000fc600078e0208 */
[----:B------:R-:W4:Y:S04]  /*04d0*/  LDG.E.CONSTANT R22, desc[UR6][R6.64+0x1800] ;  /* 0x0018000606167981 */ /* 0x000f28000c1e9900 */
[----:B------:R-:W4:Y:S01]  /*04e0*/  LDG.E.CONSTANT R21, desc[UR6][R4.64] ;  /* 0x0000000604157981 */ /* 0x000f22000c1e9900 */
[----:B------:R-:W-:-:S03]  /*04f0*/  IADD3 R23, PT, PT, R10, 0x1800, RZ ;  /* 0x000018000a177810 */ /* 0x000fc60007ffe0ff */
[----:B------:R-:W4:Y:S04]  /*0500*/  LDG.E.CONSTANT R20, desc[UR6][R4.64+0x800] ;  /* 0x0008000604147981 */ /* 0x000f28000c1e9900 */
[----:B------:R-:W4:Y:S01]  /*0510*/  LDG.E.CONSTANT R19, desc[UR6][R4.64+0x1000] ;  /* 0x0010000604137981 */ /* 0x000f22000c1e9900 */
[----:B------:R-:W-:-:S03]  /*0520*/  IMAD.WIDE R8, R23, 0x4, R8 ;  /* 0x0000000417087825 */ /* 0x000fc600078e0208 */
[----:B------:R-:W4:Y:S04]  /*0530*/  LDG.E.CONSTANT R26, desc[UR6][R4.64+0x1800] ;  /* 0x00180006041a7981 */ /* 0x000f28000c1e9900 */
[----:B------:R-:W4:Y:S04]  /*0540*/  LDG.E.CONSTANT R25, desc[UR6][R8.64] ;  /* 0x0000000608197981 */ /* 0x000f28000c1e9900 */
[----:B------:R-:W4:Y:S04]  /*0550*/  LDG.E.CONSTANT R23, desc[UR6][R8.64+0x800] ;  /* 0x0008000608177981 */ /* 0x000f28000c1e9900 */
[----:B------:R-:W4:Y:S04]  /*0560*/  LDG.E.CONSTANT R24, desc[UR6][R8.64+0x1000] ;  /* 0x0010000608187981 */ /* 0x000f28000c1e9900 */
[----:B------:R-:W4:Y:S01]  /*0570*/  LDG.E.CONSTANT R27, desc[UR6][R8.64+0x1800] ;  /* 0x00180006081b7981 */ /* 0x000f22000c1e9900 */
[----:B------:R-:W-:-:S04]  /*0580*/  IADD3 R10, PT, PT, R10, 0x2000, RZ ;  /* 0x000020000a0a7810 */ /* 0x000fc80007ffe0ff */
[----:B------:R-:W-:Y:S01]  /*0590*/  ISETP.GE.AND P1, PT, R10, R11, PT ;  /* 0x0000000b0a00720c */ /* 0x000fe20003f26270 */
[----:B--2--5:R-:W-:-:S04]  /*05a0*/  FADD R13, R13, R2 ;  /* 0x000000020d0d7221 */ /* 0x024fc80000000000 */
[----:B---3--:R-:W-:-:S04]  /*05b0*/  FADD R13, R13, R12 ;  /* 0x0000000c0d0d7221 */ /* 0x008fc80000000000 */
[----:B----4-:R-:W-:-:S04]  /*05c0*/  FADD R13, R13, R14 ;  /* 0x0000000e0d0d7221 */ /* 0x010fc80000000000 */
[----:B------:R-:W-:-:S04]  /*05d0*/  FADD R18, R13, R18 ;  /* 0x000000120d127221 */ /* 0x000fc80000000000 */
        /* <DEDUP_REMOVED lines=11> */
[----:B------:R-:W-:Y:S01]  /*0690*/  FADD R2, R24, R27 ;  /* 0x0000001b18027221 */ /* 0x000fe20000000000 */
[----:B------:R-:W-:Y:S06]  /*06a0*/  @!P1 BRA `(.L_x_13) ;  /* 0xfffffffc00549947 */ /* 0x000fec000383ffff */
.L_x_12:
[----:B------:R-:W-:Y:S05]  /*06b0*/  BSYNC.RECONVERGENT B2 ;  /* 0x0000000000027941 */ /* 0x000fea0003800200 */
.L_x_11:
[----:B------:R-:W-:Y:S01]  /*06c0*/  IADD3 R4, PT, PT, -R10, R3, RZ ;  /* 0x000000030a047210 */ /* 0x000fe20007ffe1ff */
[----:B------:R-:W-:Y:S03]  /*06d0*/  BSSY.RECONVERGENT B2, `(.L_x_14) ;  /* 0x0000019000027945 */ /* 0x000fe60003800200 */
[----:B------:R-:W-:-:S13]  /*06e0*/  ISETP.GT.AND P1, PT, R4, 0x800, PT ;  /* 0x000008000400780c */ /* 0x000fda0003f24270 */
[----:B------:R-:W-:Y:S05]  /*06f0*/  @!P1 BRA `(.L_x_15) ;  /* 0x0000000000589947 */ /* 0x000fea0003800000 */
        /* <DEDUP_REMOVED lines=8> */
[----:B------:R-:W4:Y:S04]  /*0780*/  LDG.E.CONSTANT R15, desc[UR6][R6.64] ;  /* 0x00000006060f7981 */ /* 0x000f28000c1e9900 */
[----:B------:R-:W4:Y:S04]  /*0790*/  LDG.E.CONSTANT R17, desc[UR6][R6.64+0x800] ;  /* 0x0008000606117981 */ /* 0x000f28000c1e9900 */
[----:B------:R-:W4:Y:S04]  /*07a0*/  LDG.E.CONSTANT R19, desc[UR6][R6.64+0x1000] ;  /* 0x0010000606137981 */ /* 0x000f28000c1e9900 */
[----:B------:R-:W4:Y:S01]  /*07b0*/  LDG.E.CONSTANT R21, desc[UR6][R6.64+0x1800] ;  /* 0x0018000606157981 */ /* 0x000f22000c1e9900 */
[----:B------:R-:W-:-:S02]  /*07c0*/  PLOP3.LUT P0, PT, PT, PT, PT, 0x8, 0x80 ;  /* 0x000000000080781c */ /* 0x000fc40003f0e170 */
[----:B------:R-:W-:Y:S01]  /*07d0*/  IADD3 R10, PT, PT, R10, 0x1000, RZ ;  /* 0x000010000a0a7810 */ /* 0x000fe20007ffe0ff */
[----:B--2--5:R-:W-:-:S04]  /*07e0*/  FADD R9, R2, R9 ;  /* 0x0000000902097221 */ /* 0x024fc80000000000 */
[----:B---3--:R-:W-:-:S04]  /*07f0*/  FADD R8, R9, R8 ;  /* 0x0000000809087221 */ /* 0x008fc80000000000 */
[----:B----4-:R-:W-:-:S04]  /*0800*/  FADD R8, R8, R11 ;  /* 0x0000000b08087221 */ /* 0x010fc80000000000 */
[----:B------:R-:W-:-:S04]  /*0810*/  FADD R8, R8, R13 ;  /* 0x0000000d08087221 */ /* 0x000fc80000000000 */
[----:B------:R-:W-:-:S04]  /*0820*/  FADD R8, R8, R15 ;  /* 0x0000000f08087221 */ /* 0x000fc80000000000 */
[----:B------:R-:W-:-:S04]  /*0830*/  FADD R8, R8, R17 ;  /* 0x0000001108087221 */ /* 0x000fc80000000000 */
[----:B------:R-:W-:-:S04]  /*0840*/  FADD R8, R8, R19 ;  /* 0x0000001308087221 */ /* 0x000fc80000000000 */
[----:B------:R-:W-:-:S07]  /*0850*/  FADD R2, R8, R21 ;  /* 0x0000001508027221 */ /* 0x000fce0000000000 */
.L_x_15:
[----:B------:R-:W-:Y:S05]  /*0860*/  BSYNC.RECONVERGENT B2 ;  /* 0x0000000000027941 */ /* 0x000fea0003800200 */
.L_x_14:
[----:B------:R-:W-:-:S13]  /*0870*/  ISETP.LT.OR P0, PT, R10, R3, P0 ;  /* 0x000000030a00720c */ /* 0x000fda0000701670 */
[----:B------:R-:W-:Y:S05]  /*0880*/  @!P0 BRA `(.L_x_7) ;  /* 0x0000000000288947 */ /* 0x000fea0003800000 */
[----:B------:R-:W0:Y:S02]  /*0890*/  LDC.64 R4, c[0x0][0x380] ;  /* 0x0000e000ff047b82 */ /* 0x000e240000000a00 */
[----:B0-----:R-:W-:-:S05]  /*08a0*/  IMAD.WIDE R4, R10, 0x4, R4 ;  /* 0x000000040a047825 */ /* 0x001fca00078e0204 */
[----:B------:R-:W2:Y:S04]  /*08b0*/  LDG.E.CONSTANT R7, desc[UR6][R4.64] ;  /* 0x0000000604077981 */ /* 0x000ea8000c1e9900 */
[----:B------:R-:W3:Y:S04]  /*08c0*/  LDG.E.CONSTANT R6, desc[UR6][R4.64+0x800] ;  /* 0x0008000604067981 */ /* 0x000ee8000c1e9900 */
[----:B------:R-:W4:Y:S04]  /*08d0*/  LDG.E.CONSTANT R9, desc[UR6][R4.64+0x1000] ;  /* 0x0010000604097981 */ /* 0x000f28000c1e9900 */
[----:B------:R-:W4:Y:S01]  /*08e0*/  LDG.E.CONSTANT R11, desc[UR6][R4.64+0x1800] ;  /* 0x00180006040b7981 */ /* 0x000f22000c1e9900 */
[----:B--2--5:R-:W-:-:S04]  /*08f0*/  FADD R7, R2, R7 ;  /* 0x0000000702077221 */ /* 0x024fc80000000000 */
[----:B---3--:R-:W-:-:S04]  /*0900*/  FADD R6, R7, R6 ;  /* 0x0000000607067221 */ /* 0x008fc80000000000 */
[----:B----4-:R-:W-:-:S04]  /*0910*/  FADD R6, R6, R9 ;  /* 0x0000000906067221 */ /* 0x010fc80000000000 */
[----:B------:R-:W-:-:S07]  /*0920*/  FADD R2, R6, R11 ;  /* 0x0000000b06027221 */ /* 0x000fce0000000000 */
.L_x_7:
[----:B------:R-:W-:Y:S05]  /*0930*/  BSYNC.RECONVERGENT B1 ;  /* 0x0000000000017941 */ /* 0x000fea0003800200 */
.L_x_6:
[----:B------:R-:W-:-:S13]  /*0940*/  ISETP.GE.AND P0, PT, R3, 0x200, PT ;  /* 0x000002000300780c */ /* 0x000fda0003f06270 */
[----:B------:R-:W-:Y:S05]  /*0950*/  @!P0 BRA `(.L_x_16) ;  /* 0x0000000000b48947 */ /* 0x000fea0003800000 */
[----:B-----5:R-:W1:Y:S01]  /*0960*/  SHFL.DOWN P0, R3, R2, 0x1, 0x1f ;  /* 0x08201f0002037f89 */ /* 0x020e620000000000 */
[----:B------:R-:W2:Y:S01]  /*0970*/  S2R R7, SR_LANEID ;  /* 0x0000000000077919 */ /* 0x000ea20000000000 */
[----:B-1----:R-:W-:-:S05]  /*0980*/  @P0 FADD R3, R3, R2 ;  /* 0x0000000203030221 */ /* 0x002fca0000000000 */
[----:B0-----:R-:W0:Y:S01]  /*0990*/  SHFL.DOWN P0, R4, R3, 0x2, 0x1f ;  /* 0x08401f0003047f89 */ /* 0x001e220000000000 */
[----:B--2---:R-:W-:-:S13]  /*09a0*/  ISETP.NE.AND P1, PT, R7, RZ, PT ;  /* 0x000000ff0700720c */ /* 0x004fda0003f25270 */
[----:B------:R-:W1:Y:S01]  /*09b0*/  @!P1 S2R R8, SR_CgaCtaId ;  /* 0x0000000000089919 */ /* 0x000e620000008800 */
[----:B------:R-:W-:Y:S01]  /*09c0*/  @!P1 MOV R7, 0x400 ;  /* 0x0000040000079802 */ /* 0x000fe20000000f00 */
[----:B0-----:R-:W-:Y:S01]  /*09d0*/  @P0 FADD R4, R3, R4 ;  /* 0x0000000403040221 */ /* 0x001fe20000000000 */
[----:B------:R-:W-:-:S04]  /*09e0*/  @!P1 SHF.R.U32.HI R3, RZ, 0x3, R0 ;  /* 0x00000003ff039819 */ /* 0x000fc80000011600 */
[----:B------:R-:W0:Y:S01]  /*09f0*/  SHFL.DOWN P0, R5, R4, 0x4, 0x1f ;  /* 0x08801f0004057f89 */ /* 0x000e220000000000 */
[----:B------:R-:W-:Y:S02]  /*0a00*/  @!P1 LOP3.LUT R3, R3, 0x7c, RZ, 0xc0, !PT ;  /* 0x0000007c03039812 */ /* 0x000fe400078ec0ff */
[----:B-1----:R-:W-:Y:S01]  /*0a10*/  @!P1 LEA R8, R8, R7, 0x18 ;  /* 0x0000000708089211 */ /* 0x002fe200078ec0ff */
[----:B0-----:R-:W-:-:S03]  /*0a20*/  @P0 FADD R5, R4, R5 ;  /* 0x0000000504050221 */ /* 0x001fc60000000000 */
[----:B------:R-:W-:Y:S02]  /*0a30*/  @!P1 IADD3 R3, PT, PT, R3, R8, RZ ;  /* 0x0000000803039210 */ /* 0x000fe40007ffe0ff */
[----:B------:R-:W0:Y:S02]  /*0a40*/  SHFL.DOWN P0, R6, R5, 0x8, 0x1f ;  /* 0x09001f0005067f89 */ /* 0x000e240000000000 */
[----:B0-----:R-:W-:-:S05]  /*0a50*/  @P0 FADD R6, R5, R6 ;  /* 0x0000000605060221 */ /* 0x001fca0000000000 */
[----:B------:R-:W0:Y:S02]  /*0a60*/  SHFL.DOWN P0, R2, R6, 0x10, 0x1f ;  /* 0x0a001f0006027f89 */ /* 0x000e240000000000 */
[----:B0-----:R-:W-:Y:S01]  /*0a70*/  @P0 FADD R2, R6, R2 ;  /* 0x0000000206020221 */ /* 0x001fe20000000000 */
[----:B------:R-:W-:-:S04]  /*0a80*/  ISETP.NE.AND P0, PT, R0, RZ, PT ;  /* 0x000000ff0000720c */ /* 0x000fc80003f05270 */
[----:B------:R0:W-:Y:S01]  /*0a90*/  @!P1 STS [R3+0x10], R2 ;  /* 0x0000100203009388 */ /* 0x0001e20000000800 */
[----:B------:R-:W-:Y:S08]  /*0aa0*/  BAR.SYNC.DEFER_BLOCKING 0x0 ;  /* 0x0000000000007b1d */ /* 0x000ff00000010000 */
[----:B------:R-:W-:Y:S05]  /*0ab0*/  @P0 BRA `(.L_x_17) ;  /* 0x0000003400240947 */ /* 0x000fea0003800000 */
[----:B------:R-:W1:Y:S01]  /*0ac0*/  S2UR UR5, SR_CgaCtaId ;  /* 0x00000000000579c3 */ /* 0x000e620000008800 */
[----:B------:R-:W-:Y:S02]  /*0ad0*/  UMOV UR4, 0x400 ;  /* 0x0000040000047882 */ /* 0x000fe40000000000 */
[----:B-1----:R-:W-:-:S09]  /*0ae0*/  ULEA UR4, UR5, UR4, 0x18 ;  /* 0x0000000405047291 */ /* 0x002fd2000f8ec0ff */
[----:B------:R-:W1:Y:S04]  /*0af0*/  LDS.128 R4, [UR4+0x10] ;  /* 0x00001004ff047984 */ /* 0x000e680008000c00 */
[----:B------:R-:W2:Y:S04]  /*0b00*/  LDS.128 R12, [UR4+0x20] ;  /* 0x00002004ff0c7984 */ /* 0x000ea80008000c00 */
[----:B------:R-:W3:Y:S04]  /*0b10*/  LDS.128 R8, [UR4+0x30] ;  /* 0x00003004ff087984 */ /* 0x000ee80008000c00 */
[----:B------:R-:W4:Y:S01]  /*0b20*/  LDS.128 R16, [UR4+0x40] ;  /* 0x00004004ff107984 */ /* 0x000f220008000c00 */
[----:B-1----:R-:W-:-:S04]  /*0b30*/  FADD R5, R2, R5 ;  /* 0x0000000502057221 */ /* 0x002fc80000000000 */
[----:B------:R-:W-:-:S04]  /*0b40*/  FADD R6, R5, R6 ;  /* 0x0000000605067221 */ /* 0x000fc80000000000 */
[----:B------:R-:W-:-:S04]  /*0b50*/  FADD R7, R6, R7 ;  /* 0x0000000706077221 */ /* 0x000fc80000000000 */
[----:B--2---:R-:W-:-:S04]  /*0b60*/  FADD R12, R7, R12 ;  /* 0x0000000c070c7221 */ /* 0x004fc80000000000 */
[----:B------:R-:W-:-:S04]  /*0b70*/  FADD R13, R12, R13 ;  /* 0x0000000d0c0d7221 */ /* 0x000fc80000000000 */
[----:B------:R-:W-:-:S04]  /*0b80*/  FADD R14, R13, R14 ;  /* 0x0000000e0d0e7221 */ /* 0x000fc80000000000 */
[----:B------:R-:W-:-:S04]  /*0b90*/  FADD R15, R14, R15 ;  /* 0x0000000f0e0f7221 */ /* 0x000fc80000000000 */
[----:B---3--:R-:W-:-:S04]  /*0ba0*/  FADD R8, R15, R8 ;  /* 0x000000080f087221 */ /* 0x008fc80000000000 */
[----:B------:R-:W-:-:S04]  /*0bb0*/  FADD R9, R8, R9 ;  /* 0x0000000908097221 */ /* 0x000fc80000000000 */
[----:B------:R-:W-:-:S04]  /*0bc0*/  FADD R10, R9, R10 ;  /* 0x0000000a090a7221 */ /* 0x000fc80000000000 */
[----:B------:R-:W-:-:S04]  /*0bd0*/  FADD R11, R10, R11 ;  /* 0x0000000b0a0b7221 */ /* 0x000fc80000000000 */
[----:B----4-:R-:W-:-:S04]  /*0be0*/  FADD R16, R11, R16 ;  /* 0x000000100b107221 */ /* 0x010fc80000000000 */
[----:B------:R-:W-:-:S04]  /*0bf0*/  FADD R17, R16, R17 ;  /* 0x0000001110117221 */ /* 0x000fc80000000000 */
[----:B------:R-:W-:-:S04]  /*0c00*/  FADD R18, R17, R18 ;  /* 0x0000001211127221 */ /* 0x000fc80000000000 */
[----:B0-----:R-:W-:Y:S01]  /*0c10*/  FADD R2, R18, R19 ;  /* 0x0000001312027221 */ /* 0x001fe20000000000 */
[----:B------:R-:W-:Y:S06]  /*0c20*/  BRA `(.L_x_17) ;  /* 0x0000003000c87947 */ /* 0x000fec0003800000 */
.L_x_16:
[----:B0-----:R-:W-:Y:S01]  /*0c30*/  LOP3.LUT R4, R0, 0x3e0, RZ, 0xc0, !PT ;  /* 0x000003e000047812 */ /* 0x001fe200078ec0ff */
[----:B------:R-:W0:Y:S03]  /*0c40*/  S2R R9, SR_LANEID ;  /* 0x0000000000097919 */ /* 0x000e260000000000 */
[----:B------:R-:W-:Y:S02]  /*0c50*/  IADD3 R6, PT, PT, R4, 0x20, RZ ;  /* 0x0000002004067810 */ /* 0x000fe40007ffe0ff */
[----:B------:R-:W-:Y:S02]  /*0c60*/  LOP3.LUT R4, RZ, R4, RZ, 0x33, !PT ;  /* 0x00000004ff047212 */ /* 0x000fe400078e33ff */
[-C--:B------:R-:W-:Y:S02]  /*0c70*/  ISETP.GT.AND P0, PT, R6, R3.reuse, PT ;  /* 0x000000030600720c */ /* 0x080fe40003f04270 */
[----:B------:R-:W-:-:S04]  /*0c80*/  IADD3 R4, PT, PT, R4, R3, RZ ;  /* 0x0000000304047210 */ /* 0x000fc80007ffe0ff */
[----:B------:R-:W-:-:S06]  /*0c90*/  SEL R5, R4, 0x1f, P0 ;  /* 0x0000001f04057807 */ /* 0x000fcc0000000000 */
[----:B-----5:R-:W1:Y:S01]  /*0ca0*/  SHFL.DOWN P0, R4, R2, 0x1, R5 ;  /* 0x0820000002047989 */ /* 0x020e620000000005 */
[----:B0-----:R-:W-:Y:S01]  /*0cb0*/  ISETP.NE.AND P1, PT, R9, RZ, PT ;  /* 0x000000ff0900720c */ /* 0x001fe20003f25270 */
[----:B-1----:R-:W-:-:S12]  /*0cc0*/  @P0 FADD R4, R4, R2 ;  /* 0x0000000204040221 */ /* 0x002fd80000000000 */
[----:B------:R-:W0:Y:S01]  /*0cd0*/  @!P1 S2R R10, SR_CgaCtaId ;  /* 0x00000000000a9919 */ /* 0x000e220000008800 */
[----:B------:R-:W-:Y:S01]  /*0ce0*/  @!P1 MOV R9, 0x400 ;  /* 0x0000040000099802 */ /* 0x000fe20000000f00 */
[----:B------:R-:W1:Y:S02]  /*0cf0*/  SHFL.DOWN P0, R6, R4, 0x2, R5 ;  /* 0x0840000004067989 */ /* 0x000e640000000005 */
[----:B-1----:R-:W-:Y:S01]  /*0d00*/  @P0 FADD R6, R4, R6 ;  /* 0x0000000604060221 */ /* 0x002fe20000000000 */
[----:B------:R-:W-:Y:S02]  /*0d10*/  @!P1 SHF.R.U32.HI R4, RZ, 0x3, R0 ;  /* 0x00000003ff049819 */ /* 0x000fe40000011600 */
[----:B0-----:R-:W-:Y:S02]  /*0d20*/  @!P1 LEA R9, R10, R9, 0x18 ;  /* 0x000000090a099211 */ /* 0x001fe400078ec0ff */
[----:B------:R-:W0:Y:S01]  /*0d30*/  SHFL.DOWN P0, R7, R6, 0x4, R5 ;  /* 0x0880000006077989 */ /* 0x000e220000000005 */
[----:B------:R-:W-:-:S04]  /*0d40*/  @!P1 LOP3.LUT R4, R4, 0x7c, RZ, 0xc0, !PT ;  /* 0x0000007c04049812 */ /* 0x000fc800078ec0ff */
[----:B------:R-:W-:Y:S01]  /*0d50*/  @!P1 IADD3 R9, PT, PT, R4, R9, RZ ;  /* 0x0000000904099210 */ /* 0x000fe20007ffe0ff */
[----:B0-----:R-:W-:-:S05]  /*0d60*/  @P0 FADD R7, R6, R7 ;  /* 0x0000000706070221 */ /* 0x001fca0000000000 */
[----:B------:R-:W0:Y:S02]  /*0d70*/  SHFL.DOWN P0, R8, R7, 0x8, R5 ;  /* 0x0900000007087989 */ /* 0x000e240000000005 */
[----:B0-----:R-:W-:-:S05]  /*0d80*/  @P0 FADD R8, R7, R8 ;  /* 0x0000000807080221 */ /* 0x001fca0000000000 */
[----:B------:R-:W0:Y:S02]  /*0d90*/  SHFL.DOWN P0, R2, R8, 0x10, R5 ;  /* 0x0a00000008027989 */ /* 0x000e240000000005 */
[----:B0-----:R-:W-:Y:S01]  /*0da0*/  @P0 FADD R2, R8, R2 ;  /* 0x0000000208020221 */ /* 0x001fe20000000000 */
[----:B------:R-:W-:-:S04]  /*0db0*/  ISETP.NE.AND P0, PT, R0, RZ, PT ;  /* 0x000000ff0000720c */ /* 0x000fc80003f05270 */
[----:B------:R4:W-:Y:S01]  /*0dc0*/  @!P1 STS [R9+0x10], R2 ;  /* 0x0000100209009388 */ /* 0x0009e20000000800 */
[----:B------:R-:W-:Y:S08]  /*0dd0*/  BAR.SYNC.DEFER_BLOCKING 0x0 ;  /* 0x0000000000007b1d */ /* 0x000ff00000010000 */
[----:B------:R-:W-:Y:S05]  /*0de0*/  @P0 BRA `(.L_x_17) ;  /* 0x0000003000580947 */ /* 0x000fea0003800000 */
[----:B------:R-:W0:Y:S01]  /*0df0*/  S2UR UR5, SR_CgaCtaId ;  /* 0x00000000000579c3 */ /* 0x000e220000008800 */
[----:B------:R-:W-:Y:S01]  /*0e00*/  UMOV UR4, 0x400 ;  /* 0x0000040000047882 */ /* 0x000fe20000000000 */
[C---:B------:R-:W-:Y:S02]  /*0e10*/  ISETP.GT.AND P2, PT, R3.reuse, 0x20, PT ;  /* 0x000000200300780c */ /* 0x040fe40003f44270 */
[C---:B------:R-:W-:Y:S02]  /*0e20*/  ISETP.GT.AND P3, PT, R3.reuse, 0x40, PT ;  /* 0x000000400300780c */ /* 0x040fe40003f64270 */
[C---:B------:R-:W-:Y:S02]  /*0e30*/  ISETP.GT.AND P1, PT, R3.reuse, 0x60, PT ;  /* 0x000000600300780c */ /* 0x040fe40003f24270 */
[----:B------:R-:W-:Y:S01]  /*0e40*/  ISETP.GT.AND P4, PT, R3, 0xc0, PT ;  /* 0x000000c00300780c */ /* 0x000fe20003f84270 */
[----:B0-----:R-:W-:-:S09]  /*0e50*/  ULEA UR4, UR5, UR4, 0x18 ;  /* 0x0000000405047291 */ /* 0x001fd2000f8ec0ff */
[----:B------:R-:W0:Y:S04]  /*0e60*/  LDS.128 R16, [UR4+0x10] ;  /* 0x00001004ff107984 */ /* 0x000e280008000c00 */
[----:B------:R-:W1:Y:S04]  /*0e70*/  LDS.128 R4, [UR4+0x20] ;  /* 0x00002004ff047984 */ /* 0x000e680008000c00 */
[----:B----4-:R-:W2:Y:S04]  /*0e80*/  LDS.128 R8, [UR4+0x30] ;  /* 0x00003004ff087984 */ /* 0x010ea80008000c00 */
[----:B------:R-:W3:Y:S01]  /*0e90*/  LDS.128 R12, [UR4+0x40] ;  /* 0x00004004ff0c7984 */ /* 0x000ee20008000c00 */
[----:B0-----:R-:W-:Y:S01]  /*0ea0*/  @P2 FADD R2, R2, R17 ;  /* 0x0000001102022221 */ /* 0x001fe20000000000 */
[----:B------:R-:W-:-:S03]  /*0eb0*/  ISETP.GT.AND P2, PT, R3, 0x80, PT ;  /* 0x000000800300780c */ /* 0x000fc60003f44270 */
[----:B------:R-:W-:Y:S01]  /*0ec0*/  @P3 FADD R2, R2, R18 ;  /* 0x0000001202023221 */ /* 0x000fe20000000000 */
[----:B------:R-:W-:-:S03]  /*0ed0*/  ISETP.GT.AND P3, PT, R3, 0xa0, PT ;  /* 0x000000a00300780c */ /* 0x000fc60003f64270 */
[----:B------:R-:W-:Y:S01]  /*0ee0*/  @P1 FADD R2, R2, R19 ;  /* 0x0000001302021221 */ /* 0x000fe20000000000 */
[----:B------:R-:W-:-:S05]  /*0ef0*/  ISETP.GT.AND P1, PT, R3, 0xe0, PT ;  /* 0x000000e00300780c */ /* 0x000fca0003f24270 */
[----:B-1----:R-:W-:Y:S01]  /*0f00*/  @P2 FADD R2, R2, R4 ;  /* 0x0000000402022221 */ /* 0x002fe20000000000 */
[----:B------:R-:W-:-:S03]  /*0f10*/  ISETP.GT.AND P2, PT, R3, 0x100, PT ;  /* 0x000001000300780c */ /* 0x000fc60003f44270 */
[----:B------:R-:W-:Y:S01]  /*0f20*/  @P3 FADD R2, R2, R5 ;  /* 0x0000000502023221 */ /* 0x000fe20000000000 */
[----:B------:R-:W-:-:S03]  /*0f30*/  ISETP.GT.AND P3, PT, R3, 0x120, PT ;  /* 0x000001200300780c */ /* 0x000fc60003f64270 */
[----:B------:R-:W-:Y:S01]  /*0f40*/  @P4 FADD R2, R2, R6 ;  /* 0x0000000602024221 */ /* 0x000fe20000000000 */
[----:B------:R-:W-:-:S03]  /*0f50*/  ISETP.GT.AND P4, PT, R3, 0x140, PT ;  /* 0x000001400300780c */ /* 0x000fc60003f84270 */
[----:B------:R-:W-:Y:S01]  /*0f60*/  @P1 FADD R2, R2, R7 ;  /* 0x0000000702021221 */ /* 0x000fe20000000000 */
[----:B------:R-:W-:-:S03]  /*0f70*/  ISETP.GT.AND P1, PT, R3, 0x160, PT ;  /* 0x000001600300780c */ /* 0x000fc60003f24270 */
[----:B--2---:R-:W-:Y:S01]  /*0f80*/  @P2 FADD R2, R2, R8 ;  /* 0x0000000802022221 */ /* 0x004fe20000000000 */
[----:B------:R-:W-:-:S03]  /*0f90*/  ISETP.GT.AND P2, PT, R3, 0x180, PT ;  /* 0x000001800300780c */ /* 0x000fc60003f44270 */
[----:B------:R-:W-:Y:S01]  /*0fa0*/  @P3 FADD R2, R2, R9 ;  /* 0x0000000902023221 */ /* 0x000fe20000000000 */
[----:B------:R-:W-:-:S03]  /*0fb0*/  ISETP.GT.AND P3, PT, R3, 0x1a0, PT ;  /* 0x000001a00300780c */ /* 0x000fc60003f64270 */
[----:B------:R-:W-:Y:S01]  /*0fc0*/  @P4 FADD R2, R2, R10 ;  /* 0x0000000a02024221 */ /* 0x000fe20000000000 */
[----:B------:R-:W-:-:S03]  /*0fd0*/  ISETP.GT.AND P4, PT, R3, 0x1c0, PT ;  /* 0x000001c00300780c */ /* 0x000fc60003f84270 */
[----:B------:R-:W-:Y:S01]  /*0fe0*/  @P1 FADD R2, R2, R11 ;  /* 0x0000000b02021221 */ /* 0x000fe20000000000 */
[----:B------:R-:W-:-:S03]  /*0ff0*/  ISETP.GT.AND P1, PT, R3, 0x1e0, PT ;  /* 0x000001e00300780c */ /* 0x000fc60003f24270 */
[----:B---3--:R-:W-:-:S04]  /*1000*/  @P2 FADD R2, R2, R12 ;  /* 0x0000000c02022221 */ /* 0x008fc80000000000 */
[----:B------:R-:W-:-:S04]  /*1010*/  @P3 FADD R2, R2, R13 ;  /* 0x0000000d02023221 */ /* 0x000fc80000000000 */
[----:B------:R-:W-:-:S04]  /*1020*/  @P4 FADD R2, R2, R14 ;  /* 0x0000000e02024221 */ /* 0x000fc80000000000 */
[----:B------:R-:W-:Y:S01]  /*1030*/  @P1 FADD R2, R2, R15 ;  /* 0x0000000f02021221 */ /* 0x000fe20000000000 */
[----:B------:R-:W-:Y:S06]  /*1040*/  BRA `(.L_x_17) ;  /* 0x0000002c00c07947 */ /* 0x000fec0003800000 */
.L_x_3:
[----:B------:R-:W0:Y:S01]  /*1050*/  S2R R0, SR_TID.X ;  /* 0x0000000000007919 */ /* 0x000e220000002100 */
[----:B------:R-:W1:Y:S01]  /*1060*/  LDC.64 R4, c[0x0][0x380] ;  /* 0x0000e000ff047b82 */ /* 0x000e620000000a00 */
[----:B0-----:R-:W-:-:S05]  /*1070*/  SHF.L.U32 R7, R0, 0x1, RZ ;  /* 0x0000000100077819 */ /* 0x001fca00000006ff */
[----:B-1----:R-:W-:-:S05]  /*1080*/  IMAD.WIDE.U32 R4, R7, 0x4, R4 ;  /* 0x0000000407047825 */ /* 0x002fca00078e0004 */
[----:B------:R-:W2:Y:S04]  /*1090*/  LDG.E.64.CONSTANT R14, desc[UR6][R4.64] ;  /* 0x00000006040e7981 */ /* 0x000ea8000c1e9b00 */
[----:B------:R-:W3:Y:S04]  /*10a0*/  LDG.E.64.CONSTANT R16, desc[UR6][R4.64+0x1000] ;  /* 0x0010000604107981 */ /* 0x000ee8000c1e9b00 */
[----:B------:R-:W4:Y:S04]  /*10b0*/  LDG.E.64.CONSTANT R18, desc[UR6][R4.64+0x2000] ;  /* 0x0020000604127981 */ /* 0x000f28000c1e9b00 */
[----:B------:R-:W5:Y:S04]  /*10c0*/  LDG.E.64.CONSTANT R20, desc[UR6][R4.64+0x3000] ;  /* 0x0030000604147981 */ /* 0x000f68000c1e9b00 */
[----:B------:R-:W5:Y:S04]  /*10d0*/  LDG.E.64.CONSTANT R12, desc[UR6][R4.64+0x4000] ;  /* 0x00400006040c7981 */ /* 0x000f68000c1e9b00 */
[----:B------:R-:W5:Y:S04]  /*10e0*/  LDG.E.64.CONSTANT R10, desc[UR6][R4.64+0x5000] ;  /* 0x00500006040a7981 */ /* 0x000f68000c1e9b00 */
[----:B------:R-:W5:Y:S04]  /*10f0*/  LDG.E.64.CONSTANT R6, desc[UR6][R4.64+0x6000] ;  /* 0x0060000604067981 */ /* 0x000f68000c1e9b00 */
[----:B------:R-:W5:Y:S01]  /*1100*/  LDG.E.64.CONSTANT R8, desc[UR6][R4.64+0x7000] ;  /* 0x0070000604087981 */ /* 0x000f62000c1e9b00 */
[----:B------:R-:W-:Y:S01]  /*1110*/  ISETP.GE.U32.AND P0, PT, R3, 0x4000, PT ;  /* 0x000040000300780c */ /* 0x000fe20003f06070 */
[----:B--2---:R-:W-:Y:S01]  /*1120*/  FADD R14, R14, R15 ;  /* 0x0000000f0e0e7221 */ /* 0x004fe20000000000 */
[----:B---3--:R-:W-:Y:S01]  /*1130*/  FADD R17, R16, R17 ;  /* 0x0000001110117221 */ /* 0x008fe20000000000 */
[----:B----4-:R-:W-:-:S03]  /*1140*/  FADD R18, R18, R19 ;  /* 0x0000001312127221 */ /* 0x010fc60000000000 */
[----:B------:R-:W-:Y:S01]  /*1150*/  FADD R14, R14, R17 ;  /* 0x000000110e0e7221 */ /* 0x000fe20000000000 */
[----:B-----5:R-:W-:Y:S01]  /*1160*/  FADD R21, R20, R21 ;  /* 0x0000001514157221 */ /* 0x020fe20000000000 */
[----:B------:R-:W-:Y:S02]  /*1170*/  HFMA2 R20, -RZ, RZ, 0, 0.0078125 ;  /* 0x00002000ff147431 */ /* 0x000fe400000001ff */
[----:B------:R-:W-:Y:S01]  /*1180*/  FADD R12, R12, R13 ;  /* 0x0000000d0c0c7221 */ /* 0x000fe20000000000 */
[----:B------:R-:W-:Y:S01]  /*1190*/  FADD R21, R18, R21 ;  /* 0x0000001512157221 */ /* 0x000fe20000000000 */
[----:B------:R-:W-:-:S03]  /*11a0*/  FADD R11, R10, R11 ;  /* 0x0000000b0a0b7221 */ /* 0x000fc60000000000 */
[----:B------:R-:W-:Y:S01]  /*11b0*/  FADD R14, R14, R21 ;  /* 0x000000150e0e7221 */ /* 0x000fe20000000000 */
[----:B------:R-:W-:Y:S01]  /*11c0*/  FADD R6, R6, R7 ;  /* 0x0000000706067221 */ /* 0x000fe20000000000 */
[----:B------:R-:W-:Y:S01]  /*11d0*/  FADD R11, R12, R11 ;  /* 0x0000000b0c0b7221 */ /* 0x000fe20000000000 */
[----:B------:R-:W-:-:S04]  /*11e0*/  FADD R9, R8, R9 ;  /* 0x0000000908097221 */ /* 0x000fc80000000000 */
[----:B------:R-:W-:-:S04]  /*11f0*/  FADD R6, R6, R9 ;  /* 0x0000000906067221 */ /* 0x000fc80000000000 */
[----:B------:R-:W-:-:S04]  /*1200*/  FADD R11, R11, R6 ;  /* 0x000000060b0b7221 */ /* 0x000fc80000000000 */
[----:B------:R-:W-:Y:S01]  /*1210*/  FADD R2, R14, R11 ;  /* 0x0000000b0e027221 */ /* 0x000fe20000000000 */
[----:B------:R-:W-:Y:S06]  /*1220*/  @!P0 BRA `(.L_x_18) ;  /* 0x00000000008c8947 */ /* 0x000fec0003800000 */
[----:B------:R-:W0:Y:S01]  /*1230*/  LDC R24, c[0x0][0x390] ;  /* 0x0000e400ff187b82 */ /* 0x000e220000000800 */
[----:B------:R-:W-:Y:S02]  /*1240*/  IADD3 R21, PT, PT, R3, -0x2000, RZ ;  /* 0xffffe00003157810 */ /* 0x000fe40007ffe0ff */
[----:B------:R-:W-:-:S07]  /*1250*/  MOV R20, 0x2000 ;  /* 0x0000200000147802 */ /* 0x000fce0000000f00 */
.L_x_20:
[----:B------:R-:W-:-:S05]  /*1260*/  IMAD.WIDE R26, R20, 0x4, R4 ;  /* 0x00000004141a7825 */ /* 0x000fca00078e0204 */
[----:B------:R-:W2:Y:S04]  /*1270*/  LDG.E.64.CONSTANT R14, desc[UR6][R26.64+0x6000] ;  /* 0x006000061a0e7981 */ /* 0x000ea8000c1e9b00 */
[----:B------:R-:W2:Y:S04]  /*1280*/  LDG.E.64.CONSTANT R6, desc[UR6][R26.64+0x7000] ;  /* 0x007000061a067981 */ /* 0x000ea8000c1e9b00 */
[----:B------:R-:W3:Y:S04]  /*1290*/  LDG.E.64.CONSTANT R22, desc[UR6][R26.64] ;  /* 0x000000061a167981 */ /* 0x000ee8000c1e9b00 */
[----:B------:R-:W4:Y:S04]  /*12a0*/  LDG.E.64.CONSTANT R18, desc[UR6][R26.64+0x1000] ;  /* 0x001000061a127981 */ /* 0x000f28000c1e9b00 */
[----:B------:R-:W5:Y:S04]  /*12b0*/  LDG.E.64.CONSTANT R16, desc[UR6][R26.64+0x2000] ;  /* 0x002000061a107981 */ /* 0x000f68000c1e9b00 */
[----:B------:R-:W5:Y:S04]  /*12c0*/  LDG.E.64.CONSTANT R12, desc[UR6][R26.64+0x3000] ;  /* 0x003000061a0c7981 */ /* 0x000f68000c1e9b00 */
[----:B------:R-:W5:Y:S04]  /*12d0*/  LDG.E.64.CONSTANT R10, desc[UR6][R26.64+0x4000] ;  /* 0x004000061a0a7981 */ /* 0x000f68000c1e9b00 */
[----:B------:R-:W5:Y:S01]  /*12e0*/  LDG.E.64.CONSTANT R8, desc[UR6][R26.64+0x5000] ;  /* 0x005000061a087981 */ /* 0x000f62000c1e9b00 */
[----:B0-----:R-:W-:Y:S01]  /*12f0*/  MOV R3, R24 ;  /* 0x0000001800037202 */ /* 0x001fe20000000f00 */
[----:B--2---:R-:W-:-:S03]  /*1300*/  FADD R15, R15, R6 ;  /* 0x000000060f0f7221 */ /* 0x004fc60000000000 */
[----:B------:R-:W-:Y:S01]  /*1310*/  IADD3 R6, PT, PT, -R20, R3, RZ ;  /* 0x0000000314067210 */ /* 0x000fe20007ffe1ff */
[----:B---3--:R-:W-:-:S03]  /*1320*/  FADD R2, R22, R2 ;  /* 0x0000000216027221 */ /* 0x008fc60000000000 */
[----:B------:R-:W-:Y:S01]  /*1330*/  ISETP.GE.AND P0, PT, R6, 0x2000, PT ;  /* 0x000020000600780c */ /* 0x000fe20003f06270 */
[----:B----4-:R-:W-:Y:S01]  /*1340*/  FADD R23, R23, R18 ;  /* 0x0000001217177221 */ /* 0x010fe20000000000 */
[----:B-----5:R-:W-:Y:S01]  /*1350*/  FADD R18, R19, R16 ;  /* 0x0000001013127221 */ /* 0x020fe20000000000 */
[----:B------:R-:W-:Y:S01]  /*1360*/  FADD R17, R17, R12 ;  /* 0x0000000c11117221 */ /* 0x000fe20000000000 */
[----:B------:R-:W-:Y:S01]  /*1370*/  FADD R12, R13, R10 ;  /* 0x0000000a0d0c7221 */ /* 0x000fe20000000000 */
[----:B------:R-:W-:Y:S01]  /*1380*/  FADD R11, R11, R8 ;  /* 0x000000080b0b7221 */ /* 0x000fe20000000000 */
[----:B------:R-:W-:Y:S01]  /*1390*/  FADD R8, R9, R14 ;  /* 0x0000000e09087221 */ /* 0x000fe20000000000 */
[----:B------:R-:W-:Y:S01]  /*13a0*/  FADD R2, R2, R23 ;  /* 0x0000001702027221 */ /* 0x000fe20000000000 */
[----:B------:R-:W-:Y:S01]  /*13b0*/  FADD R17, R18, R17 ;  /* 0x0000001112117221 */ /* 0x000fe20000000000 */
[----:B------:R-:W-:Y:S01]  /*13c0*/  FADD R11, R12, R11 ;  /* 0x0000000b0c0b7221 */ /* 0x000fe20000000000 */
[----:B------:R-:W-:-:S02]  /*13d0*/  FADD R8, R8, R15 ;  /* 0x0000000f08087221 */ /* 0x000fc40000000000 */
[----:B------:R-:W-:Y:S02]  /*13e0*/  FADD R2, R2, R17 ;  /* 0x0000001102027221 */ /* 0x000fe40000000000 */
[----:B------:R-:W-:-:S04]  /*13f0*/  FADD R11, R11, R8 ;  /* 0x000000080b0b7221 */ /* 0x000fc80000000000 */
[----:B------:R-:W-:-:S04]  /*1400*/  FADD R11, R2, R11 ;  /* 0x0000000b020b7221 */ /* 0x000fc80000000000 */
[----:B------:R-:W-:Y:S01]  /*1410*/  FADD R2, R7, R11 ;  /* 0x0000000b07027221 */ /* 0x000fe20000000000 */
[----:B------:R-:W-:Y:S06]  /*1420*/  @!P0 BRA `(.L_x_19) ;  /* 0x0000000800308947 */ /* 0x000fec0003800000 */
[----:B------:R-:W-:-:S04]  /*1430*/  IADD3 R20, PT, PT, R20, 0x2000, RZ ;  /* 0x0000200014147810 */ /* 0x000fc80007ffe0ff */
[----:B------:R-:W-:-:S13]  /*1440*/  ISETP.GT.AND P0, PT, R20, R21, PT ;  /* 0x000000151400720c */ /* 0x000fda0003f04270 */
[----:B------:R-:W-:Y:S05]  /*1450*/  @!P0 BRA `(.L_x_20) ;  /* 0xfffffffc00808947 */ /* 0x000fea000383ffff */
.L_x_18:
[----:B------:R-:W-:-:S13]  /*1460*/  ISETP.GE.AND P0, PT, R20, R3, PT ;  /* 0x000000031400720c */ /* 0x000fda0003f06270 */
[----:B------:R-:W-:Y:S05]  /*1470*/  @P0 BRA `(.L_x_19) ;  /* 0x00000008001c0947 */ /* 0x000fea0003800000 */
[----:B------:R-:W-:Y:S01]  /*1480*/  IADD3 R11, PT, PT, -R20, R3, RZ ;  /* 0x00000003140b7210 */ /* 0x000fe20007ffe1ff */
[----:B------:R-:W-:Y:S03]  /*1490*/  BSSY.RECONVERGENT B1, `(.L_x_19) ;  /* 0x0000085000017945 */ /* 0x000fe60003800200 */
[----:B------:R-:W-:-:S13]  /*14a0*/  ISETP.GE.AND P0, PT, R0, R11, PT ;  /* 0x0000000b0000720c */ /* 0x000fda0003f06270 */
[----:B------:R-:W-:Y:S05]  /*14b0*/  @P0 BRA `(.L_x_21) ;  /* 0x0000000800080947 */ /* 0x000fea0003800000 */
[-C--:B------:R-:W-:Y:S01]  /*14c0*/  LOP3.LUT R4, RZ, R0.reuse, RZ, 0x33, !PT ;  /* 0x00000000ff047212 */ /* 0x080fe200078e33ff */
[----:B------:R-:W-:Y:S01]  /*14d0*/  BSSY.RECONVERGENT B2, `(.L_x_22) ;  /* 0x0000015000027945 */ /* 0x000fe20003800200 */
[----:B------:R-:W-:Y:S02]  /*14e0*/  MOV R10, R0 ;  /* 0x00000000000a7202 */ /* 0x000fe40000000f00 */
[----:B------:R-:W-:-:S04]  /*14f0*/  IADD3 R3, PT, PT, -R20, R3, R4 ;  /* 0x0000000314037210 */ /* 0x000fc80007ffe104 */
[C---:B------:R-:W-:Y:S02]  /*1500*/  LOP3.LUT R4, R3.reuse, 0x600, RZ, 0xc0, !PT ;  /* 0x0000060003047812 */ /* 0x040fe400078ec0ff */
[----:B------:R-:W-:Y:S02]  /*1510*/  ISETP.GE.U32.AND P1, PT, R3, 0x600, PT ;  /* 0x000006000300780c */ /* 0x000fe40003f26070 */
[----:B------:R-:W-:-:S13]  /*1520*/  ISETP.NE.AND P0, PT, R4, 0x600, PT ;  /* 0x000006000400780c */ /* 0x000fda0003f05270 */
[----:B------:R-:W-:Y:S05]  /*1530*/  @!P0 BRA `(.L_x_23) ;  /* 0x0000000000388947 */ /* 0x000fea0003800000 */
[----:B------:R-:W0:Y:S01]  /*1540*/  LDC.64 R6, c[0x0][0x380] ;  /* 0x0000e000ff067b82 */ /* 0x000e220000000a00 */
[----:B------:R-:W-:Y:S02]  /*1550*/  LEA.HI R3, R3, 0x1, RZ, 0x17 ;  /* 0x0000000103037811 */ /* 0x000fe400078fb8ff */
[----:B------:R-:W-:Y:S02]  /*1560*/  IADD3 R9, PT, PT, R0, R20, RZ ;  /* 0x0000001400097210 */ /* 0x000fe40007ffe0ff */
[----:B------:R-:W-:Y:S02]  /*1570*/  LOP3.LUT R3, R3, 0x3, RZ, 0xc0, !PT ;  /* 0x0000000303037812 */ /* 0x000fe400078ec0ff */
[----:B------:R-:W-:Y:S02]  /*1580*/  MOV R10, R0 ;  /* 0x00000000000a7202 */ /* 0x000fe40000000f00 */
[----:B------:R-:W-:-:S07]  /*1590*/  IADD3 R3, PT, PT, -R3, RZ, RZ ;  /* 0x000000ff03037210 */ /* 0x000fce0007ffe1ff */
.L_x_24:
[----:B0-----:R-:W-:-:S06]  /*15a0*/  IMAD.WIDE.U32 R4, R9, 0x4, R6 ;  /* 0x0000000409047825 */ /* 0x001fcc00078e0006 */
[----:B------:R-:W2:Y:S01]  /*15b0*/  LDG.E.CONSTANT R5, desc[UR6][R4.64] ;  /* 0x0000000604057981 */ /* 0x000ea2000c1e9900 */
[----:B------:R-:W-:Y:S02]  /*15c0*/  IADD3 R3, PT, PT, R3, 0x1, RZ ;  /* 0x0000000103037810 */ /* 0x000fe40007ffe0ff */
[----:B------:R-:W-:Y:S02]  /*15d0*/  IADD3 R10, PT, PT, R10, 0x200, RZ ;  /* 0x000002000a0a7810 */ /* 0x000fe40007ffe0ff */
[----:B------:R-:W-:Y:S02]  /*15e0*/  ISETP.NE.AND P0, PT, R3, RZ, PT ;  /* 0x000000ff0300720c */ /* 0x000fe40003f05270 */
[----:B------:R-:W-:Y:S01]  /*15f0*/  IADD3 R9, PT, PT, R9, 0x200, RZ ;  /* 0x0000020009097810 */ /* 0x000fe20007ffe0ff */
[----:B--2---:R-:W-:-:S10]  /*1600*/  FADD R2, R5, R2 ;  /* 0x0000000205027221 */ /* 0x004fd40000000000 */
[----:B------:R-:W-:Y:S05]  /*1610*/  @P0 BRA `(.L_x_24) ;  /* 0xfffffffc00e00947 */ /* 0x000fea000383ffff */
.L_x_23:
[----:B------:R-:W-:Y:S05]  /*1620*/  BSYNC.RECONVERGENT B2 ;  /* 0x0000000000027941 */ /* 0x000fea0003800200 */
.L_x_22:
[----:B------:R-:W-:Y:S05]  /*1630*/  @!P1 BRA `(.L_x_21) ;  /* 0x0000000400a89947 */ /* 0x000fea0003800000 */
[----:B------:R-:W0:Y:S01]  /*1640*/  LDCU.64 UR4, c[0x0][0x380] ;  /* 0x00007000ff0477ac */ /* 0x000e220008000a00 */
[----:B------:R-:W-:Y:S01]  /*1650*/  IADD3 R5, PT, PT, R11, -R10, RZ ;  /* 0x8000000a0b057210 */ /* 0x000fe20007ffe0ff */
[----:B------:R-:W-:Y:S01]  /*1660*/  BSSY.RECONVERGENT B2, `(.L_x_25) ;  /* 0x000003b000027945 */ /* 0x000fe20003800200 */
[----:B------:R-:W-:Y:S02]  /*1670*/  IADD3 R3, P0, PT, R10, R20, RZ ;  /* 0x000000140a037210 */ /* 0x000fe40007f1e0ff */
[----:B------:R-:W-:Y:S02]  /*1680*/  ISETP.GT.AND P1, PT, R5, 0x1800, PT ;  /* 0x000018000500780c */ /* 0x000fe40003f24270 */
[----:B------:R-:W-:Y:S02]  /*1690*/  IADD3.X R6, PT, PT, RZ, RZ, RZ, P0, !PT ;  /* 0x000000ffff067210 */ /* 0x000fe400007fe4ff */
[----:B0-----:R-:W-:-:S04]  /*16a0*/  LEA R4, P0, R3, UR4, 0x2 ;  /* 0x0000000403047c11 */ /* 0x001fc8000f8010ff */
[----:B------:R-:W-:Y:S02]  /*16b0*/  LEA.HI.X R3, R3, UR5, R6, 0x2, P0 ;  /* 0x0000000503037c11 */ /* 0x000fe400080f1406 */
[----:B------:R-:W-:-:S04]  /*16c0*/  IADD3 R4, P0, PT, R4, 0x1000, RZ ;  /* 0x0000100004047810 */ /* 0x000fc80007f1e0ff */
[----:B------:R-:W-:Y:S02]  /*16d0*/  IADD3.X R5, PT, PT, RZ, R3, RZ, P0, !PT ;  /* 0x00000003ff057210 */ /* 0x000fe400007fe4ff */
[----:B------:R-:W-:Y:S02]  /*16e0*/  PLOP3.LUT P0, PT, PT, PT, PT, 0x80, 0x8 ;  /* 0x000000000008781c */ /* 0x000fe40003f0f070 */
[----:B------:R-:W-:Y:S01]  /*16f0*/  IADD3 R3, PT, PT, R10, R20, RZ ;  /* 0x000000140a037210 */ /* 0x000fe20007ffe0ff */
[----:B------:R-:W-:Y:S10]  /*1700*/  @!P1 BRA `(.L_x_26) ;  /* 0x0000000000c09947 */ /* 0x000ff40003800000 */
[----:B------:R-:W-:Y:S02]  /*1710*/  PLOP3.LUT P0, PT, PT, PT, PT, 0x8, 0x80 ;  /* 0x000000000080781c */ /* 0x000fe40003f0e170 */
[----:B------:R-:W-:-:S11]  /*1720*/  IADD3 R13, PT, PT, R11, -0x1800, RZ ;  /* 0xffffe8000b0d7810 */ /* 0x000fd60007ffe0ff */
.L_x_27:
[----:B------:R-:W0:Y:S01]  /*1730*/  LDC.64 R6, c[0x0][0x380] ;  /* 0x0000e000ff067b82 */ /* 0x000e220000000a00 */
[----:B------:R-:W2:Y:S01]  /*1740*/  LDG.E.CONSTANT R12, desc[UR6][R4.64+-0x800] ;  /* 0xfff80006040c7981 */ /* 0x000ea2000c1e9900 */
[----:B------:R-:W-:-:S03]  /*1750*/  IADD3 R25, PT, PT, R3, 0x800, RZ ;  /* 0x0000080003197810 */ /* 0x000fc60007ffe0ff */
[----:B------:R-:W3:Y:S04]  /*1760*/  LDG.E.CONSTANT R20, desc[UR6][R4.64] ;  /* 0x0000000604147981 */ /* 0x000ee8000c1e9900 */
[----:B------:R-:W4:Y:S01]  /*1770*/  LDG.E.CONSTANT R19, desc[UR6][R4.64+0x800] ;  /* 0x0008000604137981 */ /* 0x000f22000c1e9900 */
[----:B------:R-:W-:-:S03]  /*1780*/  IADD3 R9, PT, PT, R3, 0x1000, RZ ;  /* 0x0000100003097810 */ /* 0x000fc60007ffe0ff */
[----:B------:R-:W5:Y:S04]  /*1790*/  LDG.E.CONSTANT R17, desc[UR6][R4.64+0x1800] ;  /* 0x0018000604117981 */ /* 0x000f68000c1e9900 */
[----:B------:R-:W5:Y:S01]  /*17a0*/  LDG.E.CONSTANT R16, desc[UR6][R4.64+0x2000] ;  /* 0x0020000604107981 */ /* 0x000f62000c1e9900 */
[----:B------:R-:W-:-:S03]  /*17b0*/  IADD3 R23, PT, PT, R3, 0x1800, RZ ;  /* 0x0000180003177810 */ /* 0x000fc60007ffe0ff */
[----:B------:R-:W5:Y:S01]  /*17c0*/  LDG.E.CONSTANT R22, desc[UR6][R4.64+0x3800] ;  /* 0x0038000604167981 */ /* 0x000f62000c1e9900 */
[----:B0-----:R-:W-:-:S03]  /*17d0*/  IMAD.WIDE.U32 R14, R3, 0x4, R6 ;  /* 0x00000004030e7825 */ /* 0x001fc600078e0006 */
[----:B------:R-:W5:Y:S04]  /*17e0*/  LDG.E.CONSTANT R21, desc[UR6][R4.64+0x4000] ;  /* 0x0040000604157981 */ /* 0x000f68000c1e9900 */
[----:B------:R-:W5:Y:S04]  /*17f0*/  LDG.E.CONSTANT R26, desc[UR6][R4.64+0x6000] ;  /* 0x00600006041a7981 */ /* 0x000f68000c1e9900 */
[----:B------:R-:W2:Y:S01]  /*1800*/  LDG.E.CONSTANT R15, desc[UR6][R14.64] ;  /* 0x000000060e0f7981 */ /* 0x000ea2000c1e9900 */
[----:B------:R-:W-:-:S05]  /*1810*/  IMAD.WIDE.U32 R24, R25, 0x4, R6 ;  /* 0x0000000419187825 */ /* 0x000fca00078e0006 */
[----:B------:R-:W5:Y:S01]  /*1820*/  LDG.E.CONSTANT R18, desc[UR6][R24.64] ;  /* 0x0000000618127981 */ /* 0x000f62000c1e9900 */
[----:B------:R-:W-:-:S03]  /*1830*/  IMAD.WIDE.U32 R8, R9, 0x4, R6 ;  /* 0x0000000409087825 */ /* 0x000fc600078e0006 */
[----:B------:R-:W5:Y:S04]  /*1840*/  LDG.E.CONSTANT R14, desc[UR6][R4.64+0x2800] ;  /* 0x00280006040e7981 */ /* 0x000f68000c1e9900 */
[----:B------:R-:W5:Y:S01]  /*1850*/  LDG.E.CONSTANT R8, desc[UR6][R8.64] ;  /* 0x0000000608087981 */ /* 0x000f62000c1e9900 */
[----:B------:R-:W-:-:S03]  /*1860*/  IMAD.WIDE.U32 R6, R23, 0x4, R6 ;  /* 0x0000000417067825 */ /* 0x000fc600078e0006 */
[----:B------:R-:W5:Y:S04]  /*1870*/  LDG.E.CONSTANT R23, desc[UR6][R4.64+0x4800] ;  /* 0x0048000604177981 */ /* 0x000f68000c1e9900 */
[----:B------:R-:W5:Y:S04]  /*1880*/  LDG.E.CONSTANT R6, desc[UR6][R6.64] ;  /* 0x0000000606067981 */ /* 0x000f68000c1e9900 */
[----:B------:R-:W5:Y:S04]  /*1890*/  LDG.E.CONSTANT R24, desc[UR6][R4.64+0x5800] ;  /* 0x0058000604187981 */ /* 0x000f68000c1e9900 */
[----:B------:R0:W5:Y:S01]  /*18a0*/  LDG.E.CONSTANT R25, desc[UR6][R4.64+0x6800] ;  /* 0x0068000604197981 */ /* 0x000162000c1e9900 */
[----:B------:R-:W-:-:S04]  /*18b0*/  IADD3 R10, PT, PT, R10, 0x2000, RZ ;  /* 0x000020000a0a7810 */ /* 0x000fc80007ffe0ff */
[----:B------:R-:W-:Y:S02]  /*18c0*/  ISETP.GE.AND P1, PT, R10, R13, PT ;  /* 0x0000000d0a00720c */ /* 0x000fe40003f26270 */
[----:B0-----:R-:W-:Y:S02]  /*18d0*/  IADD3 R4, P2, PT, R4, 0x8000, RZ ;  /* 0x0000800004047810 */ /* 0x001fe40007f5e0ff */
[----:B------:R-:W-:Y:S02]  /*18e0*/  IADD3 R3, PT, PT, R3, 0x2000, RZ ;  /* 0x0000200003037810 */ /* 0x000fe40007ffe0ff */
[----:B------:R-:W-:Y:S01]  /*18f0*/  IADD3.X R5, PT, PT, RZ, R5, RZ, P2, !PT ;  /* 0x00000005ff057210 */ /* 0x000fe200017fe4ff */
[----:B--2---:R-:W-:-:S04]  /*1900*/  FADD R15, R15, R2 ;  /* 0x000000020f0f7221 */ /* 0x004fc80000000000 */
[----:B------:R-:W-:-:S04]  /*1910*/  FADD R15, R15, R12 ;  /* 0x0000000c0f0f7221 */ /* 0x000fc80000000000 */
[----:B---3--:R-:W-:-:S04]  /*1920*/  FADD R20, R15, R20 ;  /* 0x000000140f147221 */ /* 0x008fc80000000000 */
[----:B----4-:R-:W-:-:S04]  /*1930*/  FADD R19, R20, R19 ;  /* 0x0000001314137221 */ /* 0x010fc80000000000 */
[----:B-----5:R-:W-:-:S04]  /*1940*/  FADD R18, R19, R18 ;  /* 0x0000001213127221 */ /* 0x020fc80000000000 */
        /* <DEDUP_REMOVED lines=12> */
.L_x_26:
[----:B------:R-:W-:Y:S05]  /*1a10*/  BSYNC.RECONVERGENT B2 ;  /* 0x0000000000027941 */ /* 0x000fea0003800200 */
.L_x_25:
[----:B------:R-:W-:Y:S01]  /*1a20*/  IADD3 R6, PT, PT, R11, -R10, RZ ;  /* 0x8000000a0b067210 */ /* 0x000fe20007ffe0ff */
[----:B------:R-:W-:Y:S03]  /*1a30*/  BSSY.RECONVERGENT B2, `(.L_x_28) ;  /* 0x000001e000027945 */ /* 0x000fe60003800200 */
[----:B------:R-:W-:-:S13]  /*1a40*/  ISETP.GT.AND P1, PT, R6, 0x800, PT ;  /* 0x000008000600780c */ /* 0x000fda0003f24270 */
[----:B------:R-:W-:Y:S05]  /*1a50*/  @!P1 BRA `(.L_x_29) ;  /* 0x00000000006c9947 */ /* 0x000fea0003800000 */
[----:B------:R-:W0:Y:S01]  /*1a60*/  LDC.64 R8, c[0x0][0x380] ;  /* 0x0000e000ff087b82 */ /* 0x000e220000000a00 */
[----:B------:R-:W2:Y:S01]  /*1a70*/  LDG.E.CONSTANT R13, desc[UR6][R4.64+-0x800] ;  /* 0xfff80006040d7981 */ /* 0x000ea2000c1e9900 */
[----:B------:R-:W-:-:S03]  /*1a80*/  IADD3 R17, PT, PT, R3, 0x800, RZ ;  /* 0x0000080003117810 */ /* 0x000fc60007ffe0ff */
[----:B------:R-:W3:Y:S04]  /*1a90*/  LDG.E.CONSTANT R15, desc[UR6][R4.64] ;  /* 0x00000006040f7981 */ /* 0x000ee8000c1e9900 */
[----:B------:R-:W4:Y:S04]  /*1aa0*/  LDG.E.CONSTANT R19, desc[UR6][R4.64+0x1800] ;  /* 0x0018000604137981 */ /* 0x000f28000c1e9900 */
[----:B------:R-:W5:Y:S04]  /*1ab0*/  LDG.E.CONSTANT R21, desc[UR6][R4.64+0x2000] ;  /* 0x0020000604157981 */ /* 0x000f68000c1e9900 */
[----:B------:R-:W5:Y:S01]  /*1ac0*/  LDG.E.CONSTANT R23, desc[UR6][R4.64+0x2800] ;  /* 0x0028000604177981 */ /* 0x000f62000c1e9900 */
[----:B0-----:R-:W-:-:S06]  /*1ad0*/  IMAD.WIDE.U32 R6, R3, 0x4, R8 ;  /* 0x0000000403067825 */ /* 0x001fcc00078e0008 */
[----:B------:R0:W2:Y:S01]  /*1ae0*/  LDG.E.CONSTANT R7, desc[UR6][R6.64] ;  /* 0x0000000606077981 */ /* 0x0000a2000c1e9900 */
[----:B------:R-:W-:-:S03]  /*1af0*/  IMAD.WIDE.U32 R8, R17, 0x4, R8 ;  /* 0x0000000411087825 */ /* 0x000fc600078e0008 */
[----:B------:R1:W4:Y:S04]  /*1b00*/  LDG.E.CONSTANT R17, desc[UR6][R4.64+0x800] ;  /* 0x0008000604117981 */ /* 0x000328000c1e9900 */
[----:B------:R-:W5:Y:S01]  /*1b10*/  LDG.E.CONSTANT R9, desc[UR6][R8.64] ;  /* 0x0000000608097981 */ /* 0x000f62000c1e9900 */
[----:B0-----:R-:W-:Y:S02]  /*1b20*/  IADD3 R6, P1, PT, R4, 0x4000, RZ ;  /* 0x0000400004067810 */ /* 0x001fe40007f3e0ff */
[----:B------:R-:W-:Y:S02]  /*1b30*/  PLOP3.LUT P0, PT, PT, PT, PT, 0x8, 0x80 ;  /* 0x000000000080781c */ /* 0x000fe40003f0e170 */
[----:B------:R-:W-:Y:S02]  /*1b40*/  IADD3 R10, PT, PT, R10, 0x1000, RZ ;  /* 0x000010000a0a7810 */ /* 0x000fe40007ffe0ff */
[----:B------:R-:W-:-:S02]  /*1b50*/  IADD3 R3, PT, PT, R3, 0x1000, RZ ;  /* 0x0000100003037810 */ /* 0x000fc40007ffe0ff */
[----:B-1----:R-:W-:Y:S01]  /*1b60*/  MOV R4, R6 ;  /* 0x0000000600047202 */ /* 0x002fe20000000f00 */
[----:B--2---:R-:W-:-:S04]  /*1b70*/  FADD R2, R2, R7 ;  /* 0x0000000702027221 */ /* 0x004fc80000000000 */
[----:B------:R-:W-:-:S04]  /*1b80*/  FADD R2, R2, R13 ;  /* 0x0000000d02027221 */ /* 0x000fc80000000000 */
[----:B---3--:R-:W-:-:S04]  /*1b90*/  FADD R2, R2, R15 ;  /* 0x0000000f02027221 */ /* 0x008fc80000000000 */
[----:B----4-:R-:W-:-:S04]  /*1ba0*/  FADD R2, R2, R17 ;  /* 0x0000001102027221 */ /* 0x010fc80000000000 */
[----:B-----5:R-:W-:-:S04]  /*1bb0*/  FADD R2, R2, R9 ;  /* 0x0000000902027221 */ /* 0x020fc80000000000 */
[----:B------:R-:W-:Y:S01]  /*1bc0*/  FADD R2, R2, R19 ;  /* 0x0000001302027221 */ /* 0x000fe20000000000 */
[----:B------:R-:W-:-:S03]  /*1bd0*/  IADD3.X R7, PT, PT, RZ, R5, RZ, P1, !PT ;  /* 0x00000005ff077210 */ /* 0x000fc60000ffe4ff */
[----:B------:R-:W-:Y:S01]  /*1be0*/  FADD R2, R2, R21 ;  /* 0x0000001502027221 */ /* 0x000fe20000000000 */
[----:B------:R-:W-:-:S03]  /*1bf0*/  MOV R5, R7 ;  /* 0x0000000700057202 */ /* 0x000fc60000000f00 */
[----:B------:R-:W-:-:S07]  /*1c00*/  FADD R2, R2, R23 ;  /* 0x0000001702027221 */ /* 0x000fce0000000000 */
.L_x_29:
[----:B------:R-:W-:Y:S05]  /*1c10*/  BSYNC.RECONVERGENT B2 ;  /* 0x0000000000027941 */ /* 0x000fea0003800200 */
.L_x_28:
[----:B------:R-:W-:-:S13]  /*1c20*/  ISETP.LT.OR P0, PT, R10, R11, P0 ;  /* 0x0000000b0a00720c */ /* 0x000fda0000701670 */
[----:B------:R-:W-:Y:S05]  /*1c30*/  @!P0 BRA `(.L_x_21) ;  /* 0x0000000000288947 */ /* 0x000fea0003800000 */
[----:B------:R-:W0:Y:S01]  /*1c40*/  LDC.64 R6, c[0x0][0x380] ;  /* 0x0000e000ff067b82 */ /* 0x000e220000000a00 */
[----:B------:R-:W2:Y:S04]  /*1c50*/  LDG.E.CONSTANT R9, desc[UR6][R4.64] ;  /* 0x0000000604097981 */ /* 0x000ea8000c1e9900 */
[----:B------:R-:W3:Y:S01]  /*1c60*/  LDG.E.CONSTANT R11, desc[UR6][R4.64+0x800] ;  /* 0x00080006040b7981 */ /* 0x000ee2000c1e9900 */
[----:B0-----:R-:W-:-:S03]  /*1c70*/  IMAD.WIDE.U32 R6, R3, 0x4, R6 ;  /* 0x0000000403067825 */ /* 0x001fc600078e0006 */
[----:B------:R-:W4:Y:S04]  /*1c80*/  LDG.E.CONSTANT R3, desc[UR6][R4.64+-0x800] ;  /* 0xfff8000604037981 */ /* 0x000f28000c1e9900 */
[----:B------:R-:W5:Y:S02]  /*1c90*/  LDG.E.CONSTANT R7, desc[UR6][R6.64] ;  /* 0x0000000606077981 */ /* 0x000f64000c1e9900 */
[----:B-----5:R-:W-:-:S04]  /*1ca0*/  FADD R2, R2, R7 ;  /* 0x0000000702027221 */ /* 0x020fc80000000000 */
[----:B----4-:R-:W-:-:S04]  /*1cb0*/  FADD R2, R2, R3 ;  /* 0x0000000302027221 */ /* 0x010fc80000000000 */
[----:B--2---:R-:W-:-:S04]  /*1cc0*/  FADD R2, R2, R9 ;  /* 0x0000000902027221 */ /* 0x004fc80000000000 */
[----:B---3--:R-:W-:-:S07]  /*1cd0*/  FADD R2, R2, R11 ;  /* 0x0000000b02027221 */ /* 0x008fce0000000000 */
.L_x_21:
[----:B------:R-:W-:Y:S05]  /*1ce0*/  BSYNC.RECONVERGENT B1 ;  /* 0x0000000000017941 */ /* 0x000fea0003800200 */
.L_x_19:
[----:B------:R-:W0:Y:S01]  /*1cf0*/  SHFL.DOWN P0, R3, R2, 0x1, 0x1f ;  /* 0x08201f0002037f89 */ /* 0x000e220000000000 */
[----:B------:R-:W1:Y:S01]  /*1d00*/  S2R R7, SR_LANEID ;  /* 0x0000000000077919 */ /* 0x000e620000000000 */
[----:B0-----:R-:W-:-:S05]  /*1d10*/  @P0 FADD R3, R3, R2 ;  /* 0x0000000203030221 */ /* 0x001fca0000000000 */
[----:B------:R-:W0:Y:S01]  /*1d20*/  SHFL.DOWN P0, R4, R3, 0x2, 0x1f ;  /* 0x08401f0003047f89 */ /* 0x000e220000000000 */
[----:B-1----:R-:W-:-:S13]  /*1d30*/  ISETP.NE.AND P1, PT, R7, RZ, PT ;  /* 0x000000ff0700720c */ /* 0x002fda0003f25270 */
        /* <DEDUP_REMOVED lines=17> */
[----:B------:R-:W0:Y:S01]  /*1e50*/  S2UR UR5, SR_CgaCtaId ;  /* 0x00000000000579c3 */ /* 0x000e220000008800 */
[----:B------:R-:W-:Y:S02]  /*1e60*/  UMOV UR4, 0x400 ;  /* 0x0000040000047882 */ /* 0x000fe40000000000 */
[----:B0-----:R-:W-:-:S09]  /*1e70*/  ULEA UR4, UR5, UR4, 0x18 ;  /* 0x0000000405047291 */ /* 0x001fd2000f8ec0ff */
[----:B------:R-:W0:Y:S04]  /*1e80*/  LDS.128 R4, [UR4+0x10] ;  /* 0x00001004ff047984 */ /* 0x000e280008000c00 */
[----:B------:R-:W1:Y:S04]  /*1e90*/  LDS.128 R12, [UR4+0x20] ;  /* 0x00002004ff0c7984 */ /* 0x000e680008000c00 */
[----:B------:R-:W2:Y:S04]  /*1ea0*/  LDS.128 R8, [UR4+0x30] ;  /* 0x00003004ff087984 */ /* 0x000ea80008000c00 */
[----:B------:R-:W4:Y:S01]  /*1eb0*/  LDS.128 R16, [UR4+0x40] ;  /* 0x00004004ff107984 */ /* 0x000f220008000c00 */
[----:B0-----:R-:W-:-:S04]  /*1ec0*/  FADD R5, R2, R5 ;  /* 0x0000000502057221 */ /* 0x001fc80000000000 */
[----:B------:R-:W-:-:S04]  /*1ed0*/  FADD R6, R5, R6 ;  /* 0x0000000605067221 */ /* 0x000fc80000000000 */
[----:B------:R-:W-:-:S04]  /*1ee0*/  FADD R7, R6, R7 ;  /* 0x0000000706077221 */ /* 0x000fc80000000000 */
[----:B-1----:R-:W-:-:S04]  /*1ef0*/  FADD R12, R7, R12 ;  /* 0x0000000c070c7221 */ /* 0x002fc80000000000 */
[----:B------:R-:W-:-:S04]  /*1f00*/  FADD R13, R12, R13 ;  /* 0x0000000d0c0d7221 */ /* 0x000fc80000000000 */
[----:B------:R-:W-:-:S04]  /*1f10*/  FADD R14, R13, R14 ;  /* 0x0000000e0d0e7221 */ /* 0x000fc80000000000 */
[----:B------:R-:W-:-:S04]  /*1f20*/  FADD R15, R14, R15 ;  /* 0x0000000f0e0f7221 */ /* 0x000fc80000000000 */
[----:B--2---:R-:W-:-:S04]  /*1f30*/  FADD R8, R15, R8 ;  /* 0x000000080f087221 */ /* 0x004fc80000000000 */
[----:B------:R-:W-:-:S04]  /*1f40*/  FADD R9, R8, R9 ;  /* 0x0000000908097221 */ /* 0x000fc80000000000 */
[----:B------:R-:W-:-:S04]  /*1f50*/  FADD R10, R9, R10 ;  /* 0x0000000a090a7221 */ /* 0x000fc80000000000 */
[----:B------:R-:W-:-:S04]  /*1f60*/  FADD R11, R10, R11 ;  /* 0x0000000b0a0b7221 */ /* 0x000fc80000000000 */
[----:B----4-:R-:W-:-:S04]  /*1f70*/  FADD R16, R11, R16 ;  /* 0x000000100b107221 */ /* 0x010fc80000000000 */
[----:B------:R-:W-:-:S04]  /*1f80*/  FADD R17, R16, R17 ;  /* 0x0000001110117221 */ /* 0x000fc80000000000 */
[----:B------:R-:W-:-:S04]  /*1f90*/  FADD R18, R17, R18 ;  /* 0x0000001211127221 */ /* 0x000fc80000000000 */
[----:B---3--:R-:W-:Y:S01]  /*1fa0*/  FADD R2, R18, R19 ;  /* 0x0000001312027221 */ /* 0x008fe20000000000 */
[----:B------:R-:W-:Y:S06]  /*1fb0*/  BRA `(.L_x_17) ;  /* 0x0000001c00e47947 */ /* 0x000fec0003800000 */
.L_x_2:
        /* <DEDUP_REMOVED lines=12> */
.L_x_32:
[----:B------:R-:W-:Y:S05]  /*2080*/  BSYNC.RECONVERGENT B1 ;  /* 0x0000000000017941 */ /* 0x000fea0003800200 */
.L_x_31:
        /* <DEDUP_REMOVED lines=16> */
.L_x_37:
        /* <DEDUP_REMOVED lines=9> */
.L_x_36:
[----:B------:R-:W-:Y:S05]  /*2220*/  BSYNC.RECONVERGENT B2 ;  /* 0x0000000000027941 */ /* 0x000fea0003800200 */
.L_x_35:
        /* <DEDUP_REMOVED lines=8> */
.L_x_40:
        /* <DEDUP_REMOVED lines=43> */
.L_x_39:
[----:B------:R-:W-:Y:S05]  /*2560*/  BSYNC.RECONVERGENT B2 ;  /* 0x0000000000027941 */ /* 0x000fea0003800200 */
.L_x_38:
        /* <DEDUP_REMOVED lines=26> */
.L_x_42:
[----:B------:R-:W-:Y:S05]  /*2710*/  BSYNC.RECONVERGENT B2 ;  /* 0x0000000000027941 */ /* 0x000fea0003800200 */
.L_x_41:
        /* <DEDUP_REMOVED lines=12> */
.L_x_34:
[----:B------:R-:W-:Y:S05]  /*27e0*/  BSYNC.RECONVERGENT B1 ;  /* 0x0000000000017941 */ /* 0x000fea0003800200 */
.L_x_33:
        /* <DEDUP_REMOVED lines=29> */
[----:B------:R-:W3:Y:S04]  /*29c0*/  LDS.128 R8, [UR4+0x30] ;  /* 0x00003004ff087984 */ /* 0x000ee80008000c00 */
        /* <DEDUP_REMOVED lines=15> */
[----:B--2---:R-:W-:Y:S01]  /*2ac0*/  FADD R2, R18, R19 ;  /* 0x0000001312027221 */ /* 0x004fe20000000000 */
[----:B------:R-:W-:Y:S06]  /*2ad0*/  BRA `(.L_x_17) ;  /* 0x00000014001c7947 */ /* 0x000fec0003800000 */
.L_x_43:
        /* <DEDUP_REMOVED lines=36> */
[----:B-1----:R-:W1:Y:S04]  /*2d20*/  LDS.128 R4, [UR4+0x20] ;  /* 0x00002004ff047984 */ /* 0x002e680008000c00 */
[----:B------:R-:W2:Y:S04]  /*2d30*/  LDS.128 R8, [UR4+0x30] ;  /* 0x00003004ff087984 */ /* 0x000ea80008000c00 */
        /* <DEDUP_REMOVED lines=28> */
.L_x_30:
[----:B------:R-:W0:Y:S01]  /*2f00*/  S2R R0, SR_TID.X ;  /* 0x0000000000007919 */ /* 0x000e220000002100 */
[----:B------:R-:W0:Y:S02]  /*2f10*/  LDC.64 R4, c[0x0][0x380] ;  /* 0x0000e000ff047b82 */ /* 0x000e240000000a00 */
[----:B0-----:R-:W-:-:S05]  /*2f20*/  IMAD.WIDE.U32 R4, R0, 0x4, R4 ;  /* 0x0000000400047825 */ /* 0x001fca00078e0004 */
[----:B------:R-:W2:Y:S04]  /*2f30*/  LDG.E.CONSTANT R21, desc[UR6][R4.64] ;  /* 0x0000000604157981 */ /* 0x000ea8000c1e9900 */
[----:B------:R-:W2:Y:S04]  /*2f40*/  LDG.E.CONSTANT R2, desc[UR6][R4.64+0x800] ;  /* 0x0008000604027981 */ /* 0x000ea8000c1e9900 */
[----:B------:R-:W3:Y:S04]  /*2f50*/  LDG.E.CONSTANT R6, desc[UR6][R4.64+0x1000] ;  /* 0x0010000604067981 */ /* 0x000ee8000c1e9900 */
[----:B------:R-:W3:Y:S04]  /*2f60*/  LDG.E.CONSTANT R7, desc[UR6][R4.64+0x1800] ;  /* 0x0018000604077981 */ /* 0x000ee8000c1e9900 */
[----:B------:R-:W4:Y:S04]  /*2f70*/  LDG.E.CONSTANT R8, desc[UR6][R4.64+0x2000] ;  /* 0x0020000604087981 */ /* 0x000f28000c1e9900 */
[----:B------:R-:W4:Y:S04]  /*2f80*/  LDG.E.CONSTANT R9, desc[UR6][R4.64+0x2800] ;  /* 0x0028000604097981 */ /* 0x000f28000c1e9900 */
[----:B------:R-:W5:Y:S04]  /*2f90*/  LDG.E.CONSTANT R10, desc[UR6][R4.64+0x3000] ;  /* 0x00300006040a7981 */ /* 0x000f68000c1e9900 */
        /* <DEDUP_REMOVED lines=8> */
[----:B------:R-:W5:Y:S01]  /*3020*/  LDG.E.CONSTANT R19, desc[UR6][R4.64+0x7800] ;  /* 0x0078000604137981 */ /* 0x000f62000c1e9900 */
[----:B------:R-:W-:Y:S01]  /*3030*/  ISETP.GE.U32.AND P0, PT, R3, 0x4000, PT ;  /* 0x000040000300780c */ /* 0x000fe20003f06070 */
[----:B--2---:R-:W-:Y:S01]  /*3040*/  FADD R2, R21, R2 ;  /* 0x0000000215027221 */ /* 0x004fe20000000000 */
[----:B---3--:R-:W-:-:S04]  /*3050*/  FADD R7, R6, R7 ;  /* 0x0000000706077221 */ /* 0x008fc80000000000 */
[----:B------:R-:W-:Y:S01]  /*3060*/  FADD R2, R2, R7 ;  /* 0x0000000702027221 */ /* 0x000fe20000000000 */
[----:B----4-:R-:W-:Y:S01]  /*3070*/  FADD R8, R8, R9 ;  /* 0x0000000908087221 */ /* 0x010fe20000000000 */
[----:B-----5:R-:W-:-:S04]  /*3080*/  FADD R11, R10, R11 ;  /* 0x0000000b0a0b7221 */ /* 0x020fc80000000000 */
[----:B------:R-:W-:Y:S01]  /*3090*/  FADD R11, R8, R11 ;  /* 0x0000000b080b7221 */ /* 0x000fe20000000000 */
[----:B------:R-:W-:-:S03]  /*30a0*/  FADD R12, R12, R13 ;  /* 0x0000000d0c0c7221 */ /* 0x000fc60000000000 */
[----:B------:R-:W-:Y:S01]  /*30b0*/  FADD R2, R2, R11 ;  /* 0x0000000b02027221 */ /* 0x000fe20000000000 */
[----:B------:R-:W-:Y:S02]  /*30c0*/  HFMA2 R11, -RZ, RZ, 0, 0.0078125 ;  /* 0x00002000ff0b7431 */ /* 0x000fe400000001ff */
[----:B------:R-:W-:-:S04]  /*30d0*/  FADD R15, R14, R15 ;  /* 0x0000000f0e0f7221 */ /* 0x000fc80000000000 */
        /* <DEDUP_REMOVED lines=10> */
.L_x_46:
[----:B------:R-:W-:-:S05]  /*3180*/  IMAD.WIDE R2, R11, 0x4, R4 ;  /* 0x000000040b027825 */ /* 0x000fca00078e0204 */
        /* <DEDUP_REMOVED lines=15> */
[----:B------:R0:W5:Y:S02]  /*3280*/  LDG.E.CONSTANT R18, desc[UR6][R2.64+0x7800] ;  /* 0x0078000602127981 */ /* 0x000164000c1e9900 */
[----:B0-----:R-:W-:-:S04]  /*3290*/  MOV R3, R7 ;  /* 0x0000000700037202 */ /* 0x001fc80000000f00 */
[----:B------:R-:W-:-:S04]  /*32a0*/  IADD3 R2, PT, PT, -R11, R3, RZ ;  /* 0x000000030b027210 */ /* 0x000fc80007ffe1ff */
[----:B------:R-:W-:Y:S01]  /*32b0*/  ISETP.GE.AND P0, PT, R2, 0x2000, PT ;  /* 0x000020000200780c */ /* 0x000fe20003f06270 */
        /* <DEDUP_REMOVED lines=8> */
[----:B------:R-:W-:-:S04]  /*3340*/  FADD R15, R15, R10 ;  /* 0x0000000a0f0f7221 */ /* 0x000fc80000000000 */
[----:B------:R-:W-:Y:S01]  /*3350*/  FADD R15, R16, R15 ;  /* 0x0000000f100f7221 */ /* 0x000fe20000000000 */
[----:B------:R-:W-:Y:S01]  /*3360*/  FADD R9, R14, R9 ;  /* 0x000000090e097221 */ /* 0x000fe20000000000 */
[----:B------:R-:W-:-:S04]  /*3370*/  FADD R12, R13, R12 ;  /* 0x0000000c0d0c7221 */ /* 0x000fc80000000000 */
[----:B------:R-:W-:-:S04]  /*3380*/  FADD R12, R9, R12 ;  /* 0x0000000c090c7221 */ /* 0x000fc80000000000 */
[----:B------:R-:W-:-:S04]  /*3390*/  FADD R15, R15, R12 ;  /* 0x0000000c0f0f7221 */ /* 0x000fc80000000000 */
[----:B------:R-:W-:-:S04]  /*33a0*/  FADD R15, R8, R15 ;  /* 0x0000000f080f7221 */ /* 0x000fc80000000000 */
[----:B------:R-:W-:Y:S01]  /*33b0*/  FADD R8, R18, R15 ;  /* 0x0000000f12087221 */ /* 0x000fe20000000000 */
[----:B------:R-:W-:Y:S06]  /*33c0*/  @!P0 BRA `(.L_x_45) ;  /* 0x0000000800308947 */ /* 0x000fec0003800000 */
[----:B------:R-:W-:-:S04]  /*33d0*/  IADD3 R11, PT, PT, R11, 0x2000, RZ ;  /* 0x000020000b0b7810 */ /* 0x000fc80007ffe0ff */
[----:B------:R-:W-:-:S13]  /*33e0*/  ISETP.GT.AND P0, PT, R11, R6, PT ;  /* 0x000000060b00720c */ /* 0x000fda0003f04270 */
[----:B------:R-:W-:Y:S05]  /*33f0*/  @!P0 BRA `(.L_x_46) ;  /* 0xfffffffc00608947 */ /* 0x000fea000383ffff */
.L_x_44:
        /* <DEDUP_REMOVED lines=20> */
.L_x_50:
        /* <DEDUP_REMOVED lines=8> */
.L_x_49:
[----:B------:R-:W-:Y:S05]  /*35c0*/  BSYNC.RECONVERGENT B2 ;  /* 0x0000000000027941 */ /* 0x000fea0003800200 */
.L_x_48:
[----:B------:R-:W-:Y:S05]  /*35d0*/  @!P1 BRA `(.L_x_47) ;  /* 0x0000000400a89947 */ /* 0x000fea0003800000 */
[----:B------:R-:W0:Y:S01]  /*35e0*/  LDCU.64 UR4, c[0x0][0x380] ;  /* 0x00007000ff0477ac */ /* 0x000e220008000a00 */
[----:B------:R-:W-:Y:S01]  /*35f0*/  IADD3 R5, PT, PT, R9, -R10, RZ ;  /* 0x8000000a09057210 */ /* 0x000fe20007ffe0ff */
[----:B------:R-:W-:Y:S01]  /*3600*/  BSSY.RECONVERGENT B2, `(.L_x_51) ;  /* 0x000003b000027945 */ /* 0x000fe20003800200 */
[CC--:B------:R-:W-:Y:S02]  /*3610*/  IADD3 R3, P0, PT, R10.reuse, R11.reuse, RZ ;  /* 0x0000000b0a037210 */ /* 0x0c0fe40007f1e0ff */
[----:B------:R-:W-:Y:S02]  /*3620*/  ISETP.GT.AND P1, PT, R5, 0x1800, PT ;  /* 0x000018000500780c */ /* 0x000fe40003f24270 */
[----:B------:R-:W-:Y:S02]  /*3630*/  IADD3.X R4, PT, PT, RZ, RZ, RZ, P0, !PT ;  /* 0x000000ffff047210 */ /* 0x000fe400007fe4ff */
[----:B------:R-:W-:Y:S02]  /*3640*/  IADD3 R11, PT, PT, R10, R11, RZ ;  /* 0x0000000b0a0b7210 */ /* 0x000fe40007ffe0ff */
[----:B0-----:R-:W-:-:S04]  /*3650*/  LEA R2, P0, R3, UR4, 0x2 ;  /* 0x0000000403027c11 */ /* 0x001fc8000f8010ff */
[----:B------:R-:W-:Y:S02]  /*3660*/  LEA.HI.X R3, R3, UR5, R4, 0x2, P0 ;  /* 0x0000000503037c11 */ /* 0x000fe400080f1404 */
[----:B------:R-:W-:-:S04]  /*3670*/  IADD3 R2, P0, PT, R2, 0x1000, RZ ;  /* 0x0000100002027810 */ /* 0x000fc80007f1e0ff */
[----:B------:R-:W-:Y:S02]  /*3680*/  IADD3.X R3, PT, PT, RZ, R3, RZ, P0, !PT ;  /* 0x00000003ff037210 */ /* 0x000fe400007fe4ff */
[----:B------:R-:W-:Y:S01]  /*3690*/  PLOP3.LUT P0, PT, PT, PT, PT, 0x80, 0x8 ;  /* 0x000000000008781c */ /* 0x000fe20003f0f070 */
[----:B------:R-:W-:-:S12]  /*36a0*/  @!P1 BRA `(.L_x_52) ;  /* 0x0000000000c09947 */ /* 0x000fd80003800000 */
[----:B------:R-:W-:Y:S02]  /*36b0*/  PLOP3.LUT P0, PT, PT, PT, PT, 0x8, 0x80 ;  /* 0x000000000080781c */ /* 0x000fe40003f0e170 */
[----:B------:R-:W-:-:S11]  /*36c0*/  IADD3 R13, PT, PT, R9, -0x1800, RZ ;  /* 0xffffe800090d7810 */ /* 0x000fd60007ffe0ff */
.L_x_53:
        /* <DEDUP_REMOVED lines=46> */
.L_x_52:
[----:B------:R-:W-:Y:S05]  /*39b0*/  BSYNC.RECONVERGENT B2 ;  /* 0x0000000000027941 */ /* 0x000fea0003800200 */
.L_x_51:
        /* <DEDUP_REMOVED lines=31> */
.L_x_55:
[----:B------:R-:W-:Y:S05]  /*3bb0*/  BSYNC.RECONVERGENT B2 ;  /* 0x0000000000027941 */ /* 0x000fea0003800200 */
.L_x_54:
[----:B------:R-:W-:-:S13]  /*3bc0*/  ISETP.LT.OR P0, PT, R10, R9, P0 ;  /* 0x000000090a00720c */ /* 0x000fda0000701670 */
[----:B------:R-:W-:Y:S05]  /*3bd0*/  @!P0 BRA `(.L_x_47) ;  /* 0x0000000000288947 */ /* 0x000fea0003800000 */
[----:B------:R-:W0:Y:S01]  /*3be0*/  LDC.64 R4, c[0x0][0x380] ;  /* 0x0000e000ff047b82 */ /* 0x000e220000000a00 */
[----:B------:R-:W2:Y:S04]  /*3bf0*/  LDG.E.CONSTANT R7, desc[UR6][R2.64+-0x800] ;  /* 0xfff8000602077981 */ /* 0x000ea8000c1e9900 */
[----:B------:R-:W3:Y:S04]  /*3c00*/  LDG.E.CONSTANT R6, desc[UR6][R2.64] ;  /* 0x0000000602067981 */ /* 0x000ee8000c1e9900 */
[----:B------:R-:W4:Y:S01]  /*3c10*/  LDG.E.CONSTANT R9, desc[UR6][R2.64+0x800] ;  /* 0x0008000602097981 */ /* 0x000f22000c1e9900 */
[----:B0-----:R-:W-:-:S06]  /*3c20*/  IMAD.WIDE.U32 R4, R11, 0x4, R4 ;  /* 0x000000040b047825 */ /* 0x001fcc00078e0004 */
[----:B------:R-:W5:Y:S02]  /*3c30*/  LDG.E.CONSTANT R5, desc[UR6][R4.64] ;  /* 0x0000000604057981 */ /* 0x000f64000c1e9900 */
[----:B-----5:R-:W-:-:S04]  /*3c40*/  FADD R8, R8, R5 ;  /* 0x0000000508087221 */ /* 0x020fc80000000000 */
[----:B--2---:R-:W-:-:S04]  /*3c50*/  FADD R7, R8, R7 ;  /* 0x0000000708077221 */ /* 0x004fc80000000000 */
[----:B---3--:R-:W-:-:S04]  /*3c60*/  FADD R6, R7, R6 ;  /* 0x0000000607067221 */ /* 0x008fc80000000000 */
[----:B----4-:R-:W-:-:S07]  /*3c70*/  FADD R8, R6, R9 ;  /* 0x0000000906087221 */ /* 0x010fce0000000000 */
.L_x_47:
[----:B------:R-:W-:Y:S05]  /*3c80*/  BSYNC.RECONVERGENT B1 ;  /* 0x0000000000017941 */ /* 0x000fea0003800200 */
.L_x_45:
        /* <DEDUP_REMOVED lines=43> */
[----:B0-----:R-:W-:-:S07]  /*3f40*/  FADD R2, R18, R19 ;  /* 0x0000001312027221 */ /* 0x001fce0000000000 */
.L_x_17:
[----:B------:R-:W-:Y:S05]  /*3f50*/  BSYNC.RECONVERGENT B0 ;  /* 0x0000000000007941 */ /* 0x000fea0003800200 */
.L_x_1:
[----:B------:R-:W-:Y:S05]  /*3f60*/  @P0 EXIT ;  /* 0x000000000000094d */ /* 0x000fea0003800000 */
[----:B-1----:R-:W1:Y:S01]  /*3f70*/  LDC.64 R4, c[0x0][0x388] ;  /* 0x0000e200ff047b82 */ /* 0x002e620000000a00 */
[----:B------:R-:W0:Y:S02]  /*3f80*/  LDCU UR4, c[0x0][0x398] ;  /* 0x00007300ff0477ac */ /* 0x000e240008000800 */
[----:B0-23--:R-:W-:-:S05]  /*3f90*/  FADD R3, R2, UR4 ;  /* 0x0000000402037e21 */ /* 0x00dfca0008000000 */
[----:B-1----:R-:W-:Y:S01]  /*3fa0*/  STG.E desc[UR6][R4.64], R3 ;  /* 0x0000000304007986 */ /* 0x002fe2000c101906 */
[----:B------:R-:W-:Y:S05]  /*3fb0*/  EXIT ;  /* 0x000000000000794d */ /* 0x000fea0003800000 */
.L_x_56:
[----:B------:R-:W-:-:S00]  /*3fc0*/  BRA `(.L_x_56) ;  /* 0xfffffffc00fc7947 */ /* 0x000fc0000383ffff */
[----:B------:R-:W-:-:S00]  /*3fd0*/  NOP ;  /* 0x0000000000007918 */ /* 0x000fc00000000000 */
        /* <DEDUP_REMOVED lines=10> */
.L_x_191:


//--------------------- .text._ZN3cub18CUB_300001_SM_10006detail6reduce18DeviceReduceKernelINS2_10policy_hubIfjN4cuda3std3__44plusIvEEE10Policy1000EPfjS9_fNS7_10__identityEEEvT0_PT3_T1_NS0_13GridEvenShareISH_EET2_T4_ --------------------------
	.section	.text._ZN3cub18CUB_300001_SM_10006detail6reduce18DeviceReduceKernelINS2_10policy_hubIfjN4cuda3std3__44plusIvEEE10Policy1000EPfjS9_fNS7_10__identityEEEvT0_PT3_T1_NS0_13GridEvenShareISH_EET2_T4_,"ax",@progbits
	.align	128
        .global         _ZN3cub18CUB_300001_SM_10006detail6reduce18DeviceReduceKernelINS2_10policy_hubIfjN4cuda3std3__44plusIvEEE10Policy1000EPfjS9_fNS7_10__identityEEEvT0_PT3_T1_NS0_13GridEvenShareISH_EET2_T4_
        .type           _ZN3cub18CUB_300001_SM_10006detail6reduce18DeviceReduceKernelINS2_10policy_hubIfjN4cuda3std3__44plusIvEEE10Policy1000EPfjS9_fNS7_10__identityEEEvT0_PT3_T1_NS0_13GridEvenShareISH_EET2_T4_,@function
        .size           _ZN3cub18CUB_300001_SM_10006detail6reduce18DeviceReduceKernelINS2_10policy_hubIfjN4cuda3std3__44plusIvEEE10Policy1000EPfjS9_fNS7_10__identityEEEvT0_PT3_T1_NS0_13GridEvenShareISH_EET2_T4_,(.L_x_192 - _ZN3cub18CUB_300001_SM_10006detail6reduce18DeviceReduceKernelINS2_10policy_hubIfjN4cuda3std3__44plusIvEEE10Policy1000EPfjS9_fNS7_10__identityEEEvT0_PT3_T1_NS0_13GridEvenShareISH_EET2_T4_)
        .other          _ZN3cub18CUB_300001_SM_10006detail6reduce18DeviceReduceKernelINS2_10policy_hubIfjN4cuda3std3__44plusIvEEE10Policy1000EPfjS9_fNS7_10__identityEEEvT0_PT3_T1_NS0_13GridEvenShareISH_EET2_T4_,@"STO_CUDA_ENTRY STV_DEFAULT"
_ZN3cub18CUB_300001_SM_10006detail6reduce18DeviceReduceKernelINS2_10policy_hubIfjN4cuda3std3__44plusIvEEE10Policy1000EPfjS9_fNS7_10__identityEEEvT0_PT3_T1_NS0_13GridEvenShareISH_EET2_T4_:
.text._ZN3cub18CUB_300001_SM_10006detail6reduce18DeviceReduceKernelINS2_10policy_hubIfjN4cuda3std3__44plusIvEEE10Policy1000EPfjS9_fNS7_10__identityEEEvT0_PT3_T1_NS0_13GridEvenShareISH_EET2_T4_:
[----:B------:R-:W-:Y:S01]  /*0000*/  LDC R1, c[0x0][0x37c] ;  /* 0x0000df00ff017b82 */ /* 0x000fe20000000800 */
[----:B------:R-:W0:Y:S01]  /*0010*/  S2R R0, SR_CTAID.X ;  /* 0x0000000000007919 */ /* 0x000e220000002500 */
[----:B------:R-:W1:Y:S01]  /*0020*/  LDCU UR4, c[0x0][0x380] ;  /* 0x00007000ff0477ac */ /* 0x000e620008000800 */
[----:B------:R-:W-:Y:S01]  /*0030*/  BSSY.RECONVERGENT B0, `(.L_x_57) ;  /* 0x00002e0000007945 */ /* 0x000fe20003800200 */
[----:B------:R-:W2:Y:S01]  /*0040*/  LDCU UR5, c[0x0][0x3ac] ;  /* 0x00007580ff0577ac */ /* 0x000ea20008000800 */
[----:B------:R-:W3:Y:S01]  /*0050*/  LDCU.64 UR8, c[0x0][0x358] ;  /* 0x00006b00ff0877ac */ /* 0x000ee20008000a00 */
[----:B-1----:R-:W-:Y:S02]  /*0060*/  ULOP3.LUT UP0, URZ, UR4, 0x7, URZ, 0xc0, !UPT ;  /* 0x0000000704ff7892 */ /* 0x002fe4000f80c0ff */
[----:B--2---:R-:W-:Y:S01]  /*0070*/  USHF.L.U32 UR5, UR5, 0xd, URZ ;  /* 0x0000000d05057899 */ /* 0x004fe200080006ff */
[----:B0-----:R-:W-:-:S06]  /*0080*/  SHF.L.U32 R19, R0, 0xd, RZ ;  /* 0x0000000d00137819 */ /* 0x001fcc00000006ff */
[----:B---3--:R-:W-:Y:S05]  /*0090*/  BRA.U UP0, `(.L_x_58) ;  /* 0x00000015008c7547 */ /* 0x008fea000b800000 */
[----:B------:R-:W0:Y:S02]  /*00a0*/  LDC R22, c[0x0][0x3a8] ;  /* 0x0000ea00ff167b82 */ /* 0x000e240000000800 */
[----:B0-----:R-:W-:-:S05]  /*00b0*/  IMAD R3, R0, -0x2000, R22 ;  /* 0xffffe00000037824 */ /* 0x001fca00078e0216 */
[----:B------:R-:W-:-:S13]  /*00c0*/  ISETP.GT.U32.AND P0, PT, R3, 0x1fff, PT ;  /* 0x00001fff0300780c */ /* 0x000fda0003f04070 */
[----:B------:R-:W-:Y:S05]  /*00d0*/  @P0 BRA `(.L_x_59) ;  /* 0x0000000800bc0947 */ /* 0x000fea0003800000 */
[----:B------:R-:W0:Y:S01]  /*00e0*/  S2R R4, SR_TID.X ;  /* 0x0000000000047919 */ /* 0x000e220000002100 */
[----:B------:R-:W-:Y:S01]  /*00f0*/  BSSY.RECONVERGENT B1, `(.L_x_60) ;  /* 0x000000a000017945 */ /* 0x000fe20003800200 */
[----:B------:R-:W-:Y:S01]  /*0100*/  HFMA2 R2, -RZ, RZ, 0, 0 ;  /* 0x00000000ff027431 */ /* 0x000fe200000001ff */
[----:B0-----:R-:W-:Y:S02]  /*0110*/  ISETP.GE.U32.AND P0, PT, R4, R3, PT ;  /* 0x000000030400720c */ /* 0x001fe40003f06070 */
[----:B------:R-:W-:-:S11]  /*0120*/  MOV R5, R4 ;  /* 0x0000000400057202 */ /* 0x000fd60000000f00 */
[----:B------:R-:W-:Y:S05]  /*0130*/  @P0 BRA `(.L_x_61) ;  /* 0x0000000000140947 */ /* 0x000fea0003800000 */
[----:B------:R-:W0:Y:S01]  /*0140*/  LDC.64 R6, c[0x0][0x380] ;  /* 0x0000e000ff067b82 */ /* 0x000e220000000a00 */
[----:B------:R-:W-:-:S05]  /*0150*/  LEA R5, R0, R4, 0xd ;  /* 0x0000000400057211 */ /* 0x000fca00078e68ff */
[----:B0-----:R-:W-:-:S05]  /*0160*/  IMAD.WIDE.U32 R6, R5, 0x4, R6 ;  /* 0x0000000405067825 */ /* 0x001fca00078e0006 */
[----:B------:R0:W5:Y:S01]  /*0170*/  LDG.E.CONSTANT R2, desc[UR8][R6.64] ;  /* 0x0000000806027981 */ /* 0x000162000c1e9900 */
[----:B------:R-:W-:-:S07]  /*0180*/  IADD3 R5, PT, PT, R4, 0x200, RZ ;  /* 0x0000020004057810 */ /* 0x000fce0007ffe0ff */
.L_x_61:
[----:B------:R-:W-:Y:S05]  /*0190*/  BSYNC.RECONVERGENT B1 ;  /* 0x0000000000017941 */ /* 0x000fea0003800200 */
.L_x_60:
[----:B------:R-:W-:Y:S01]  /*01a0*/  ISETP.GE.U32.AND P0, PT, R5, R3, PT ;  /* 0x000000030500720c */ /* 0x000fe20003f06070 */
[----:B------:R-:W-:-:S12]  /*01b0*/  BSSY.RECONVERGENT B1, `(.L_x_62) ;  /* 0x0000030000017945 */ /* 0x000fd80003800200 */
[----:B------:R-:W-:Y:S05]  /*01c0*/  @P0 BRA `(.L_x_63) ;  /* 0x0000000000b80947 */ /* 0x000fea0003800000 */
[----:B0-----:R-:W-:Y:S01]  /*01d0*/  LOP3.LUT R7, RZ, R5, RZ, 0x33, !PT ;  /* 0x00000005ff077212 */ /* 0x001fe200078e33ff */
[----:B------:R-:W-:Y:S03]  /*01e0*/  BSSY.RECONVERGENT B2, `(.L_x_64) ;  /* 0x0000014000027945 */ /* 0x000fe60003800200 */
[----:B------:R-:W-:-:S04]  /*01f0*/  IADD3 R7, PT, PT, R7, R22, RZ ;  /* 0x0000001607077210 */ /* 0x000fc80007ffe0ff */
[----:B------:R-:W-:Y:S01]  /*0200*/  LOP3.LUT R6, R7, 0x600, RZ, 0xc0, !PT ;  /* 0x0000060007067812 */ /* 0x000fe200078ec0ff */
[----:B------:R-:W-:-:S03]  /*0210*/  IMAD R8, R0, -0x2000, R7 ;  /* 0xffffe00000087824 */ /* 0x000fc600078e0207 */
[----:B------:R-:W-:Y:S02]  /*0220*/  ISETP.NE.AND P0, PT, R6, 0x600, PT ;  /* 0x000006000600780c */ /* 0x000fe40003f05270 */
[----:B------:R-:W-:-:S11]  /*0230*/  ISETP.GE.U32.AND P1, PT, R8, 0x600, PT ;  /* 0x000006000800780c */ /* 0x000fd60003f26070 */
[----:B------:R-:W-:Y:S05]  /*0240*/  @!P0 BRA `(.L_x_65) ;  /* 0x0000000000348947 */ /* 0x000fea0003800000 */
[----:B------:R-:W0:Y:S01]  /*0250*/  LDC.64 R8, c[0x0][0x380] ;  /* 0x0000e000ff087b82 */ /* 0x000e220000000a00 */
[----:B------:R-:W-:Y:S02]  /*0260*/  LEA.HI R6, R7, 0x1, RZ, 0x17 ;  /* 0x0000000107067811 */ /* 0x000fe400078fb8ff */
[----:B------:R-:W-:Y:S02]  /*0270*/  LEA R11, R0, R5, 0xd ;  /* 0x00000005000b7211 */ /* 0x000fe400078e68ff */
[----:B------:R-:W-:-:S04]  /*0280*/  LOP3.LUT R6, R6, 0x3, RZ, 0xc0, !PT ;  /* 0x0000000306067812 */ /* 0x000fc800078ec0ff */
[----:B------:R-:W-:-:S07]  /*0290*/  IADD3 R10, PT, PT, -R6, RZ, RZ ;  /* 0x000000ff060a7210 */ /* 0x000fce0007ffe1ff */
.L_x_66:
[----:B0-----:R-:W-:-:S06]  /*02a0*/  IMAD.WIDE.U32 R6, R11, 0x4, R8 ;  /* 0x000000040b067825 */ /* 0x001fcc00078e0008 */
[----:B------:R-:W2:Y:S01]  /*02b0*/  LDG.E.CONSTANT R7, desc[UR8][R6.64] ;  /* 0x0000000806077981 */ /* 0x000ea2000c1e9900 */
[----:B------:R-:W-:Y:S02]  /*02c0*/  IADD3 R10, PT, PT, R10, 0x1, RZ ;  /* 0x000000010a0a7810 */ /* 0x000fe40007ffe0ff */
[----:B------:R-:W-:Y:S02]  /*02d0*/  IADD3 R5, PT, PT, R5, 0x200, RZ ;  /* 0x0000020005057810 */ /* 0x000fe40007ffe0ff */
[----:B------:R-:W-:Y:S02]  /*02e0*/  ISETP.NE.AND P0, PT, R10, RZ, PT ;  /* 0x000000ff0a00720c */ /* 0x000fe40003f05270 */
[----:B------:R-:W-:Y:S01]  /*02f0*/  IADD3 R11, PT, PT, R11, 0x200, RZ ;  /* 0x000002000b0b7810 */ /* 0x000fe20007ffe0ff */
[----:B--2--5:R-:W-:-:S10]  /*0300*/  FADD R2, R7, R2 ;  /* 0x0000000207027221 */ /* 0x024fd40000000000 */
[----:B------:R-:W-:Y:S05]  /*0310*/  @P0 BRA `(.L_x_66) ;  /* 0xfffffffc00e00947 */ /* 0x000fea000383ffff */
.L_x_65:
[----:B------:R-:W-:Y:S05]  /*0320*/  BSYNC.RECONVERGENT B2 ;  /* 0x0000000000027941 */ /* 0x000fea0003800200 */
.L_x_64:
[----:B------:R-:W-:Y:S05]  /*0330*/  @!P1 BRA `(.L_x_63) ;  /* 0x00000000005c9947 */ /* 0x000fea0003800000 */
[----:B------:R-:W0:Y:S01]  /*0340*/  LDC.64 R6, c[0x0][0x380] ;  /* 0x0000e000ff067b82 */ /* 0x000e220000000a00 */
[----:B------:R-:W-:Y:S02]  /*0350*/  IADD3 R16, PT, PT, R5, 0x400, RZ ;  /* 0x0000040005107810 */ /* 0x000fe40007ffe0ff */
[----:B------:R-:W-:-:S07]  /*0360*/  LEA R5, R0, R5, 0xd ;  /* 0x0000000500057211 */ /* 0x000fce00078e68ff */
.L_x_67:
[C---:B------:R-:W-:Y:S01]  /*0370*/  IADD3 R11, PT, PT, R5.reuse, 0x200, RZ ;  /* 0x00000200050b7810 */ /* 0x040fe20007ffe0ff */
[C---:B0-----:R-:W-:Y:S01]  /*0380*/  IMAD.WIDE.U32 R8, R5.reuse, 0x4, R6 ;  /* 0x0000000405087825 */ /* 0x041fe200078e0006 */
[----:B------:R-:W-:-:S03]  /*0390*/  IADD3 R13, PT, PT, R5, 0x400, RZ ;  /* 0x00000400050d7810 */ /* 0x000fc60007ffe0ff */
[--C-:B------:R-:W-:Y:S01]  /*03a0*/  IMAD.WIDE.U32 R10, R11, 0x4, R6.reuse ;  /* 0x000000040b0a7825 */ /* 0x100fe200078e0006 */
[----:B------:R-:W-:Y:S01]  /*03b0*/  IADD3 R15, PT, PT, R5, 0x600, RZ ;  /* 0x00000600050f7810 */ /* 0x000fe20007ffe0ff */
[----:B------:R-:W2:Y:S02]  /*03c0*/  LDG.E.CONSTANT R9, desc[UR8][R8.64] ;  /* 0x0000000808097981 */ /* 0x000ea4000c1e9900 */
[--C-:B------:R-:W-:Y:S02]  /*03d0*/  IMAD.WIDE.U32 R12, R13, 0x4, R6.reuse ;  /* 0x000000040d0c7825 */ /* 0x100fe400078e0006 */
[----:B------:R-:W3:Y:S02]  /*03e0*/  LDG.E.CONSTANT R11, desc[UR8][R10.64] ;  /* 0x000000080a0b7981 */ /* 0x000ee4000c1e9900 */
[----:B------:R-:W-:Y:S02]  /*03f0*/  IMAD.WIDE.U32 R14, R15, 0x4, R6 ;  /* 0x000000040f0e7825 */ /* 0x000fe400078e0006 */
[----:B------:R-:W4:Y:S04]  /*0400*/  LDG.E.CONSTANT R13, desc[UR8][R12.64] ;  /* 0x000000080c0d7981 */ /* 0x000f28000c1e9900 */
[----:B------:R-:W4:Y:S01]  /*0410*/  LDG.E.CONSTANT R15, desc[UR8][R14.64] ;  /* 0x000000080e0f7981 */ /* 0x000f22000c1e9900 */
[----:B------:R-:W-:-:S02]  /*0420*/  IADD3 R18, PT, PT, R16, 0x400, RZ ;  /* 0x0000040010127810 */ /* 0x000fc40007ffe0ff */
[----:B------:R-:W-:Y:S02]  /*0430*/  IADD3 R16, PT, PT, R16, 0x800, RZ ;  /* 0x0000080010107810 */ /* 0x000fe40007ffe0ff */
[----:B------:R-:W-:Y:S02]  /*0440*/  ISETP.GE.AND P0, PT, R18, R3, PT ;  /* 0x000000031200720c */ /* 0x000fe40003f06270 */
[----:B------:R-:W-:Y:S01]  /*0450*/  IADD3 R5, PT, PT, R5, 0x800, RZ ;  /* 0x0000080005057810 */ /* 0x000fe20007ffe0ff */
[----:B--2--5:R-:W-:-:S04]  /*0460*/  FADD R2, R9, R2 ;  /* 0x0000000209027221 */ /* 0x024fc80000000000 */
[----:B---3--:R-:W-:-:S04]  /*0470*/  FADD R2, R2, R11 ;  /* 0x0000000b02027221 */ /* 0x008fc80000000000 */
[----:B----4-:R-:W-:-:S04]  /*0480*/  FADD R2, R2, R13 ;  /* 0x0000000d02027221 */ /* 0x010fc80000000000 */
[----:B------:R-:W-:Y:S01]  /*0490*/  FADD R2, R2, R15 ;  /* 0x0000000f02027221 */ /* 0x000fe20000000000 */
[----:B------:R-:W-:Y:S06]  /*04a0*/  @!P0 BRA `(.L_x_67) ;  /* 0xfffffffc00b08947 */ /* 0x000fec000383ffff */
.L_x_63:
[----:B------:R-:W-:Y:S05]  /*04b0*/  BSYNC.RECONVERGENT B1 ;  /* 0x0000000000017941 */ /* 0x000fea0003800200 */
.L_x_62:
[----:B------:R-:W-:-:S13]  /*04c0*/  ISETP.GE.U32.AND P0, PT, R3, 0x200, PT ;  /* 0x000002000300780c */ /* 0x000fda0003f06070 */
        /* <DEDUP_REMOVED lines=27> */
[----:B------:R-:W2:Y:S04]  /*0680*/  LDS.128 R8, [UR4+0x20] ;  /* 0x00002004ff087984 */ /* 0x000ea80008000c00 */
[----:B------:R-:W3:Y:S04]  /*0690*/  LDS.128 R4, [UR4+0x30] ;  /* 0x00003004ff047984 */ /* 0x000ee80008000c00 */
[----:B------:R-:W4:Y:S01]  /*06a0*/  LDS.128 R16, [UR4+0x40] ;  /* 0x00004004ff107984 */ /* 0x000f220008000c00 */
[----:B0-----:R-:W-:-:S04]  /*06b0*/  FADD R13, R2, R13 ;  /* 0x0000000d020d7221 */ /* 0x001fc80000000000 */
        /* <DEDUP_REMOVED lines=13> */
[----:B-1----:R-:W-:Y:S01]  /*0790*/  FADD R2, R18, R19 ;  /* 0x0000001312027221 */ /* 0x002fe20000000000 */
[----:B------:R-:W-:Y:S06]  /*07a0*/  BRA `(.L_x_69) ;  /* 0x0000002400a07947 */ /* 0x000fec0003800000 */
.L_x_68:
[----:B------:R-:W-:Y:S01]  /*07b0*/  LOP3.LUT R5, R4, 0x3e0, RZ, 0xc0, !PT ;  /* 0x000003e004057812 */ /* 0x000fe200078ec0ff */
[----:B------:R-:W1:Y:S03]  /*07c0*/  S2R R10, SR_LANEID ;  /* 0x00000000000a7919 */ /* 0x000e660000000000 */
[----:B0-----:R-:W-:Y:S02]  /*07d0*/  IADD3 R6, PT, PT, R5, 0x20, RZ ;  /* 0x0000002005067810 */ /* 0x001fe40007ffe0ff */
[----:B------:R-:W-:Y:S02]  /*07e0*/  LOP3.LUT R8, RZ, R5, RZ, 0x33, !PT ;  /* 0x00000005ff087212 */ /* 0x000fe400078e33ff */
[----:B------:R-:W-:Y:S02]  /*07f0*/  ISETP.GT.U32.AND P0, PT, R6, R3, PT ;  /* 0x000000030600720c */ /* 0x000fe40003f04070 */
[----:B------:R-:W-:-:S04]  /*0800*/  IADD3 R8, PT, PT, R3, R8, RZ ;  /* 0x0000000803087210 */ /* 0x000fc80007ffe0ff */
[----:B------:R-:W-:-:S06]  /*0810*/  SEL R5, R8, 0x1f, P0 ;  /* 0x0000001f08057807 */ /* 0x000fcc0000000000 */
[----:B-----5:R-:W0:Y:S01]  /*0820*/  SHFL.DOWN P0, R6, R2, 0x1, R5 ;  /* 0x0820000002067989 */ /* 0x020e220000000005 */
[----:B-1----:R-:W-:Y:S01]  /*0830*/  ISETP.NE.AND P1, PT, R10, RZ, PT ;  /* 0x000000ff0a00720c */ /* 0x002fe20003f25270 */
[----:B0-----:R-:W-:-:S12]  /*0840*/  @P0 FADD R6, R6, R2 ;  /* 0x0000000206060221 */ /* 0x001fd80000000000 */
        /* <DEDUP_REMOVED lines=18> */
[----:B------:R-:W1:Y:S01]  /*0970*/  S2UR UR5, SR_CgaCtaId ;  /* 0x00000000000579c3 */ /* 0x000e620000008800 */
[----:B------:R-:W-:Y:S01]  /*0980*/  UMOV UR4, 0x400 ;  /* 0x0000040000047882 */ /* 0x000fe20000000000 */
[C---:B------:R-:W-:Y:S02]  /*0990*/  ISETP.GT.U32.AND P2, PT, R3.reuse, 0x20, PT ;  /* 0x000000200300780c */ /* 0x040fe40003f44070 */
[C---:B------:R-:W-:Y:S02]  /*09a0*/  ISETP.GT.U32.AND P3, PT, R3.reuse, 0x40, PT ;  /* 0x000000400300780c */ /* 0x040fe40003f64070 */
[C---:B------:R-:W-:Y:S02]  /*09b0*/  ISETP.GT.U32.AND P1, PT, R3.reuse, 0x60, PT ;  /* 0x000000600300780c */ /* 0x040fe40003f24070 */
[----:B------:R-:W-:Y:S01]  /*09c0*/  ISETP.GT.U32.AND P4, PT, R3, 0xc0, PT ;  /* 0x000000c00300780c */ /* 0x000fe20003f84070 */
[----:B-1----:R-:W-:-:S09]  /*09d0*/  ULEA UR4, UR5, UR4, 0x18 ;  /* 0x0000000405047291 */ /* 0x002fd2000f8ec0ff */
[----:B------:R-:W1:Y:S04]  /*09e0*/  LDS.128 R4, [UR4+0x10] ;  /* 0x00001004ff047984 */ /* 0x000e680008000c00 */
[----:B0-----:R-:W0:Y:S04]  /*09f0*/  LDS.128 R8, [UR4+0x20] ;  /* 0x00002004ff087984 */ /* 0x001e280008000c00 */
[----:B------:R-:W2:Y:S04]  /*0a00*/  LDS.128 R12, [UR4+0x30] ;  /* 0x00003004ff0c7984 */ /* 0x000ea80008000c00 */
[----:B------:R-:W3:Y:S01]  /*0a10*/  LDS.128 R16, [UR4+0x40] ;  /* 0x00004004ff107984 */ /* 0x000ee20008000c00 */
[----:B-1----:R-:W-:Y:S01]  /*0a20*/  @P2 FADD R2, R2, R5 ;  /* 0x0000000502022221 */ /* 0x002fe20000000000 */
[----:B------:R-:W-:-:S03]  /*0a30*/  ISETP.GT.U32.AND P2, PT, R3, 0x80, PT ;  /* 0x000000800300780c */ /* 0x000fc60003f44070 */
[----:B------:R-:W-:Y:S01]  /*0a40*/  @P3 FADD R2, R2, R6 ;  /* 0x0000000602023221 */ /* 0x000fe20000000000 */
[----:B------:R-:W-:-:S03]  /*0a50*/  ISETP.GT.U32.AND P3, PT, R3, 0xa0, PT ;  /* 0x000000a00300780c */ /* 0x000fc60003f64070 */
[----:B------:R-:W-:Y:S01]  /*0a60*/  @P1 FADD R2, R2, R7 ;  /* 0x0000000702021221 */ /* 0x000fe20000000000 */
[----:B------:R-:W-:-:S05]  /*0a70*/  ISETP.GT.U32.AND P1, PT, R3, 0xe0, PT ;  /* 0x000000e00300780c */ /* 0x000fca0003f24070 */
[----:B0-----:R-:W-:Y:S01]  /*0a80*/  @P2 FADD R2, R2, R8 ;  /* 0x0000000802022221 */ /* 0x001fe20000000000 */
[----:B------:R-:W-:-:S03]  /*0a90*/  ISETP.GT.U32.AND P2, PT, R3, 0x100, PT ;  /* 0x000001000300780c */ /* 0x000fc60003f44070 */
[----:B------:R-:W-:Y:S01]  /*0aa0*/  @P3 FADD R2, R2, R9 ;  /* 0x0000000902023221 */ /* 0x000fe20000000000 */
[----:B------:R-:W-:-:S03]  /*0ab0*/  ISETP.GT.U32.AND P3, PT, R3, 0x120, PT ;  /* 0x000001200300780c */ /* 0x000fc60003f64070 */
[----:B------:R-:W-:Y:S01]  /*0ac0*/  @P4 FADD R2, R2, R10 ;  /* 0x0000000a02024221 */ /* 0x000fe20000000000 */
[----:B------:R-:W-:-:S03]  /*0ad0*/  ISETP.GT.U32.AND P4, PT, R3, 0x140, PT ;  /* 0x000001400300780c */ /* 0x000fc60003f84070 */
[----:B------:R-:W-:Y:S01]  /*0ae0*/  @P1 FADD R2, R2, R11 ;  /* 0x0000000b02021221 */ /* 0x000fe20000000000 */
[----:B------:R-:W-:-:S03]  /*0af0*/  ISETP.GT.U32.AND P1, PT, R3, 0x160, PT ;  /* 0x000001600300780c */ /* 0x000fc60003f24070 */
[----:B--2---:R-:W-:Y:S01]  /*0b00*/  @P2 FADD R2, R2, R12 ;  /* 0x0000000c02022221 */ /* 0x004fe20000000000 */
[----:B------:R-:W-:-:S03]  /*0b10*/  ISETP.GT.U32.AND P2, PT, R3, 0x180, PT ;  /* 0x000001800300780c */ /* 0x000fc60003f44070 */
[----:B------:R-:W-:Y:S01]  /*0b20*/  @P3 FADD R2, R2, R13 ;  /* 0x0000000d02023221 */ /* 0x000fe20000000000 */
[----:B------:R-:W-:-:S03]  /*0b30*/  ISETP.GT.U32.AND P3, PT, R3, 0x1a0, PT ;  /* 0x000001a00300780c */ /* 0x000fc60003f64070 */
[----:B------:R-:W-:Y:S01]  /*0b40*/  @P4 FADD R2, R2, R14 ;  /* 0x0000000e02024221 */ /* 0x000fe20000000000 */
[----:B------:R-:W-:-:S03]  /*0b50*/  ISETP.GT.U32.AND P4, PT, R3, 0x1c0, PT ;  /* 0x000001c00300780c */ /* 0x000fc60003f84070 */
[----:B------:R-:W-:Y:S01]  /*0b60*/  @P1 FADD R2, R2, R15 ;  /* 0x0000000f02021221 */ /* 0x000fe20000000000 */
[----:B------:R-:W-:-:S03]  /*0b70*/  ISETP.GT.U32.AND P1, PT, R3, 0x1e0, PT ;  /* 0x000001e00300780c */ /* 0x000fc60003f24070 */
[----:B---3--:R-:W-:-:S04]  /*0b80*/  @P2 FADD R2, R2, R16 ;  /* 0x0000001002022221 */ /* 0x008fc80000000000 */
[----:B------:R-:W-:-:S04]  /*0b90*/  @P3 FADD R2, R2, R17 ;  /* 0x0000001102023221 */ /* 0x000fc80000000000 */
[----:B------:R-:W-:-:S04]  /*0ba0*/  @P4 FADD R2, R2, R18 ;  /* 0x0000001202024221 */ /* 0x000fc80000000000 */
[----:B------:R-:W-:Y:S01]  /*0bb0*/  @P1 FADD R2, R2, R19 ;  /* 0x0000001302021221 */ /* 0x000fe20000000000 */
[----:B------:R-:W-:Y:S06]  /*0bc0*/  BRA `(.L_x_69) ;  /* 0x0000002000987947 */ /* 0x000fec0003800000 */
.L_x_59:
[----:B------:R-:W0:Y:S01]  /*0bd0*/  S2R R18, SR_TID.X ;  /* 0x0000000000127919 */ /* 0x000e220000002100 */
[----:B------:R-:W1:Y:S02]  /*0be0*/  LDCU.64 UR6, c[0x0][0x380] ;  /* 0x00007000ff0677ac */ /* 0x000e640008000a00 */
[----:B-1----:R-:W-:Y:S02]  /*0bf0*/  MOV R12, UR6 ;  /* 0x00000006000c7c02 */ /* 0x002fe40008000f00 */
[----:B------:R-:W-:Y:S02]  /*0c00*/  MOV R13, UR7 ;  /* 0x00000007000d7c02 */ /* 0x000fe40008000f00 */
[----:B0-----:R-:W-:-:S05]  /*0c10*/  LEA R27, R18, R19, 0x1 ;  /* 0x00000013121b7211 */ /* 0x001fca00078e08ff */
[----:B------:R-:W-:-:S05]  /*0c20*/  IMAD.WIDE.U32 R26, R27, 0x4, R12 ;  /* 0x000000041b1a7825 */ /* 0x000fca00078e000c */
        /* <DEDUP_REMOVED lines=8> */
[----:B------:R-:W-:Y:S01]  /*0cb0*/  ISETP.GE.U32.AND P0, PT, R3, UR5, PT ;  /* 0x0000000503007c0c */ /* 0x000fe2000bf06070 */
[----:B--2---:R-:W-:Y:S01]  /*0cc0*/  FADD R4, R4, R5 ;  /* 0x0000000504047221 */ /* 0x004fe20000000000 */
[----:B---3--:R-:W-:Y:S01]  /*0cd0*/  FADD R7, R6, R7 ;  /* 0x0000000706077221 */ /* 0x008fe20000000000 */
[----:B----4-:R-:W-:-:S03]  /*0ce0*/  FADD R8, R8, R9 ;  /* 0x0000000908087221 */ /* 0x010fc60000000000 */
[----:B------:R-:W-:Y:S01]  /*0cf0*/  FADD R4, R4, R7 ;  /* 0x0000000704047221 */ /* 0x000fe20000000000 */
[----:B-----5:R-:W-:Y:S01]  /*0d00*/  FADD R11, R10, R11 ;  /* 0x0000000b0a0b7221 */ /* 0x020fe20000000000 */
[----:B------:R-:W-:-:S03]  /*0d10*/  FADD R14, R14, R15 ;  /* 0x0000000f0e0e7221 */ /* 0x000fc60000000000 */
        /* <DEDUP_REMOVED lines=10> */
[----:B------:R-:W-:Y:S01]  /*0dc0*/  IADD3 R19, PT, PT, R19, UR5, RZ ;  /* 0x0000000513137c10 */ /* 0x000fe2000fffe0ff */
[----:B------:R-:W-:Y:S01]  /*0dd0*/  UMOV UR4, URZ ;  /* 0x000000ff00047c82 */ /* 0x000fe20008000000 */
[----:B------:R-:W-:Y:S02]  /*0de0*/  IADD3 R20, PT, PT, R22, -0x2000, RZ ;  /* 0xffffe00016147810 */ /* 0x000fe40007ffe0ff */
[C---:B------:R-:W-:Y:S02]  /*0df0*/  IADD3 R21, PT, PT, R19.reuse, 0x200, RZ ;  /* 0x0000020013157810 */ /* 0x040fe40007ffe0ff */
[C---:B------:R-:W-:Y:S02]  /*0e00*/  ISETP.GT.U32.AND P0, PT, R19.reuse, R20, PT ;  /* 0x000000141300720c */ /* 0x040fe40003f04070 */
[----:B------:R-:W-:Y:S02]  /*0e10*/  IADD3 R23, PT, PT, R19, R18, RZ ;  /* 0x0000001213177210 */ /* 0x000fe40007ffe0ff */
[----:B------:R-:W-:-:S09]  /*0e20*/  MOV R25, R19 ;  /* 0x0000001300197202 */ /* 0x000fd20000000f00 */
[----:B------:R-:W-:Y:S05]  /*0e30*/  @P0 BRA `(.L_x_71) ;  /* 0x0000000000940947 */ /* 0x000fea0003800000 */
[----:B------:R-:W0:Y:S08]  /*0e40*/  LDC R22, c[0x0][0x3a8] ;  /* 0x0000ea00ff167b82 */ /* 0x000e300000000800 */
[----:B------:R-:W1:Y:S02]  /*0e50*/  LDC.64 R12, c[0x0][0x380] ;  /* 0x0000e000ff0c7b82 */ /* 0x000e640000000a00 */
.L_x_72:
[----:B------:R-:W-:-:S05]  /*0e60*/  LEA R15, R18, R25, 0x1 ;  /* 0x00000019120f7211 */ /* 0x000fca00078e08ff */
[----:B-1----:R-:W-:-:S05]  /*0e70*/  IMAD.WIDE.U32 R14, R15, 0x4, R12 ;  /* 0x000000040f0e7825 */ /* 0x002fca00078e000c */
[----:B------:R-:W2:Y:S04]  /*0e80*/  LDG.E.64.CONSTANT R4, desc[UR8][R14.64] ;  /* 0x000000080e047981 */ /* 0x000ea8000c1e9b00 */
[----:B------:R-:W3:Y:S04]  /*0e90*/  LDG.E.64.CONSTANT R6, desc[UR8][R14.64+0x1000] ;  /* 0x001000080e067981 */ /* 0x000ee8000c1e9b00 */
[----:B------:R-:W4:Y:S04]  /*0ea0*/  LDG.E.64.CONSTANT R2, desc[UR8][R14.64+0x2000] ;  /* 0x002000080e027981 */ /* 0x000f28000c1e9b00 */
[----:B------:R-:W5:Y:S01]  /*0eb0*/  LDG.E.64.CONSTANT R10, desc[UR8][R14.64+0x6000] ;  /* 0x006000080e0a7981 */ /* 0x000f62000c1e9b00 */
[----:B--2---:R-:W-:-:S03]  /*0ec0*/  FADD R24, R4, R17 ;  /* 0x0000001104187221 */ /* 0x004fc60000000000 */
[----:B------:R-:W5:Y:S01]  /*0ed0*/  LDG.E.64.CONSTANT R16, desc[UR8][R14.64+0x7000] ;  /* 0x007000080e107981 */ /* 0x000f62000c1e9b00 */
[----:B---3--:R-:W-:-:S03]  /*0ee0*/  FADD R9, R5, R6 ;  /* 0x0000000605097221 */ /* 0x008fc60000000000 */
[----:B------:R-:W2:Y:S01]  /*0ef0*/  LDG.E.64.CONSTANT R4, desc[UR8][R14.64+0x3000] ;  /* 0x003000080e047981 */ /* 0x000ea2000c1e9b00 */
[----:B----4-:R-:W-:Y:S01]  /*0f00*/  FADD R2, R7, R2 ;  /* 0x0000000207027221 */ /* 0x010fe20000000000 */
[----:B------:R-:W-:Y:S02]  /*0f10*/  FADD R24, R24, R9 ;  /* 0x0000000918187221 */ /* 0x000fe40000000000 */
[----:B------:R-:W3:Y:S04]  /*0f20*/  LDG.E.64.CONSTANT R6, desc[UR8][R14.64+0x4000] ;  /* 0x004000080e067981 */ /* 0x000ee8000c1e9b00 */
[----:B------:R-:W4:Y:S01]  /*0f30*/  LDG.E.64.CONSTANT R8, desc[UR8][R14.64+0x5000] ;  /* 0x005000080e087981 */ /* 0x000f22000c1e9b00 */
[----:B--2---:R-:W-:-:S04]  /*0f40*/  FADD R3, R3, R4 ;  /* 0x0000000403037221 */ /* 0x004fc80000000000 */
[----:B------:R-:W-:Y:S01]  /*0f50*/  FADD R3, R2, R3 ;  /* 0x0000000302037221 */ /* 0x000fe20000000000 */
[----:B0-----:R-:W-:Y:S01]  /*0f60*/  IADD3 R2, PT, PT, -R25, R22, RZ ;  /* 0x0000001619027210 */ /* 0x001fe20007ffe1ff */
[----:B---3--:R-:W-:Y:S01]  /*0f70*/  FADD R4, R5, R6 ;  /* 0x0000000605047221 */ /* 0x008fe20000000000 */
[----:B-----5:R-:W-:Y:S01]  /*0f80*/  FADD R11, R11, R16 ;  /* 0x000000100b0b7221 */ /* 0x020fe20000000000 */
[----:B----4-:R-:W-:Y:S01]  /*0f90*/  FADD R7, R7, R8 ;  /* 0x0000000807077221 */ /* 0x010fe20000000000 */
[----:B------:R-:W-:Y:S01]  /*0fa0*/  FADD R8, R9, R10 ;  /* 0x0000000a09087221 */ /* 0x000fe20000000000 */
[----:B------:R-:W-:Y:S02]  /*0fb0*/  ISETP.GE.U32.AND P0, PT, R2, UR5, PT ;  /* 0x0000000502007c0c */ /* 0x000fe4000bf06070 */
[----:B------:R-:W-:Y:S01]  /*0fc0*/  FADD R4, R4, R7 ;  /* 0x0000000704047221 */ /* 0x000fe20000000000 */
[----:B------:R-:W-:Y:S01]  /*0fd0*/  FADD R11, R8, R11 ;  /* 0x0000000b080b7221 */ /* 0x000fe20000000000 */
[----:B------:R-:W-:-:S03]  /*0fe0*/  FADD R3, R24, R3 ;  /* 0x0000000318037221 */ /* 0x000fc60000000000 */
[----:B------:R-:W-:-:S04]  /*0ff0*/  FADD R4, R4, R11 ;  /* 0x0000000b04047221 */ /* 0x000fc80000000000 */
[----:B------:R-:W-:-:S04]  /*1000*/  FADD R3, R3, R4 ;  /* 0x0000000403037221 */ /* 0x000fc80000000000 */
[----:B------:R-:W-:Y:S01]  /*1010*/  FADD R17, R17, R3 ;  /* 0x0000000311117221 */ /* 0x000fe20000000000 */
[----:B------:R-:W-:Y:S06]  /*1020*/  @!P0 BRA `(.L_x_70) ;  /* 0x0000000000f48947 */ /* 0x000fec0003800000 */
[----:B------:R-:W-:Y:S01]  /*1030*/  IADD3 R25, PT, PT, R25, UR5, RZ ;  /* 0x0000000519197c10 */ /* 0x000fe2000fffe0ff */
[----:B------:R-:W-:Y:S01]  /*1040*/  UIADD3 UR4, UPT, UPT, UR4, 0x1, URZ ;  /* 0x0000000104047890 */ /* 0x000fe2000fffe0ff */
[----:B------:R-:W-:Y:S02]  /*1050*/  IADD3 R21, PT, PT, R21, UR5, RZ ;  /* 0x0000000515157c10 */ /* 0x000fe4000fffe0ff */
[----:B------:R-:W-:Y:S02]  /*1060*/  ISETP.GT.U32.AND P0, PT, R25, R20, PT ;  /* 0x000000141900720c */ /* 0x000fe40003f04070 */
[----:B------:R-:W-:-:S11]  /*1070*/  IADD3 R23, PT, PT, R23, UR5, RZ ;  /* 0x0000000517177c10 */ /* 0x000fd6000fffe0ff */
[----:B------:R-:W-:Y:S05]  /*1080*/  @!P0 BRA `(.L_x_72) ;  /* 0xfffffffc00748947 */ /* 0x000fea000383ffff */
.L_x_71:
[----:B------:R-:W-:-:S13]  /*1090*/  ISETP.GE.U32.AND P0, PT, R25, R22, PT ;  /* 0x000000161900720c */ /* 0x000fda0003f06070 */
[----:B------:R-:W-:Y:S05]  /*10a0*/  @P0 BRA `(.L_x_70) ;  /* 0x0000000000d40947 */ /* 0x000fea0003800000 */
[----:B------:R-:W-:Y:S01]  /*10b0*/  IADD3 R3, PT, PT, -R25, R22, RZ ;  /* 0x0000001619037210 */ /* 0x000fe20007ffe1ff */
[----:B------:R-:W-:Y:S03]  /*10c0*/  BSSY.RECONVERGENT B1, `(.L_x_70) ;  /* 0x0000033000017945 */ /* 0x000fe60003800200 */
[----:B------:R-:W-:-:S13]  /*10d0*/  ISETP.GE.AND P0, PT, R18, R3, PT ;  /* 0x000000031200720c */ /* 0x000fda0003f06270 */
[----:B------:R-:W-:Y:S05]  /*10e0*/  @P0 BRA `(.L_x_73) ;  /* 0x0000000000c00947 */ /* 0x000fea0003800000 */
[----:B------:R-:W0:Y:S01]  /*10f0*/  LDC R2, c[0x0][0x3ac] ;  /* 0x0000eb00ff027b82 */ /* 0x000e220000000800 */
[----:B------:R-:W-:Y:S01]  /*1100*/  LOP3.LUT R5, RZ, R18, RZ, 0x33, !PT ;  /* 0x00000012ff057212 */ /* 0x000fe200078e33ff */
[----:B------:R-:W-:Y:S03]  /*1110*/  BSSY.RECONVERGENT B2, `(.L_x_74) ;  /* 0x0000016000027945 */ /* 0x000fe60003800200 */
[----:B------:R-:W-:-:S04]  /*1120*/  IADD3 R22, PT, PT, R5, R22, RZ ;  /* 0x0000001605167210 */ /* 0x000fc80007ffe0ff */
[----:B------:R-:W-:Y:S02]  /*1130*/  LOP3.LUT R4, R22, 0x600, RZ, 0xc0, !PT ;  /* 0x0000060016047812 */ /* 0x000fe400078ec0ff */
[----:B------:R-:W-:Y:S02]  /*1140*/  IADD3 R19, PT, PT, -R19, R22, RZ ;  /* 0x0000001613137210 */ /* 0x000fe40007ffe1ff */
[----:B------:R-:W-:Y:S02]  /*1150*/  ISETP.NE.AND P0, PT, R4, 0x600, PT ;  /* 0x000006000400780c */ /* 0x000fe40003f05270 */
[----:B------:R-:W-:Y:S01]  /*1160*/  LEA.HI R22, R22, 0x1, RZ, 0x17 ;  /* 0x0000000116167811 */ /* 0x000fe200078fb8ff */
[----:B0-----:R-:W-:-:S04]  /*1170*/  IMAD R2, R2, UR4, RZ ;  /* 0x0000000402027c24 */ /* 0x001fc8000f8e02ff */
[----:B------:R-:W-:-:S05]  /*1180*/  IMAD R2, R2, -0x2000, R19 ;  /* 0xffffe00002027824 */ /* 0x000fca00078e0213 */
[----:B------:R-:W-:Y:S02]  /*1190*/  ISETP.GE.U32.AND P1, PT, R2, 0x600, PT ;  /* 0x000006000200780c */ /* 0x000fe40003f26070 */
[----:B------:R-:W-:Y:S01]  /*11a0*/  MOV R2, R18 ;  /* 0x0000001200027202 */ /* 0x000fe20000000f00 */
[----:B------:R-:W-:Y:S10]  /*11b0*/  @!P0 BRA `(.L_x_75) ;  /* 0x00000000002c8947 */ /* 0x000ff40003800000 */
[----:B------:R-:W-:Y:S02]  /*11c0*/  LOP3.LUT R22, R22, 0x3, RZ, 0xc0, !PT ;  /* 0x0000000316167812 */ /* 0x000fe400078ec0ff */
[----:B------:R-:W-:Y:S02]  /*11d0*/  MOV R2, R18 ;  /* 0x0000001200027202 */ /* 0x000fe40000000f00 */
[----:B------:R-:W-:-:S07]  /*11e0*/  IADD3 R22, PT, PT, -R22, RZ, RZ ;  /* 0x000000ff16167210 */ /* 0x000fce0007ffe1ff */
.L_x_76:
[----:B------:R-:W-:-:S06]  /*11f0*/  IMAD.WIDE.U32 R4, R23, 0x4, R12 ;  /* 0x0000000417047825 */ /* 0x000fcc00078e000c */
[----:B------:R-:W2:Y:S01]  /*1200*/  LDG.E.CONSTANT R4, desc[UR8][R4.64] ;  /* 0x0000000804047981 */ /* 0x000ea2000c1e9900 */
[----:B------:R-:W-:Y:S02]  /*1210*/  IADD3 R22, PT, PT, R22, 0x1, RZ ;  /* 0x0000000116167810 */ /* 0x000fe40007ffe0ff */
[----:B------:R-:W-:Y:S02]  /*1220*/  IADD3 R2, PT, PT, R2, 0x200, RZ ;  /* 0x0000020002027810 */ /* 0x000fe40007ffe0ff */
[----:B------:R-:W-:Y:S02]  /*1230*/  ISETP.NE.AND P0, PT, R22, RZ, PT ;  /* 0x000000ff1600720c */ /* 0x000fe40003f05270 */
[----:B------:R-:W-:Y:S01]  /*1240*/  IADD3 R23, PT, PT, R23, 0x200, RZ ;  /* 0x0000020017177810 */ /* 0x000fe20007ffe0ff */
[----:B--2---:R-:W-:-:S10]  /*1250*/  FADD R17, R4, R17 ;  /* 0x0000001104117221 */ /* 0x004fd40000000000 */
[----:B------:R-:W-:Y:S05]  /*1260*/  @P0 BRA `(.L_x_76) ;  /* 0xfffffffc00e00947 */ /* 0x000fea000383ffff */
.L_x_75:
[----:B------:R-:W-:Y:S05]  /*1270*/  BSYNC.RECONVERGENT B2 ;  /* 0x0000000000027941 */ /* 0x000fea0003800200 */
.L_x_74:
[----:B------:R-:W-:Y:S05]  /*1280*/  @!P1 BRA `(.L_x_73) ;  /* 0x0000000000589947 */ /* 0x000fea0003800000 */
[C---:B------:R-:W-:Y:S02]  /*1290*/  IADD3 R21, PT, PT, R2.reuse, R21, RZ ;  /* 0x0000001502157210 */ /* 0x040fe40007ffe0ff */
[----:B------:R-:W-:-:S07]  /*12a0*/  IADD3 R2, PT, PT, R2, 0x400, RZ ;  /* 0x0000040002027810 */ /* 0x000fce0007ffe0ff */
.L_x_77:
[C---:B------:R-:W-:Y:S01]  /*12b0*/  IADD3 R5, PT, PT, R21.reuse, -0x200, RZ ;  /* 0xfffffe0015057810 */ /* 0x040fe20007ffe0ff */
[C---:B------:R-:W-:Y:S01]  /*12c0*/  IMAD.WIDE.U32 R6, R21.reuse, 0x4, R12 ;  /* 0x0000000415067825 */ /* 0x040fe200078e000c */
        /* <DEDUP_REMOVED lines=8> */
[----:B------:R-:W5:Y:S01]  /*1350*/  LDG.E.CONSTANT R10, desc[UR8][R10.64] ;  /* 0x000000080a0a7981 */ /* 0x000f62000c1e9900 */
[----:B------:R-:W-:-:S04]  /*1360*/  IADD3 R14, PT, PT, R2, 0x400, RZ ;  /* 0x00000400020e7810 */ /* 0x000fc80007ffe0ff */
[----:B------:R-:W-:Y:S02]  /*1370*/  ISETP.GE.AND P0, PT, R14, R3, PT ;  /* 0x000000030e00720c */ /* 0x000fe40003f06270 */
[----:B------:R-:W-:Y:S02]  /*1380*/  IADD3 R2, PT, PT, R2, 0x800, RZ ;  /* 0x0000080002027810 */ /* 0x000fe40007ffe0ff */
[----:B------:R-:W-:Y:S01]  /*1390*/  IADD3 R21, PT, PT, R21, 0x800, RZ ;  /* 0x0000080015157810 */ /* 0x000fe20007ffe0ff */
[----:B---3--:R-:W-:-:S04]  /*13a0*/  FADD R17, R4, R17 ;  /* 0x0000001104117221 */ /* 0x008fc80000000000 */
[----:B--2---:R-:W-:-:S04]  /*13b0*/  FADD R17, R17, R6 ;  /* 0x0000000611117221 */ /* 0x004fc80000000000 */
[----:B----4-:R-:W-:-:S04]  /*13c0*/  FADD R17, R17, R8 ;  /* 0x0000000811117221 */ /* 0x010fc80000000000 */
[----:B-----5:R-:W-:Y:S01]  /*13d0*/  FADD R17, R17, R10 ;  /* 0x0000000a11117221 */ /* 0x020fe20000000000 */
[----:B------:R-:W-:Y:S06]  /*13e0*/  @!P0 BRA `(.L_x_77) ;  /* 0xfffffffc00b08947 */ /* 0x000fec000383ffff */
.L_x_73:
[----:B------:R-:W-:Y:S05]  /*13f0*/  BSYNC.RECONVERGENT B1 ;  /* 0x0000000000017941 */ /* 0x000fea0003800200 */
.L_x_70:
        /* <DEDUP_REMOVED lines=27> */
[----:B--2---:R-:W2:Y:S04]  /*15b0*/  LDS.128 R4, [UR4+0x30] ;  /* 0x00003004ff047984 */ /* 0x004ea80008000c00 */
[----:B------:R-:W3:Y:S01]  /*15c0*/  LDS.128 R16, [UR4+0x40] ;  /* 0x00004004ff107984 */ /* 0x000ee20008000c00 */
        /* <DEDUP_REMOVED lines=14> */
[----:B------:R-:W-:Y:S01]  /*16b0*/  FADD R2, R18, R19 ;  /* 0x0000001312027221 */ /* 0x000fe20000000000 */
[----:B------:R-:W-:Y:S06]  /*16c0*/  BRA `(.L_x_69) ;  /* 0x0000001400d87947 */ /* 0x000fec0003800000 */
.L_x_58:
[----:B------:R-:W0:Y:S02]  /*16d0*/  LDCU UR6, c[0x0][0x3a8] ;  /* 0x00007500ff0677ac */ /* 0x000e240008000800 */
[----:B0-----:R-:W-:-:S04]  /*16e0*/  IADD3 R3, PT, PT, -R19, UR6, RZ ;  /* 0x0000000613037c10 */ /* 0x001fc8000fffe1ff */
        /* <DEDUP_REMOVED lines=9> */
[----:B------:R-:W-:-:S05]  /*1780*/  IADD3 R5, PT, PT, R19, R4, RZ ;  /* 0x0000000413057210 */ /* 0x000fca0007ffe0ff */
[----:B0-----:R-:W-:-:S05]  /*1790*/  IMAD.WIDE.U32 R6, R5, 0x4, R6 ;  /* 0x0000000405067825 */ /* 0x001fca00078e0006 */
[----:B------:R0:W5:Y:S01]  /*17a0*/  LDG.E.CONSTANT R2, desc[UR8][R6.64] ;  /* 0x0000000806027981 */ /* 0x000162000c1e9900 */
[----:B------:R-:W-:-:S07]  /*17b0*/  IADD3 R10, PT, PT, R4, 0x200, RZ ;  /* 0x00000200040a7810 */ /* 0x000fce0007ffe0ff */
.L_x_80:
[----:B------:R-:W-:Y:S05]  /*17c0*/  BSYNC.RECONVERGENT B1 ;  /* 0x0000000000017941 */ /* 0x000fea0003800200 */
.L_x_79:
[----:B------:R-:W-:Y:S01]  /*17d0*/  ISETP.GE.U32.AND P0, PT, R10, R3, PT ;  /* 0x000000030a00720c */ /* 0x000fe20003f06070 */
[----:B------:R-:W-:-:S12]  /*17e0*/  BSSY.RECONVERGENT B1, `(.L_x_81) ;  /* 0x0000030000017945 */ /* 0x000fd80003800200 */
[----:B------:R-:W-:Y:S05]  /*17f0*/  @P0 BRA `(.L_x_82) ;  /* 0x0000000000b80947 */ /* 0x000fea0003800000 */
[----:B------:R-:W-:Y:S01]  /*1800*/  LOP3.LUT R5, RZ, R10, RZ, 0x33, !PT ;  /* 0x0000000aff057212 */ /* 0x000fe200078e33ff */
[----:B------:R-:W-:Y:S03]  /*1810*/  BSSY.RECONVERGENT B2, `(.L_x_83) ;  /* 0x0000014000027945 */ /* 0x000fe60003800200 */
[----:B0-----:R-:W-:-:S04]  /*1820*/  IADD3 R6, PT, PT, R5, UR6, RZ ;  /* 0x0000000605067c10 */ /* 0x001fc8000fffe0ff */
[----:B------:R-:W-:Y:S02]  /*1830*/  LOP3.LUT R5, R6, 0x600, RZ, 0xc0, !PT ;  /* 0x0000060006057812 */ /* 0x000fe400078ec0ff */
[----:B------:R-:W-:Y:S02]  /*1840*/  IADD3 R7, PT, PT, -R19, R6, RZ ;  /* 0x0000000613077210 */ /* 0x000fe40007ffe1ff */
[----:B------:R-:W-:Y:S02]  /*1850*/  ISETP.NE.AND P0, PT, R5, 0x600, PT ;  /* 0x000006000500780c */ /* 0x000fe40003f05270 */
[----:B------:R-:W-:-:S11]  /*1860*/  ISETP.GE.U32.AND P1, PT, R7, 0x600, PT ;  /* 0x000006000700780c */ /* 0x000fd60003f26070 */
[----:B------:R-:W-:Y:S05]  /*1870*/  @!P0 BRA `(.L_x_84) ;  /* 0x0000000000348947 */ /* 0x000fea0003800000 */
[----:B------:R-:W0:Y:S01]  /*1880*/  LDC.64 R8, c[0x0][0x380] ;  /* 0x0000e000ff087b82 */ /* 0x000e220000000a00 */
[----:B------:R-:W-:Y:S02]  /*1890*/  LEA.HI R5, R6, 0x1, RZ, 0x17 ;  /* 0x0000000106057811 */ /* 0x000fe400078fb8ff */
[----:B------:R-:W-:Y:S02]  /*18a0*/  IADD3 R11, PT, PT, R19, R10, RZ ;  /* 0x0000000a130b7210 */ /* 0x000fe40007ffe0ff */
[----:B------:R-:W-:-:S04]  /*18b0*/  LOP3.LUT R5, R5, 0x3, RZ, 0xc0, !PT ;  /* 0x0000000305057812 */ /* 0x000fc800078ec0ff */
[----:B------:R-:W-:-:S07]  /*18c0*/  IADD3 R5, PT, PT, -R5, RZ, RZ ;  /* 0x000000ff05057210 */ /* 0x000fce0007ffe1ff */
.L_x_85:
        /* <DEDUP_REMOVED lines=8> */
.L_x_84:
[----:B------:R-:W-:Y:S05]  /*1950*/  BSYNC.RECONVERGENT B2 ;  /* 0x0000000000027941 */ /* 0x000fea0003800200 */
.L_x_83:
[----:B------:R-:W-:Y:S05]  /*1960*/  @!P1 BRA `(.L_x_82) ;  /* 0x00000000005c9947 */ /* 0x000fea0003800000 */
[----:B------:R-:W0:Y:S01]  /*1970*/  LDC.64 R6, c[0x0][0x380] ;  /* 0x0000e000ff067b82 */ /* 0x000e220000000a00 */
[----:B------:R-:W-:Y:S02]  /*1980*/  IADD3 R19, PT, PT, R19, R10, RZ ;  /* 0x0000000a13137210 */ /* 0x000fe40007ffe0ff */
[----:B------:R-:W-:-:S07]  /*1990*/  IADD3 R5, PT, PT, R10, 0x400, RZ ;  /* 0x000004000a057810 */ /* 0x000fce0007ffe0ff */
.L_x_86:
        /* <DEDUP_REMOVED lines=20> */
.L_x_82:
[----:B------:R-:W-:Y:S05]  /*1ae0*/  BSYNC.RECONVERGENT B1 ;  /* 0x0000000000017941 */ /* 0x000fea0003800200 */
.L_x_81:
        /* <DEDUP_REMOVED lines=45> */
[----:B----4-:R-:W-:Y:S01]  /*1dc0*/  FADD R2, R18, R19 ;  /* 0x0000001312027221 */ /* 0x010fe20000000000 */
[----:B------:R-:W-:Y:S06]  /*1dd0*/  BRA `(.L_x_69) ;  /* 0x0000001000147947 */ /* 0x000fec0003800000 */
.L_x_87:
[----:B------:R-:W-:Y:S01]  /*1de0*/  LOP3.LUT R5, R4, 0x3e0, RZ, 0xc0, !PT ;  /* 0x000003e004057812 */ /* 0x000fe200078ec0ff */
[----:B------:R-:W1:Y:S03]  /*1df0*/  S2R R10, SR_LANEID ;  /* 0x00000000000a7919 */ /* 0x000e660000000000 */
[----:B0-----:R-:W-:Y:S02]  /*1e00*/  IADD3 R6, PT, PT, R5, 0x20, RZ ;  /* 0x0000002005067810 */ /* 0x001fe40007ffe0ff */
[----:B------:R-:W-:Y:S02]  /*1e10*/  LOP3.LUT R8, RZ, R5, RZ, 0x33, !PT ;  /* 0x00000005ff087212 */ /* 0x000fe400078e33ff */
[-C--:B------:R-:W-:Y:S02]  /*1e20*/  ISETP.GT.U32.AND P0, PT, R6, R3.reuse, PT ;  /* 0x000000030600720c */ /* 0x080fe40003f04070 */
        /* <DEDUP_REMOVED lines=61> */
.L_x_78:
[----:B------:R-:W0:Y:S01]  /*2200*/  S2R R6, SR_TID.X ;  /* 0x0000000000067919 */ /* 0x000e220000002100 */
[----:B------:R-:W1:Y:S02]  /*2210*/  LDCU.64 UR10, c[0x0][0x380] ;  /* 0x00007000ff0a77ac */ /* 0x000e640008000a00 */
[----:B-1----:R-:W-:Y:S02]  /*2220*/  MOV R4, UR10 ;  /* 0x0000000a00047c02 */ /* 0x002fe40008000f00 */
[----:B------:R-:W-:Y:S02]  /*2230*/  MOV R5, UR11 ;  /* 0x0000000b00057c02 */ /* 0x000fe40008000f00 */
[----:B0-----:R-:W-:-:S05]  /*2240*/  IADD3 R9, PT, PT, R19, R6, RZ ;  /* 0x0000000613097210 */ /* 0x001fca0007ffe0ff */
[----:B------:R-:W-:-:S05]  /*2250*/  IMAD.WIDE.U32 R8, R9, 0x4, R4 ;  /* 0x0000000409087825 */ /* 0x000fca00078e0004 */
        /* <DEDUP_REMOVED lines=16> */
[----:B------:R-:W-:Y:S01]  /*2360*/  ISETP.GE.U32.AND P0, PT, R3, UR5, PT ;  /* 0x0000000503007c0c */ /* 0x000fe2000bf06070 */
        /* <DEDUP_REMOVED lines=16> */
[----:B------:R-:W-:Y:S01]  /*2470*/  UIADD3 UR7, UPT, UPT, UR6, -0x2000, URZ ;  /* 0xffffe00006077890 */ /* 0x000fe2000fffe0ff */
[----:B------:R-:W-:Y:S01]  /*2480*/  IADD3 R19, PT, PT, R19, UR5, RZ ;  /* 0x0000000513137c10 */ /* 0x000fe2000fffe0ff */
[----:B------:R-:W-:-:S03]  /*2490*/  UMOV UR4, URZ ;  /* 0x000000ff00047c82 */ /* 0x000fc60008000000 */
[C---:B------:R-:W-:Y:S02]  /*24a0*/  IADD3 R7, PT, PT, R19.reuse, 0x200, RZ ;  /* 0x0000020013077810 */ /* 0x040fe40007ffe0ff */
[C---:B------:R-:W-:Y:S02]  /*24b0*/  ISETP.GT.U32.AND P0, PT, R19.reuse, UR7, PT ;  /* 0x0000000713007c0c */ /* 0x040fe4000bf04070 */
[----:B------:R-:W-:-:S11]  /*24c0*/  IADD3 R9, PT, PT, R19, R6, RZ ;  /* 0x0000000613097210 */ /* 0x000fd60007ffe0ff */
[----:B------:R-:W-:Y:S05]  /*24d0*/  @P0 BRA `(.L_x_89) ;  /* 0x0000000000b80947 */ /* 0x000fea0003800000 */
[----:B------:R-:W0:Y:S01]  /*24e0*/  LDC.64 R4, c[0x0][0x380] ;  /* 0x0000e000ff047b82 */ /* 0x000e220000000a00 */
[----:B------:R-:W1:Y:S01]  /*24f0*/  LDCU UR6, c[0x0][0x3a8] ;  /* 0x00007500ff0677ac */ /* 0x000e620008000800 */
[----:B------:R-:W-:Y:S01]  /*2500*/  NOP ;  /* 0x0000000000007918 */ /* 0x000fe20000000000 */
.L_x_90:
[----:B------:R-:W-:-:S05]  /*2510*/  IADD3 R3, PT, PT, R6, R19, RZ ;  /* 0x0000001306037210 */ /* 0x000fca0007ffe0ff */
[----:B0-----:R-:W-:-:S05]  /*2520*/  IMAD.WIDE.U32 R2, R3, 0x4, R4 ;  /* 0x0000000403027825 */ /* 0x001fca00078e0004 */
        /* <DEDUP_REMOVED lines=15> */
[----:B--2---:R-:W-:-:S03]  /*2620*/  FADD R12, R11, R12 ;  /* 0x0000000c0b0c7221 */ /* 0x004fc60000000000 */
[----:B------:R1:W2:Y:S01]  /*2630*/  LDG.E.CONSTANT R11, desc[UR8][R2.64+0x5000] ;  /* 0x00500008020b7981 */ /* 0x0002a2000c1e9900 */
[----:B---3--:R-:W-:Y:S01]  /*2640*/  FADD R21, R21, R20 ;  /* 0x0000001415157221 */ /* 0x008fe20000000000 */
[----:B-1----:R-:W-:Y:S01]  /*2650*/  IADD3 R2, PT, PT, -R19, UR6, RZ ;  /* 0x0000000613027c10 */ /* 0x002fe2000fffe1ff */
[----:B----4-:R-:W-:-:S03]  /*2660*/  FADD R22, R22, R23 ;  /* 0x0000001716167221 */ /* 0x010fc60000000000 */
[----:B------:R-:W-:Y:S01]  /*2670*/  ISETP.GE.U32.AND P0, PT, R2, UR5, PT ;  /* 0x0000000502007c0c */ /* 0x000fe2000bf06070 */
[----:B------:R-:W-:Y:S01]  /*2680*/  FADD R12, R12, R21 ;  /* 0x000000150c0c7221 */ /* 0x000fe20000000000 */
[----:B-----5:R-:W-:-:S04]  /*2690*/  FADD R25, R24, R25 ;  /* 0x0000001918197221 */ /* 0x020fc80000000000 */
[----:B------:R-:W-:Y:S01]  /*26a0*/  FADD R25, R22, R25 ;  /* 0x0000001916197221 */ /* 0x000fe20000000000 */
[----:B------:R-:W-:-:S03]  /*26b0*/  FADD R16, R16, R17 ;  /* 0x0000001110107221 */ /* 0x000fc60000000000 */
[----:B------:R-:W-:Y:S01]  /*26c0*/  FADD R12, R12, R25 ;  /* 0x000000190c0c7221 */ /* 0x000fe20000000000 */
[----:B------:R-:W-:Y:S01]  /*26d0*/  FADD R8, R15, R8 ;  /* 0x000000080f087221 */ /* 0x000fe20000000000 */
[----:B------:R-:W-:-:S04]  /*26e0*/  FADD R13, R13, R10 ;  /* 0x0000000a0d0d7221 */ /* 0x000fc80000000000 */
[----:B------:R-:W-:Y:S01]  /*26f0*/  FADD R8, R8, R13 ;  /* 0x0000000d08087221 */ /* 0x000fe20000000000 */
[----:B--2---:R-:W-:-:S04]  /*2700*/  FADD R11, R14, R11 ;  /* 0x0000000b0e0b7221 */ /* 0x004fc80000000000 */
[----:B------:R-:W-:-:S04]  /*2710*/  FADD R11, R16, R11 ;  /* 0x0000000b100b7221 */ /* 0x000fc80000000000 */
[----:B------:R-:W-:-:S04]  /*2720*/  FADD R11, R11, R8 ;  /* 0x000000080b0b7221 */ /* 0x000fc80000000000 */
[----:B------:R-:W-:-:S04]  /*2730*/  FADD R11, R12, R11 ;  /* 0x0000000b0c0b7221 */ /* 0x000fc80000000000 */
[----:B------:R-:W-:Y:S01]  /*2740*/  FADD R12, R18, R11 ;  /* 0x0000000b120c7221 */ /* 0x000fe20000000000 */
[----:B------:R-:W-:Y:S06]  /*2750*/  @!P0 BRA `(.L_x_88) ;  /* 0x0000000400048947 */ /* 0x000fec0003800000 */
[----:B------:R-:W-:Y:S01]  /*2760*/  IADD3 R19, PT, PT, R19, UR5, RZ ;  /* 0x0000000513137c10 */ /* 0x000fe2000fffe0ff */
[----:B------:R-:W-:Y:S01]  /*2770*/  UIADD3 UR4, UPT, UPT, UR4, 0x1, URZ ;  /* 0x0000000104047890 */ /* 0x000fe2000fffe0ff */
[----:B------:R-:W-:Y:S02]  /*2780*/  IADD3 R7, PT, PT, R7, UR5, RZ ;  /* 0x0000000507077c10 */ /* 0x000fe4000fffe0ff */
[----:B------:R-:W-:Y:S02]  /*2790*/  ISETP.GT.U32.AND P0, PT, R19, UR7, PT ;  /* 0x0000000713007c0c */ /* 0x000fe4000bf04070 */
[----:B------:R-:W-:-:S11]  /*27a0*/  IADD3 R9, PT, PT, R9, UR5, RZ ;  /* 0x0000000509097c10 */ /* 0x000fd6000fffe0ff */
[----:B------:R-:W-:Y:S05]  /*27b0*/  @!P0 BRA `(.L_x_90) ;  /* 0xfffffffc00548947 */ /* 0x000fea000383ffff */
.L_x_89:
[----:B------:R-:W-:-:S13]  /*27c0*/  ISETP.GE.U32.AND P0, PT, R19, UR6, PT ;  /* 0x0000000613007c0c */ /* 0x000fda000bf06070 */
[----:B------:R-:W-:Y:S05]  /*27d0*/  @P0 BRA `(.L_x_88) ;  /* 0x0000000000e40947 */ /* 0x000fea0003800000 */
[----:B------:R-:W-:Y:S01]  /*27e0*/  IADD3 R19, PT, PT, -R19, UR6, RZ ;  /* 0x0000000613137c10 */ /* 0x000fe2000fffe1ff */
[----:B------:R-:W-:Y:S03]  /*27f0*/  BSSY.RECONVERGENT B1, `(.L_x_88) ;  /* 0x0000037000017945 */ /* 0x000fe60003800200 */
[----:B------:R-:W-:-:S13]  /*2800*/  ISETP.GE.AND P0, PT, R6, R19, PT ;  /* 0x000000130600720c */ /* 0x000fda0003f06270 */
[----:B------:R-:W-:Y:S05]  /*2810*/  @P0 BRA `(.L_x_91) ;  /* 0x0000000000d00947 */ /* 0x000fea0003800000 */
[----:B------:R-:W0:Y:S01]  /*2820*/  LDC R8, c[0x0][0x3ac] ;  /* 0x0000eb00ff087b82 */ /* 0x000e220000000800 */
[----:B------:R-:W1:Y:S01]  /*2830*/  LDCU UR5, c[0x0][0x3ac] ;  /* 0x00007580ff0577ac */ /* 0x000e620008000800 */
[----:B------:R-:W-:Y:S01]  /*2840*/  LOP3.LUT R2, RZ, R6, RZ, 0x33, !PT ;  /* 0x00000006ff027212 */ /* 0x000fe200078e33ff */
[----:B------:R-:W-:Y:S01]  /*2850*/  BSSY.RECONVERGENT B2, `(.L_x_92) ;  /* 0x0000019000027945 */ /* 0x000fe20003800200 */
[----:B------:R-:W-:Y:S02]  /*2860*/  SHF.L.U32 R10, R0, 0xd, RZ ;  /* 0x0000000d000a7819 */ /* 0x000fe400000006ff */
[----:B------:R-:W-:Y:S01]  /*2870*/  IADD3 R3, PT, PT, R2, UR6, RZ ;  /* 0x0000000602037c10 */ /* 0x000fe2000fffe0ff */
[----:B-1----:R-:W-:Y:S01]  /*2880*/  USHF.L.U32 UR5, UR5, 0xd, URZ ;  /* 0x0000000d05057899 */ /* 0x002fe200080006ff */
[----:B0-----:R-:W-:Y:S02]  /*2890*/  IMAD R2, R8, UR4, RZ ;  /* 0x0000000408027c24 */ /* 0x001fe4000f8e02ff */
[----:B------:R-:W-:-:S03]  /*28a0*/  LOP3.LUT R8, R3, 0x600, RZ, 0xc0, !PT ;  /* 0x0000060003087812 */ /* 0x000fc600078ec0ff */
[----:B------:R-:W-:Y:S02]  /*28b0*/  IADD3 R10, PT, PT, R10, UR5, RZ ;  /* 0x000000050a0a7c10 */ /* 0x000fe4000fffe0ff */
[----:B------:R-:W-:Y:S02]  /*28c0*/  ISETP.NE.AND P0, PT, R8, 0x600, PT ;  /* 0x000006000800780c */ /* 0x000fe40003f05270 */
[----:B------:R-:W-:Y:S02]  /*28d0*/  IADD3 R11, PT, PT, -R10, R3, RZ ;  /* 0x000000030a0b7210 */ /* 0x000fe40007ffe1ff */
[----:B------:R-:W-:Y:S02]  /*28e0*/  MOV R8, R6 ;  /* 0x0000000600087202 */ /* 0x000fe40000000f00 */
[----:B------:R-:W-:Y:S01]  /*28f0*/  LEA.HI R3, R3, 0x1, RZ, 0x17 ;  /* 0x0000000103037811 */ /* 0x000fe200078fb8ff */
[----:B------:R-:W-:-:S05]  /*2900*/  IMAD R2, R2, -0x2000, R11 ;  /* 0xffffe00002027824 */ /* 0x000fca00078e020b */
[----:B------:R-:W-:Y:S01]  /*2910*/  ISETP.GE.U32.AND P1, PT, R2, 0x600, PT ;  /* 0x000006000200780c */ /* 0x000fe20003f26070 */
[----:B------:R-:W-:-:S12]  /*2920*/  @!P0 BRA `(.L_x_93) ;  /* 0x00000000002c8947 */ /* 0x000fd80003800000 */
[----:B------:R-:W-:Y:S02]  /*2930*/  LOP3.LUT R3, R3, 0x3, RZ, 0xc0, !PT ;  /* 0x0000000303037812 */ /* 0x000fe400078ec0ff */
[----:B------:R-:W-:Y:S02]  /*2940*/  MOV R8, R6 ;  /* 0x0000000600087202 */ /* 0x000fe40000000f00 */
[----:B------:R-:W-:-:S07]  /*2950*/  IADD3 R10, PT, PT, -R3, RZ, RZ ;  /* 0x000000ff030a7210 */ /* 0x000fce0007ffe1ff */
.L_x_94:
        /* <DEDUP_REMOVED lines=8> */
.L_x_93:
[----:B------:R-:W-:Y:S05]  /*29e0*/  BSYNC.RECONVERGENT B2 ;  /* 0x0000000000027941 */ /* 0x000fea0003800200 */
.L_x_92:
[----:B------:R-:W-:Y:S05]  /*29f0*/  @!P1 BRA `(.L_x_91) ;  /* 0x0000000000589947 */ /* 0x000fea0003800000 */
[C---:B------:R-:W-:Y:S02]  /*2a00*/  IADD3 R13, PT, PT, R8.reuse, R7, RZ ;  /* 0x00000007080d7210 */ /* 0x040fe40007ffe0ff */
[----:B------:R-:W-:-:S07]  /*2a10*/  IADD3 R7, PT, PT, R8, 0x400, RZ ;  /* 0x0000040008077810 */ /* 0x000fce0007ffe0ff */
.L_x_95:
        /* <DEDUP_REMOVED lines=20> */
.L_x_91:
[----:B------:R-:W-:Y:S05]  /*2b60*/  BSYNC.RECONVERGENT B1 ;  /* 0x0000000000017941 */ /* 0x000fea0003800200 */
.L_x_88:
        /* <DEDUP_REMOVED lines=43> */
[----:B---3--:R-:W-:-:S07]  /*2e20*/  FADD R2, R18, R19 ;  /* 0x0000001312027221 */ /* 0x008fce0000000000 */
.L_x_69:
[----:B------:R-:W-:Y:S05]  /*2e30*/  BSYNC.RECONVERGENT B0 ;  /* 0x0000000000007941 */ /* 0x000fea0003800200 */
.L_x_57:
[----:B------:R-:W-:Y:S05]  /*2e40*/  @P0 EXIT ;  /* 0x000000000000094d */ /* 0x000fea0003800000 */
[----:B------:R-:W5:Y:S02]  /*2e50*/  LDC.64 R4, c[0x0][0x388] ;  /* 0x0000e200ff047b82 */ /* 0x000f640000000a00 */
[----:B-----5:R-:W-:-:S05]  /*2e60*/  IMAD.WIDE.U32 R4, R0, 0x4, R4 ;  /* 0x0000000400047825 */ /* 0x020fca00078e0004 */
[----:B------:R-:W-:Y:S01]  /*2e70*/  STG.E desc[UR8][R4.64], R2 ;  /* 0x0000000204007986 */ /* 0x000fe2000c101908 */
[----:B------:R-:W-:Y:S05]  /*2e80*/  EXIT ;  /* 0x000000000000794d */ /* 0x000fea0003800000 */
.L_x_96:
        /* <DEDUP_REMOVED lines=15> */
.L_x_192:


//--------------------- .text._ZN3cub18CUB_300001_SM_10006detail6reduce28DeviceReduceSingleTileKernelINS2_10policy_hubIfjN4cuda3std3__44plusIvEEE10Policy1000EPfSC_jS9_ffNS7_10__identityEEEvT0_T1_T2_T3_T4_T6_ --------------------------
	.section	.text._ZN3cub18CUB_300001_SM_10006detail6reduce28DeviceReduceSingleTileKernelINS2_10policy_hubIfjN4cuda3std3__44plusIvEEE10Policy1000EPfSC_jS9_ffNS7_10__identityEEEvT0_T1_T2_T3_T4_T6_,"ax",@progbits
	.align	128
        .global         _ZN3cub18CUB_300001_SM_10006detail6reduce28DeviceReduceSingleTileKernelINS2_10policy_hubIfjN4cuda3std3__44plusIvEEE10Policy1000EPfSC_jS9_ffNS7_10__identityEEEvT0_T1_T2_T3_T4_T6_
        .type           _ZN3cub18CUB_300001_SM_10006detail6reduce28DeviceReduceSingleTileKernelINS2_10policy_hubIfjN4cuda3std3__44plusIvEEE10Policy1000EPfSC_jS9_ffNS7_10__identityEEEvT0_T1_T2_T3_T4_T6_,@function
        .size           _ZN3cub18CUB_300001_SM_10006detail6reduce28DeviceReduceSingleTileKernelINS2_10policy_hubIfjN4cuda3std3__44plusIvEEE10Policy1000EPfSC_jS9_ffNS7_10__identityEEEvT0_T1_T2_T3_T4_T6_,(.L_x_193 - _ZN3cub18CUB_300001_SM_10006detail6reduce28DeviceReduceSingleTileKernelINS2_10policy_hubIfjN4cuda3std3__44plusIvEEE10Policy1000EPfSC_jS9_ffNS7_10__identityEEEvT0_T1_T2_T3_T4_T6_)
        .other          _ZN3cub18CUB_300001_SM_10006detail6reduce28DeviceReduceSingleTileKernelINS2_10policy_hubIfjN4cuda3std3__44plusIvEEE10Policy1000EPfSC_jS9_ffNS7_10__identityEEEvT0_T1_T2_T3_T4_T6_,@"STO_CUDA_ENTRY STV_DEFAULT"
_ZN3cub18CUB_300001_SM_10006detail6reduce28DeviceReduceSingleTileKernelINS2_10policy_hubIfjN4cuda3std3__44plusIvEEE10Policy1000EPfSC_jS9_ffNS7_10__identityEEEvT0_T1_T2_T3_T4_T6_:
.text._ZN3cub18CUB_300001_SM_10006detail6reduce28DeviceReduceSingleTileKernelINS2_10policy_hubIfjN4cuda3std3__44plusIvEEE10Policy1000EPfSC_jS9_ffNS7_10__identityEEEvT0_T1_T2_T3_T4_T6_:
        /* <DEDUP_REMOVED lines=13> */
.L_x_97:
[----:B------:R-:W0:Y:S01]  /*00d0*/  LDCU UR4, c[0x0][0x380] ;  /* 0x00007000ff0477ac */ /* 0x000e220008000800 */
[----:B------:R-:W-:Y:S01]  /*00e0*/  BSSY.RECONVERGENT B0, `(.L_x_98) ;  /* 0x0000339000007945 */ /* 0x000fe20003800200 */
[----:B0-----:R-:W-:-:S09]  /*00f0*/  ULOP3.LUT UP0, URZ, UR4, 0x7, URZ, 0xc0, !UPT ;  /* 0x0000000704ff7892 */ /* 0x001fd2000f80c0ff */
[----:B------:R-:W-:Y:S05]  /*0100*/  BRA.U UP0, `(.L_x_99) ;  /* 0x00000019004c7547 */ /* 0x000fea000b800000 */
        /* <DEDUP_REMOVED lines=8> */
[----:B------:R-:W0:Y:S02]  /*0190*/  LDC.64 R2, c[0x0][0x380] ;  /* 0x0000e000ff027b82 */ /* 0x000e240000000a00 */
[----:B0-----:R-:W-:-:S05]  /*01a0*/  IMAD.WIDE.U32 R2, R5, 0x4, R2 ;  /* 0x0000000405027825 */ /* 0x001fca00078e0002 */
[----:B------:R0:W5:Y:S01]  /*01b0*/  LDG.E.CONSTANT R4, desc[UR6][R2.64] ;  /* 0x0000000602047981 */ /* 0x000162000c1e9900 */
[----:B------:R-:W-:-:S07]  /*01c0*/  IADD3 R7, PT, PT, R5, 0x200, RZ ;  /* 0x0000020005077810 */ /* 0x000fce0007ffe0ff */
.L_x_102:
[----:B------:R-:W-:Y:S05]  /*01d0*/  BSYNC.RECONVERGENT B1 ;  /* 0x0000000000017941 */ /* 0x000fea0003800200 */
.L_x_101:
[----:B------:R-:W-:Y:S01]  /*01e0*/  ISETP.GE.U32.AND P0, PT, R7, R0, PT ;  /* 0x000000000700720c */ /* 0x000fe20003f06070 */
        /* <DEDUP_REMOVED lines=15> */
.L_x_107:
        /* <DEDUP_REMOVED lines=9> */
.L_x_106:
[----:B------:R-:W-:Y:S05]  /*0370*/  BSYNC.RECONVERGENT B2 ;  /* 0x0000000000027941 */ /* 0x000fea0003800200 */
.L_x_105:
[----:B------:R-:W-:Y:S05]  /*0380*/  @!P1 BRA `(.L_x_104) ;  /* 0x0000000400509947 */ /* 0x000fea0003800000 */
[----:B------:R-:W0:Y:S01]  /*0390*/  LDC.64 R2, c[0x0][0x380] ;  /* 0x0000e000ff027b82 */ /* 0x000e220000000a00 */
[C---:B------:R-:W-:Y:S01]  /*03a0*/  IADD3 R6, PT, PT, -R7.reuse, R0, RZ ;  /* 0x0000000007067210 */ /* 0x040fe20007ffe1ff */
[----:B------:R-:W-:Y:S01]  /*03b0*/  BSSY.RECONVERGENT B2, `(.L_x_108) ;  /* 0x000002c000027945 */ /* 0x000fe20003800200 */
[----:B------:R-:W-:Y:S02]  /*03c0*/  PLOP3.LUT P0, PT, PT, PT, PT, 0x80, 0x8 ;  /* 0x000000000008781c */ /* 0x000fe40003f0f070 */
[----:B------:R-:W-:Y:S01]  /*03d0*/  ISETP.GT.AND P1, PT, R6, 0x1800, PT ;  /* 0x000018000600780c */ /* 0x000fe20003f24270 */
[----:B0-----:R-:W-:-:S12]  /*03e0*/  IMAD.WIDE.U32 R2, R7, 0x4, R2 ;  /* 0x0000000407027825 */ /* 0x001fd800078e0002 */
[----:B------:R-:W-:Y:S05]  /*03f0*/  @!P1 BRA `(.L_x_109) ;  /* 0x00000000009c9947 */ /* 0x000fea0003800000 */
[----:B------:R-:W-:Y:S02]  /*0400*/  PLOP3.LUT P0, PT, PT, PT, PT, 0x8, 0x80 ;  /* 0x000000000080781c */ /* 0x000fe40003f0e170 */
[----:B------:R-:W-:-:S11]  /*0410*/  IADD3 R10, PT, PT, R0, -0x1800, RZ ;  /* 0xffffe800000a7810 */ /* 0x000fd60007ffe0ff */
.L_x_110:
[----:B------:R-:W2:Y:S04]  /*0420*/  LDG.E.CONSTANT R17, desc[UR6][R2.64] ;  /* 0x0000000602117981 */ /* 0x000ea8000c1e9900 */
[----:B------:R-:W3:Y:S04]  /*0430*/  LDG.E.CONSTANT R18, desc[UR6][R2.64+0x800] ;  /* 0x0008000602127981 */ /* 0x000ee8000c1e9900 */
[----:B------:R-:W4:Y:S04]  /*0440*/  LDG.E.CONSTANT R20, desc[UR6][R2.64+0x1000] ;  /* 0x0010000602147981 */ /* 0x000f28000c1e9900 */
        /* <DEDUP_REMOVED lines=12> */
[----:B------:R0:W4:Y:S01]  /*0510*/  LDG.E.CONSTANT R6, desc[UR6][R2.64+0x7800] ;  /* 0x0078000602067981 */ /* 0x000122000c1e9900 */
[----:B------:R-:W-:-:S04]  /*0520*/  IADD3 R7, PT, PT, R7, 0x2000, RZ ;  /* 0x0000200007077810 */ /* 0x000fc80007ffe0ff */
[----:B------:R-:W-:Y:S02]  /*0530*/  ISETP.GE.AND P1, PT, R7, R10, PT ;  /* 0x0000000a0700720c */ /* 0x000fe40003f26270 */
[----:B0-----:R-:W-:-:S04]  /*0540*/  IADD3 R2, P2, PT, R2, 0x8000, RZ ;  /* 0x0000800002027810 */ /* 0x001fc80007f5e0ff */
[----:B------:R-:W-:Y:S01]  /*0550*/  IADD3.X R3, PT, PT, RZ, R3, RZ, P2, !PT ;  /* 0x00000003ff037210 */ /* 0x000fe200017fe4ff */
        /* <DEDUP_REMOVED lines=17> */
.L_x_109:
[----:B------:R-:W-:Y:S05]  /*0670*/  BSYNC.RECONVERGENT B2 ;  /* 0x0000000000027941 */ /* 0x000fea0003800200 */
.L_x_108:
[----:B------:R-:W-:Y:S01]  /*0680*/  IADD3 R6, PT, PT, -R7, R0, RZ ;  /* 0x0000000007067210 */ /* 0x000fe20007ffe1ff */
[----:B------:R-:W-:Y:S03]  /*0690*/  BSSY.RECONVERGENT B2, `(.L_x_111) ;  /* 0x0000019000027945 */ /* 0x000fe60003800200 */
[----:B------:R-:W-:-:S13]  /*06a0*/  ISETP.GT.AND P1, PT, R6, 0x800, PT ;  /* 0x000008000600780c */ /* 0x000fda0003f24270 */
[----:B------:R-:W-:Y:S05]  /*06b0*/  @!P1 BRA `(.L_x_112) ;  /* 0x0000000000589947 */ /* 0x000fea0003800000 */
[----:B------:R-:W2:Y:S04]  /*06c0*/  LDG.E.CONSTANT R9, desc[UR6][R2.64] ;  /* 0x0000000602097981 */ /* 0x000ea8000c1e9900 */
[----:B------:R-:W3:Y:S04]  /*06d0*/  LDG.E.CONSTANT R6, desc[UR6][R2.64+0x800] ;  /* 0x0008000602067981 */ /* 0x000ee8000c1e9900 */
[----:B------:R-:W4:Y:S04]  /*06e0*/  LDG.E.CONSTANT R11, desc[UR6][R2.64+0x1000] ;  /* 0x00100006020b7981 */ /* 0x000f28000c1e9900 */
[----:B------:R-:W4:Y:S04]  /*06f0*/  LDG.E.CONSTANT R13, desc[UR6][R2.64+0x1800] ;  /* 0x00180006020d7981 */ /* 0x000f28000c1e9900 */
[----:B------:R-:W4:Y:S04]  /*0700*/  LDG.E.CONSTANT R15, desc[UR6][R2.64+0x2000] ;  /* 0x00200006020f7981 */ /* 0x000f28000c1e9900 */
[----:B------:R-:W4:Y:S04]  /*0710*/  LDG.E.CONSTANT R17, desc[UR6][R2.64+0x2800] ;  /* 0x0028000602117981 */ /* 0x000f28000c1e9900 */
[----:B------:R-:W4:Y:S04]  /*0720*/  LDG.E.CONSTANT R19, desc[UR6][R2.64+0x3000] ;  /* 0x0030000602137981 */ /* 0x000f28000c1e9900 */
[----:B------:R0:W4:Y:S01]  /*0730*/  LDG.E.CONSTANT R21, desc[UR6][R2.64+0x3800] ;  /* 0x0038000602157981 */ /* 0x000122000c1e9900 */
[----:B------:R-:W-:-:S02]  /*0740*/  IADD3 R8, P1, PT, R2, 0x4000, RZ ;  /* 0x0000400002087810 */ /* 0x000fc40007f3e0ff */
[----:B------:R-:W-:Y:S02]  /*0750*/  PLOP3.LUT P0, PT, PT, PT, PT, 0x8, 0x80 ;  /* 0x000000000080781c */ /* 0x000fe40003f0e170 */
[----:B------:R-:W-:Y:S02]  /*0760*/  IADD3 R7, PT, PT, R7, 0x1000, RZ ;  /* 0x0000100007077810 */ /* 0x000fe40007ffe0ff */
[----:B0-----:R-:W-:Y:S01]  /*0770*/  MOV R2, R8 ;  /* 0x0000000800027202 */ /* 0x001fe20000000f00 */
[----:B--2--5:R-:W-:-:S04]  /*0780*/  FADD R9, R4, R9 ;  /* 0x0000000904097221 */ /* 0x024fc80000000000 */
[----:B---3--:R-:W-:Y:S01]  /*0790*/  FADD R6, R9, R6 ;  /* 0x0000000609067221 */ /* 0x008fe20000000000 */
[----:B------:R-:W-:-:S03]  /*07a0*/  IADD3.X R9, PT, PT, RZ, R3, RZ, P1, !PT ;  /* 0x00000003ff097210 */ /* 0x000fc60000ffe4ff */
[----:B----4-:R-:W-:Y:S01]  /*07b0*/  FADD R6, R6, R11 ;  /* 0x0000000b06067221 */ /* 0x010fe20000000000 */
[----:B------:R-:W-:-:S03]  /*07c0*/  MOV R3, R9 ;  /* 0x0000000900037202 */ /* 0x000fc60000000f00 */
[----:B------:R-:W-:-:S04]  /*07d0*/  FADD R6, R6, R13 ;  /* 0x0000000d06067221 */ /* 0x000fc80000000000 */
[----:B------:R-:W-:-:S04]  /*07e0*/  FADD R6, R6, R15 ;  /* 0x0000000f06067221 */ /* 0x000fc80000000000 */
[----:B------:R-:W-:-:S04]  /*07f0*/  FADD R6, R6, R17 ;  /* 0x0000001106067221 */ /* 0x000fc80000000000 */
[----:B------:R-:W-:-:S04]  /*0800*/  FADD R6, R6, R19 ;  /* 0x0000001306067221 */ /* 0x000fc80000000000 */
[----:B------:R-:W-:-:S07]  /*0810*/  FADD R4, R6, R21 ;  /* 0x0000001506047221 */ /* 0x000fce0000000000 */
.L_x_112:
[----:B------:R-:W-:Y:S05]  /*0820*/  BSYNC.RECONVERGENT B2 ;  /* 0x0000000000027941 */ /* 0x000fea0003800200 */
.L_x_111:
[----:B------:R-:W-:-:S13]  /*0830*/  ISETP.LT.OR P0, PT, R7, R0, P0 ;  /* 0x000000000700720c */ /* 0x000fda0000701670 */
[----:B------:R-:W-:Y:S05]  /*0840*/  @!P0 BRA `(.L_x_104) ;  /* 0x0000000000208947 */ /* 0x000fea0003800000 */
        /* <DEDUP_REMOVED lines=8> */
.L_x_104:
[----:B------:R-:W-:Y:S05]  /*08d0*/  BSYNC.RECONVERGENT B1 ;  /* 0x0000000000017941 */ /* 0x000fea0003800200 */
.L_x_103:
[----:B------:R-:W-:-:S13]  /*08e0*/  ISETP.GE.U32.AND P0, PT, R0, 0x200, PT ;  /* 0x000002000000780c */ /* 0x000fda0003f06070 */
[----:B------:R-:W-:Y:S05]  /*08f0*/  @!P0 BRA `(.L_x_113) ;  /* 0x0000000000b48947 */ /* 0x000fea0003800000 */
[----:B0----5:R-:W0:Y:S01]  /*0900*/  SHFL.DOWN P0, R3, R4, 0x1, 0x1f ;  /* 0x08201f0004037f89 */ /* 0x021e220000000000 */
        /* <DEDUP_REMOVED lines=44> */
.L_x_113:
[----:B0-----:R-:W-:-:S04]  /*0bd0*/  LOP3.LUT R2, R5, 0x3e0, RZ, 0xc0, !PT ;  /* 0x000003e005027812 */ /* 0x001fc800078ec0ff */
[----:B------:R-:W-:Y:S02]  /*0be0*/  IADD3 R3, PT, PT, R2, 0x20, RZ ;  /* 0x0000002002037810 */ /* 0x000fe40007ffe0ff */
[----:B------:R-:W-:Y:S02]  /*0bf0*/  LOP3.LUT R7, RZ, R2, RZ, 0x33, !PT ;  /* 0x00000002ff077212 */ /* 0x000fe400078e33ff */
[-C--:B------:R-:W-:Y:S01]  /*0c00*/  ISETP.GT.U32.AND P0, PT, R3, R0.reuse, PT ;  /* 0x000000000300720c */ /* 0x080fe20003f04070 */
[----:B------:R-:W0:Y:S01]  /*0c10*/  S2R R2, SR_LANEID ;  /* 0x0000000000027919 */ /* 0x000e220000000000 */
[----:B------:R-:W-:-:S04]  /*0c20*/  IADD3 R7, PT, PT, R7, R0, RZ ;  /* 0x0000000007077210 */ /* 0x000fc80007ffe0ff */
[----:B------:R-:W-:-:S06]  /*0c30*/  SEL R7, R7, 0x1f, P0 ;  /* 0x0000001f07077807 */ /* 0x000fcc0000000000 */
[----:B-----5:R-:W1:Y:S01]  /*0c40*/  SHFL.DOWN P0, R3, R4, 0x1, R7 ;  /* 0x0820000004037989 */ /* 0x020e620000000007 */
[----:B0-----:R-:W-:Y:S01]  /*0c50*/  ISETP.NE.AND P1, PT, R2, RZ, PT ;  /* 0x000000ff0200720c */ /* 0x001fe20003f25270 */
[----:B-1----:R-:W-:-:S05]  /*0c60*/  @P0 FADD R3, R3, R4 ;  /* 0x0000000403030221 */ /* 0x002fca0000000000 */
[----:B------:R-:W0:Y:S07]  /*0c70*/  SHFL.DOWN P0, R6, R3, 0x2, R7 ;  /* 0x0840000003067989 */ /* 0x000e2e0000000007 */
[----:B------:R-:W1:Y:S01]  /*0c80*/  @!P1 S2R R11, SR_CgaCtaId ;  /* 0x00000000000b9919 */ /* 0x000e620000008800 */
[----:B------:R-:W-:Y:S01]  /*0c90*/  @!P1 MOV R4, 0x400 ;  /* 0x0000040000049802 */ /* 0x000fe20000000f00 */
[----:B0-----:R-:W-:Y:S01]  /*0ca0*/  @P0 FADD R6, R3, R6 ;  /* 0x0000000603060221 */ /* 0x001fe20000000000 */
[----:B------:R-:W-:-:S04]  /*0cb0*/  @!P1 SHF.R.U32.HI R3, RZ, 0x3, R5 ;  /* 0x00000003ff039819 */ /* 0x000fc80000011605 */
[----:B------:R-:W0:Y:S01]  /*0cc0*/  SHFL.DOWN P0, R8, R6, 0x4, R7 ;  /* 0x0880000006087989 */ /* 0x000e220000000007 */
[----:B------:R-:W-:Y:S02]  /*0cd0*/  @!P1 LOP3.LUT R3, R3, 0x7c, RZ, 0xc0, !PT ;  /* 0x0000007c03039812 */ /* 0x000fe400078ec0ff */
[----:B-1----:R-:W-:-:S04]  /*0ce0*/  @!P1 LEA R4, R11, R4, 0x18 ;  /* 0x000000040b049211 */ /* 0x002fc800078ec0ff */
        /* <DEDUP_REMOVED lines=12> */
[C---:B------:R-:W-:Y:S02]  /*0db0*/  ISETP.GT.U32.AND P2, PT, R0.reuse, 0x20, PT ;  /* 0x000000200000780c */ /* 0x040fe40003f44070 */
[C---:B------:R-:W-:Y:S02]  /*0dc0*/  ISETP.GT.U32.AND P3, PT, R0.reuse, 0x40, PT ;  /* 0x000000400000780c */ /* 0x040fe40003f64070 */
[C---:B------:R-:W-:Y:S02]  /*0dd0*/  ISETP.GT.U32.AND P1, PT, R0.reuse, 0x60, PT ;  /* 0x000000600000780c */ /* 0x040fe40003f24070 */
[----:B------:R-:W-:Y:S01]  /*0de0*/  ISETP.GT.U32.AND P4, PT, R0, 0xc0, PT ;  /* 0x000000c00000780c */ /* 0x000fe20003f84070 */
[----:B0-----:R-:W-:-:S09]  /*0df0*/  ULEA UR4, UR5, UR4, 0x18 ;  /* 0x0000000405047291 */ /* 0x001fd2000f8ec0ff */
[----:B------:R-:W1:Y:S04]  /*0e00*/  LDS.128 R16, [UR4+0x10] ;  /* 0x00001004ff107984 */ /* 0x000e680008000c00 */
[----:B------:R-:W0:Y:S04]  /*0e10*/  LDS.128 R4, [UR4+0x20] ;  /* 0x00002004ff047984 */ /* 0x000e280008000c00 */
        /* <DEDUP_REMOVED lines=29> */
.L_x_100:
[----:B------:R-:W0:Y:S01]  /*0ff0*/  S2R R4, SR_TID.X ;  /* 0x0000000000047919 */ /* 0x000e220000002100 */
[----:B------:R-:W1:Y:S02]  /*1000*/  LDCU.64 UR4, c[0x0][0x380] ;  /* 0x00007000ff0477ac */ /* 0x000e640008000a00 */
[----:B-1----:R-:W-:Y:S02]  /*1010*/  MOV R2, UR4 ;  /* 0x0000000400027c02 */ /* 0x002fe40008000f00 */
[----:B------:R-:W-:Y:S02]  /*1020*/  MOV R3, UR5 ;  /* 0x0000000500037c02 */ /* 0x000fe40008000f00 */
[----:B0-----:R-:W-:-:S05]  /*1030*/  SHF.L.U32 R5, R4, 0x1, RZ ;  /* 0x0000000104057819 */ /* 0x001fca00000006ff */
        /* <DEDUP_REMOVED lines=9> */
[----:B------:R-:W-:Y:S01]  /*10d0*/  UMOV UR4, 0x2000 ;  /* 0x0000200000047882 */ /* 0x000fe20000000000 */
[----:B--2---:R-:W-:Y:S01]  /*10e0*/  FADD R23, R22, R23 ;  /* 0x0000001716177221 */ /* 0x004fe20000000000 */
[----:B------:R-:W-:-:S04]  /*10f0*/  IADD3 R22, PT, PT, R0, -0x2000, RZ ;  /* 0xffffe00000167810 */ /* 0x000fc80007ffe0ff */
[----:B------:R-:W-:Y:S01]  /*1100*/  ISETP.GE.U32.AND P0, PT, R22, 0x2000, PT ;  /* 0x000020001600780c */ /* 0x000fe20003f06070 */
[----:B---3--:R-:W-:Y:S01]  /*1110*/  FADD R20, R20, R21 ;  /* 0x0000001514147221 */ /* 0x008fe20000000000 */
        /* <DEDUP_REMOVED lines=12> */
[----:B------:R-:W-:Y:S01]  /*11e0*/  FADD R23, R15, R6 ;  /* 0x000000060f177221 */ /* 0x000fe20000000000 */
[----:B------:R-:W-:Y:S06]  /*11f0*/  @!P0 BRA `(.L_x_115) ;  /* 0x00000000008c8947 */ /* 0x000fec0003800000 */
[----:B------:R-:W0:Y:S01]  /*1200*/  LDC R0, c[0x0][0x390] ;  /* 0x0000e400ff007b82 */ /* 0x000e220000000800 */
[----:B------:R-:W-:-:S07]  /*1210*/  UMOV UR4, 0x2000 ;  /* 0x0000200000047882 */ /* 0x000fce0000000000 */
[----:B------:R-:W1:Y:S02]  /*1220*/  LDC.64 R2, c[0x0][0x380] ;  /* 0x0000e000ff027b82 */ /* 0x000e640000000a00 */
.L_x_117:
[----:B------:R-:W-:-:S05]  /*1230*/  IADD3 R25, PT, PT, R5, UR4, RZ ;  /* 0x0000000405197c10 */ /* 0x000fca000fffe0ff */
        /* <DEDUP_REMOVED lines=9> */
[----:B--2---:R-:W-:Y:S01]  /*12d0*/  FADD R6, R6, R23 ;  /* 0x0000001706067221 */ /* 0x004fe20000000000 */
[----:B---3--:R-:W-:-:S04]  /*12e0*/  FADD R7, R7, R8 ;  /* 0x0000000807077221 */ /* 0x008fc80000000000 */
[----:B------:R-:W-:Y:S01]  /*12f0*/  FADD R6, R6, R7 ;  /* 0x0000000706067221 */ /* 0x000fe20000000000 */
[----:B0-----:R-:W-:Y:S01]  /*1300*/  IADD3 R7, PT, PT, R0, -UR4, RZ ;  /* 0x8000000400077c10 */ /* 0x001fe2000fffe0ff */
[----:B----4-:R-:W-:Y:S01]  /*1310*/  FADD R8, R9, R10 ;  /* 0x0000000a09087221 */ /* 0x010fe20000000000 */
[----:B-----5:R-:W-:Y:S02]  /*1320*/  FADD R11, R11, R12 ;  /* 0x0000000c0b0b7221 */ /* 0x020fe40000000000 */
[----:B------:R-:W-:Y:S01]  /*1330*/  ISETP.GE.U32.AND P0, PT, R7, 0x2000, PT ;  /* 0x000020000700780c */ /* 0x000fe20003f06070 */
        /* <DEDUP_REMOVED lines=12> */
[----:B------:R-:W-:-:S06]  /*1400*/  UIADD3 UR4, UPT, UPT, UR4, 0x2000, URZ ;  /* 0x0000200004047890 */ /* 0x000fcc000fffe0ff */
[----:B------:R-:W-:-:S13]  /*1410*/  ISETP.LT.U32.AND P0, PT, R22, UR4, PT ;  /* 0x0000000416007c0c */ /* 0x000fda000bf01070 */
[----:B------:R-:W-:Y:S05]  /*1420*/  @!P0 BRA `(.L_x_117) ;  /* 0xfffffffc00808947 */ /* 0x000fea000383ffff */
.L_x_115:
[----:B------:R-:W-:-:S13]  /*1430*/  ISETP.LE.U32.AND P0, PT, R0, UR4, PT ;  /* 0x0000000400007c0c */ /* 0x000fda000bf03070 */
[----:B------:R-:W-:Y:S05]  /*1440*/  @P0 BRA `(.L_x_116) ;  /* 0x0000000000c80947 */ /* 0x000fea0003800000 */
[----:B------:R-:W-:Y:S01]  /*1450*/  IADD3 R5, PT, PT, R0, -UR4, RZ ;  /* 0x8000000400057c10 */ /* 0x000fe2000fffe0ff */
[----:B------:R-:W-:Y:S03]  /*1460*/  BSSY.RECONVERGENT B1, `(.L_x_116) ;  /* 0x0000030000017945 */ /* 0x000fe60003800200 */
[----:B------:R-:W-:-:S13]  /*1470*/  ISETP.GE.AND P0, PT, R4, R5, PT ;  /* 0x000000050400720c */ /* 0x000fda0003f06270 */
[----:B------:R-:W-:Y:S05]  /*1480*/  @P0 BRA `(.L_x_118) ;  /* 0x0000000000b40947 */ /* 0x000fea0003800000 */
[----:B------:R-:W-:Y:S01]  /*1490*/  LOP3.LUT R7, RZ, R4, RZ, 0x33, !PT ;  /* 0x00000004ff077212 */ /* 0x000fe200078e33ff */
[----:B------:R-:W-:Y:S03]  /*14a0*/  BSSY.RECONVERGENT B2, `(.L_x_119) ;  /* 0x0000014000027945 */ /* 0x000fe60003800200 */
[----:B------:R-:W-:-:S04]  /*14b0*/  IADD3 R7, PT, PT, R0, -UR4, R7 ;  /* 0x8000000400077c10 */ /* 0x000fc8000fffe007 */
[C---:B------:R-:W-:Y:S02]  /*14c0*/  LOP3.LUT R0, R7.reuse, 0x600, RZ, 0xc0, !PT ;  /* 0x0000060007007812 */ /* 0x040fe400078ec0ff */
[----:B------:R-:W-:Y:S02]  /*14d0*/  ISETP.GE.U32.AND P1, PT, R7, 0x600, PT ;  /* 0x000006000700780c */ /* 0x000fe40003f26070 */
[----:B------:R-:W-:Y:S02]  /*14e0*/  ISETP.NE.AND P0, PT, R0, 0x600, PT ;  /* 0x000006000000780c */ /* 0x000fe40003f05270 */
[----:B------:R-:W-:-:S11]  /*14f0*/  MOV R0, R4 ;  /* 0x0000000400007202 */ /* 0x000fd60000000f00 */
[----:B------:R-:W-:Y:S05]  /*1500*/  @!P0 BRA `(.L_x_120) ;  /* 0x0000000000348947 */ /* 0x000fea0003800000 */
[----:B------:R-:W-:Y:S02]  /*1510*/  LEA.HI R0, R7, 0x1, RZ, 0x17 ;  /* 0x0000000107007811 */ /* 0x000fe400078fb8ff */
[----:B------:R-:W-:Y:S02]  /*1520*/  IADD3 R9, PT, PT, R4, UR4, RZ ;  /* 0x0000000404097c10 */ /* 0x000fe4000fffe0ff */
[----:B------:R-:W-:Y:S02]  /*1530*/  LOP3.LUT R6, R0, 0x3, RZ, 0xc0, !PT ;  /* 0x0000000300067812 */ /* 0x000fe400078ec0ff */
[----:B------:R-:W-:Y:S02]  /*1540*/  MOV R0, R4 ;  /* 0x0000000400007202 */ /* 0x000fe40000000f00 */
[----:B------:R-:W-:-:S07]  /*1550*/  IADD3 R8, PT, PT, -R6, RZ, RZ ;  /* 0x000000ff06087210 */ /* 0x000fce0007ffe1ff */
.L_x_121:
        /* <DEDUP_REMOVED lines=8> */
.L_x_120:
[----:B------:R-:W-:Y:S05]  /*15e0*/  BSYNC.RECONVERGENT B2 ;  /* 0x0000000000027941 */ /* 0x000fea0003800200 */
.L_x_119:
[----:B------:R-:W-:Y:S05]  /*15f0*/  @!P1 BRA `(.L_x_118) ;  /* 0x0000000000589947 */ /* 0x000fea0003800000 */
[C---:B------:R-:W-:Y:S02]  /*1600*/  IADD3 R14, PT, PT, R0.reuse, 0x400, RZ ;  /* 0x00000400000e7810 */ /* 0x040fe40007ffe0ff */
[----:B------:R-:W-:-:S07]  /*1610*/  IADD3 R15, PT, PT, R0, UR4, RZ ;  /* 0x00000004000f7c10 */ /* 0x000fce000fffe0ff */
.L_x_122:
[C---:B------:R-:W-:Y:S01]  /*1620*/  IADD3 R9, PT, PT, R15.reuse, 0x200, RZ ;  /* 0x000002000f097810 */ /* 0x040fe20007ffe0ff */
        /* <DEDUP_REMOVED lines=10> */
[----:B------:R-:W-:-:S02]  /*16d0*/  IADD3 R0, PT, PT, R14, 0x400, RZ ;  /* 0x000004000e007810 */ /* 0x000fc40007ffe0ff */
[----:B------:R-:W-:Y:S02]  /*16e0*/  IADD3 R14, PT, PT, R14, 0x800, RZ ;  /* 0x000008000e0e7810 */ /* 0x000fe40007ffe0ff */
[----:B------:R-:W-:Y:S02]  /*16f0*/  ISETP.GE.AND P0, PT, R0, R5, PT ;  /* 0x000000050000720c */ /* 0x000fe40003f06270 */
[----:B------:R-:W-:Y:S01]  /*1700*/  IADD3 R15, PT, PT, R15, 0x800, RZ ;  /* 0x000008000f0f7810 */ /* 0x000fe20007ffe0ff */
[----:B--2---:R-:W-:-:S04]  /*1710*/  FADD R23, R6, R23 ;  /* 0x0000001706177221 */ /* 0x004fc80000000000 */
[----:B---3--:R-:W-:-:S04]  /*1720*/  FADD R23, R23, R8 ;  /* 0x0000000817177221 */ /* 0x008fc80000000000 */
[----:B----4-:R-:W-:-:S04]  /*1730*/  FADD R23, R23, R10 ;  /* 0x0000000a17177221 */ /* 0x010fc80000000000 */
[----:B-----5:R-:W-:Y:S01]  /*1740*/  FADD R23, R23, R12 ;  /* 0x0000000c17177221 */ /* 0x020fe20000000000 */
[----:B------:R-:W-:Y:S06]  /*1750*/  @!P0 BRA `(.L_x_122) ;  /* 0xfffffffc00b08947 */ /* 0x000fec000383ffff */
.L_x_118:
[----:B------:R-:W-:Y:S05]  /*1760*/  BSYNC.RECONVERGENT B1 ;  /* 0x0000000000017941 */ /* 0x000fea0003800200 */
.L_x_116:
        /* <DEDUP_REMOVED lines=25> */
[----:B0-----:R-:W0:Y:S04]  /*1900*/  LDS.128 R4, [UR4+0x10] ;  /* 0x00001004ff047984 */ /* 0x001e280008000c00 */
        /* <DEDUP_REMOVED lines=19> */
.L_x_99:
        /* <DEDUP_REMOVED lines=12> */
.L_x_125:
[----:B------:R-:W-:Y:S05]  /*1b00*/  BSYNC.RECONVERGENT B1 ;  /* 0x0000000000017941 */ /* 0x000fea0003800200 */
.L_x_124:
        /* <DEDUP_REMOVED lines=16> */
.L_x_130:
        /* <DEDUP_REMOVED lines=9> */
.L_x_129:
[----:B------:R-:W-:Y:S05]  /*1ca0*/  BSYNC.RECONVERGENT B2 ;  /* 0x0000000000027941 */ /* 0x000fea0003800200 */
.L_x_128:
        /* <DEDUP_REMOVED lines=10> */
.L_x_133:
        /* <DEDUP_REMOVED lines=37> */
.L_x_132:
[----:B------:R-:W-:Y:S05]  /*1fa0*/  BSYNC.RECONVERGENT B2 ;  /* 0x0000000000027941 */ /* 0x000fea0003800200 */
.L_x_131:
        /* <DEDUP_REMOVED lines=26> */
.L_x_135:
[----:B------:R-:W-:Y:S05]  /*2150*/  BSYNC.RECONVERGENT B2 ;  /* 0x0000000000027941 */ /* 0x000fea0003800200 */
.L_x_134:
        /* <DEDUP_REMOVED lines=10> */
.L_x_127:
[----:B------:R-:W-:Y:S05]  /*2200*/  BSYNC.RECONVERGENT B1 ;  /* 0x0000000000017941 */ /* 0x000fea0003800200 */
.L_x_126:
        /* <DEDUP_REMOVED lines=47> */
.L_x_136:
        /* <DEDUP_REMOVED lines=35> */
[----:B------:R-:W0:Y:S04]  /*2730*/  LDS.128 R16, [UR4+0x10] ;  /* 0x00001004ff107984 */ /* 0x000e280008000c00 */
[----:B------:R-:W1:Y:S04]  /*2740*/  LDS.128 R4, [UR4+0x20] ;  /* 0x00002004ff047984 */ /* 0x000e680008000c00 */
[----:B------:R-:W2:Y:S04]  /*2750*/  LDS.128 R8, [UR4+0x30] ;  /* 0x00003004ff087984 */ /* 0x000ea80008000c00 */
[----:B------:R-:W3:Y:S01]  /*2760*/  LDS.128 R12, [UR4+0x40] ;  /* 0x00004004ff0c7984 */ /* 0x000ee20008000c00 */
[----:B0-----:R-:W-:Y:S01]  /*2770*/  @P2 FADD R2, R2, R17 ;  /* 0x0000001102022221 */ /* 0x001fe20000000000 */
[----:B------:R-:W-:-:S03]  /*2780*/  ISETP.GT.U32.AND P2, PT, R0, 0x80, PT ;  /* 0x000000800000780c */ /* 0x000fc60003f44070 */
[----:B------:R-:W-:Y:S01]  /*2790*/  @P3 FADD R2, R2, R18 ;  /* 0x0000001202023221 */ /* 0x000fe20000000000 */
[----:B------:R-:W-:-:S03]  /*27a0*/  ISETP.GT.U32.AND P3, PT, R0, 0xa0, PT ;  /* 0x000000a00000780c */ /* 0x000fc60003f64070 */
[----:B------:R-:W-:Y:S01]  /*27b0*/  @P1 FADD R2, R2, R19 ;  /* 0x0000001302021221 */ /* 0x000fe20000000000 */
[----:B------:R-:W-:-:S05]  /*27c0*/  ISETP.GT.U32.AND P1, PT, R0, 0xe0, PT ;  /* 0x000000e00000780c */ /* 0x000fca0003f24070 */
[----:B-1----:R-:W-:Y:S01]  /*27d0*/  @P2 FADD R2, R2, R4 ;  /* 0x0000000402022221 */ /* 0x002fe20000000000 */
        /* <DEDUP_REMOVED lines=20> */
.L_x_123:
[----:B------:R-:W0:Y:S01]  /*2920*/  S2R R9, SR_TID.X ;  /* 0x0000000000097919 */ /* 0x000e220000002100 */
[----:B------:R-:W1:Y:S02]  /*2930*/  LDCU.64 UR4, c[0x0][0x380] ;  /* 0x00007000ff0477ac */ /* 0x000e640008000a00 */
[----:B-1----:R-:W-:Y:S02]  /*2940*/  MOV R4, UR4 ;  /* 0x0000000400047c02 */ /* 0x002fe40008000f00 */
[----:B------:R-:W-:-:S03]  /*2950*/  MOV R5, UR5 ;  /* 0x0000000500057c02 */ /* 0x000fc60008000f00 */
        /* <DEDUP_REMOVED lines=17> */
[----:B--2---:R-:W-:Y:S01]  /*2a70*/  FADD R8, R23, R8 ;  /* 0x0000000817087221 */ /* 0x004fe20000000000 */
[----:B---3--:R-:W-:-:S04]  /*2a80*/  FADD R11, R10, R11 ;  /* 0x0000000b0a0b7221 */ /* 0x008fc80000000000 */
[----:B------:R-:W-:Y:S01]  /*2a90*/  FADD R11, R8, R11 ;  /* 0x0000000b080b7221 */ /* 0x000fe20000000000 */
[----:B------:R-:W-:Y:S01]  /*2aa0*/  IADD3 R8, PT, PT, R0, -0x2000, RZ ;  /* 0xffffe00000087810 */ /* 0x000fe20007ffe0ff */
[----:B----4-:R-:W-:-:S03]  /*2ab0*/  FADD R12, R12, R13 ;  /* 0x0000000d0c0c7221 */ /* 0x010fc60000000000 */
[----:B------:R-:W-:Y:S01]  /*2ac0*/  ISETP.GE.U32.AND P0, PT, R8, 0x2000, PT ;  /* 0x000020000800780c */ /* 0x000fe20003f06070 */
        /* <DEDUP_REMOVED lines=14> */
[----:B------:R-:W-:-:S07]  /*2bb0*/  MOV R11, 0x2000 ;  /* 0x00002000000b7802 */ /* 0x000fce0000000f00 */
[----:B------:R-:W1:Y:S02]  /*2bc0*/  LDC.64 R4, c[0x0][0x380] ;  /* 0x0000e000ff047b82 */ /* 0x000e640000000a00 */
.L_x_139:
[----:B------:R-:W-:Y:S01]  /*2bd0*/  IMAD.WIDE.U32 R6, R11, 0x4, R2 ;  /* 0x000000040b067825 */ /* 0x000fe200078e0002 */
[----:B------:R-:W-:-:S04]  /*2be0*/  IADD3 R29, PT, PT, R9, R11, RZ ;  /* 0x0000000b091d7210 */ /* 0x000fc80007ffe0ff */
[----:B------:R-:W2:Y:S01]  /*2bf0*/  LDG.E.CONSTANT R19, desc[UR6][R6.64+0x5800] ;  /* 0x0058000606137981 */ /* 0x000ea2000c1e9900 */
[----:B-1----:R-:W-:-:S03]  /*2c00*/  IMAD.WIDE.U32 R28, R29, 0x4, R4 ;  /* 0x000000041d1c7825 */ /* 0x002fc600078e0004 */
[----:B------:R-:W2:Y:S04]  /*2c10*/  LDG.E.CONSTANT R0, desc[UR6][R6.64+0x6000] ;  /* 0x0060000606007981 */ /* 0x000ea8000c1e9900 */
[----:B------:R-:W3:Y:S04]  /*2c20*/  LDG.E.CONSTANT R22, desc[UR6][R6.64+0x1800] ;  /* 0x0018000606167981 */ /* 0x000ee8000c1e9900 */
[----:B------:R-:W3:Y:S04]  /*2c30*/  LDG.E.CONSTANT R25, desc[UR6][R6.64+0x2000] ;  /* 0x0020000606197981 */ /* 0x000ee8000c1e9900 */
        /* <DEDUP_REMOVED lines=11> */
[----:B------:R1:W5:Y:S01]  /*2cf0*/  LDG.E.CONSTANT R24, desc[UR6][R6.64+0x7800] ;  /* 0x0078000606187981 */ /* 0x000362000c1e9900 */
[----:B--2---:R-:W-:Y:S01]  /*2d00*/  FADD R19, R19, R0 ;  /* 0x0000000013137221 */ /* 0x004fe20000000000 */
[----:B0-----:R-:W-:-:S04]  /*2d10*/  MOV R0, R12 ;  /* 0x0000000c00007202 */ /* 0x001fc80000000f00 */
[----:B-1----:R-:W-:Y:S01]  /*2d20*/  IADD3 R6, PT, PT, -R11, R0, RZ ;  /* 0x000000000b067210 */ /* 0x002fe20007ffe1ff */
[----:B---3--:R-:W-:-:S03]  /*2d30*/  FADD R22, R22, R25 ;  /* 0x0000001916167221 */ /* 0x008fc60000000000 */
[----:B------:R-:W-:Y:S01]  /*2d40*/  ISETP.GE.U32.AND P0, PT, R6, 0x2000, PT ;  /* 0x000020000600780c */ /* 0x000fe20003f06070 */
[----:B----4-:R-:W-:Y:S01]  /*2d50*/  FADD R21, R21, R10 ;  /* 0x0000000a15157221 */ /* 0x010fe20000000000 */
[----:B-----5:R-:W-:-:S04]  /*2d60*/  FADD R27, R26, R27 ;  /* 0x0000001b1a1b7221 */ /* 0x020fc80000000000 */
[----:B------:R-:W-:Y:S01]  /*2d70*/  FADD R22, R22, R27 ;  /* 0x0000001b16167221 */ /* 0x000fe20000000000 */
[----:B------:R-:W-:Y:S01]  /*2d80*/  FADD R20, R20, R23 ;  /* 0x0000001714147221 */ /* 0x000fe20000000000 */
[----:B------:R-:W-:-:S04]  /*2d90*/  FADD R15, R18, R15 ;  /* 0x0000000f120f7221 */ /* 0x000fc80000000000 */
[----:B------:R-:W-:Y:S01]  /*2da0*/  FADD R15, R20, R15 ;  /* 0x0000000f140f7221 */ /* 0x000fe20000000000 */
[----:B------:R-:W-:-:S04]  /*2db0*/  FADD R16, R16, R13 ;  /* 0x0000000d10107221 */ /* 0x000fc80000000000 */
[----:B------:R-:W-:Y:S01]  /*2dc0*/  FADD R21, R21, R16 ;  /* 0x0000001015157221 */ /* 0x000fe20000000000 */
[----:B------:R-:W-:-:S04]  /*2dd0*/  FADD R14, R17, R14 ;  /* 0x0000000e110e7221 */ /* 0x000fc80000000000 */
[----:B------:R-:W-:Y:S01]  /*2de0*/  FADD R14, R19, R14 ;  /* 0x0000000e130e7221 */ /* 0x000fe20000000000 */
[----:B------:R-:W-:-:S03]  /*2df0*/  FADD R21, R21, R22 ;  /* 0x0000001615157221 */ /* 0x000fc60000000000 */
[----:B------:R-:W-:-:S04]  /*2e00*/  FADD R14, R15, R14 ;  /* 0x0000000e0f0e7221 */ /* 0x000fc80000000000 */
[----:B------:R-:W-:-:S04]  /*2e10*/  FADD R21, R21, R14 ;  /* 0x0000000e15157221 */ /* 0x000fc80000000000 */
[----:B------:R-:W-:Y:S01]  /*2e20*/  FADD R10, R24, R21 ;  /* 0x00000015180a7221 */ /* 0x000fe20000000000 */
[----:B------:R-:W-:Y:S06]  /*2e30*/  @!P0 BRA `(.L_x_138) ;  /* 0x0000000000dc8947 */ /* 0x000fec0003800000 */
[----:B------:R-:W-:-:S04]  /*2e40*/  IADD3 R11, PT, PT, R11, 0x2000, RZ ;  /* 0x000020000b0b7810 */ /* 0x000fc80007ffe0ff */
[----:B------:R-:W-:-:S13]  /*2e50*/  ISETP.GT.U32.AND P0, PT, R11, R8, PT ;  /* 0x000000080b00720c */ /* 0x000fda0003f04070 */
[----:B------:R-:W-:Y:S05]  /*2e60*/  @!P0 BRA `(.L_x_139) ;  /* 0xfffffffc00588947 */ /* 0x000fea000383ffff */
.L_x_137:
[----:B------:R-:W-:-:S13]  /*2e70*/  ISETP.GE.U32.AND P0, PT, R11, R0, PT ;  /* 0x000000000b00720c */ /* 0x000fda0003f06070 */
[----:B------:R-:W-:Y:S05]  /*2e80*/  @P0 BRA `(.L_x_138) ;  /* 0x0000000000c80947 */ /* 0x000fea0003800000 */
[----:B------:R-:W-:Y:S01]  /*2e90*/  IADD3 R2, PT, PT, -R11, R0, RZ ;  /* 0x000000000b027210 */ /* 0x000fe20007ffe1ff */
[----:B------:R-:W-:Y:S03]  /*2ea0*/  BSSY.RECONVERGENT B1, `(.L_x_138) ;  /* 0x0000030000017945 */ /* 0x000fe60003800200 */
[----:B------:R-:W-:-:S13]  /*2eb0*/  ISETP.GE.AND P0, PT, R9, R2, PT ;  /* 0x000000020900720c */ /* 0x000fda0003f06270 */
[----:B------:R-:W-:Y:S05]  /*2ec0*/  @P0 BRA `(.L_x_140) ;  /* 0x0000000000b40947 */ /* 0x000fea0003800000 */
[----:B------:R-:W-:Y:S01]  /*2ed0*/  LOP3.LUT R3, RZ, R9, RZ, 0x33, !PT ;  /* 0x00000009ff037212 */ /* 0x000fe200078e33ff */
[----:B------:R-:W-:Y:S03]  /*2ee0*/  BSSY.RECONVERGENT B2, `(.L_x_141) ;  /* 0x0000014000027945 */ /* 0x000fe60003800200 */
[----:B------:R-:W-:-:S04]  /*2ef0*/  IADD3 R3, PT, PT, -R11, R0, R3 ;  /* 0x000000000b037210 */ /* 0x000fc80007ffe103 */
[C---:B------:R-:W-:Y:S02]  /*2f00*/  LOP3.LUT R0, R3.reuse, 0x600, RZ, 0xc0, !PT ;  /* 0x0000060003007812 */ /* 0x040fe400078ec0ff */
[----:B------:R-:W-:Y:S02]  /*2f10*/  ISETP.GE.U32.AND P1, PT, R3, 0x600, PT ;  /* 0x000006000300780c */ /* 0x000fe40003f26070 */
[----:B------:R-:W-:Y:S02]  /*2f20*/  ISETP.NE.AND P0, PT, R0, 0x600, PT ;  /* 0x000006000000780c */ /* 0x000fe40003f05270 */
[----:B------:R-:W-:-:S11]  /*2f30*/  MOV R0, R9 ;  /* 0x0000000900007202 */ /* 0x000fd60000000f00 */
[----:B------:R-:W-:Y:S05]  /*2f40*/  @!P0 BRA `(.L_x_142) ;  /* 0x0000000000348947 */ /* 0x000fea0003800000 */
[----:B------:R-:W-:Y:S02]  /*2f50*/  LEA.HI R0, R3, 0x1, RZ, 0x17 ;  /* 0x0000000103007811 */ /* 0x000fe400078fb8ff */
[----:B------:R-:W-:Y:S02]  /*2f60*/  IADD3 R13, PT, PT, R9, R11, RZ ;  /* 0x0000000b090d7210 */ /* 0x000fe40007ffe0ff */
[----:B------:R-:W-:Y:S02]  /*2f70*/  LOP3.LUT R3, R0, 0x3, RZ, 0xc0, !PT ;  /* 0x0000000300037812 */ /* 0x000fe400078ec0ff */
[----:B------:R-:W-:Y:S02]  /*2f80*/  MOV R0, R9 ;  /* 0x0000000900007202 */ /* 0x000fe40000000f00 */
[----:B------:R-:W-:-:S07]  /*2f90*/  IADD3 R3, PT, PT, -R3, RZ, RZ ;  /* 0x000000ff03037210 */ /* 0x000fce0007ffe1ff */
.L_x_143:
        /* <DEDUP_REMOVED lines=8> */
.L_x_142:
[----:B------:R-:W-:Y:S05]  /*3020*/  BSYNC.RECONVERGENT B2 ;  /* 0x0000000000027941 */ /* 0x000fea0003800200 */
.L_x_141:
[----:B------:R-:W-:Y:S05]  /*3030*/  @!P1 BRA `(.L_x_140) ;  /* 0x0000000000589947 */ /* 0x000fea0003800000 */
[C---:B------:R-:W-:Y:S02]  /*3040*/  IADD3 R11, PT, PT, R0.reuse, R11, RZ ;  /* 0x0000000b000b7210 */ /* 0x040fe40007ffe0ff */
[----:B------:R-:W-:-:S07]  /*3050*/  IADD3 R0, PT, PT, R0, 0x400, RZ ;  /* 0x0000040000007810 */ /* 0x000fce0007ffe0ff */
.L_x_144:
        /* <DEDUP_REMOVED lines=20> */
.L_x_140:
[----:B------:R-:W-:Y:S05]  /*31a0*/  BSYNC.RECONVERGENT B1 ;  /* 0x0000000000017941 */ /* 0x000fea0003800200 */
.L_x_138:
        /* <DEDUP_REMOVED lines=44> */
.L_x_114:
[----:B------:R-:W-:Y:S05]  /*3470*/  BSYNC.RECONVERGENT B0 ;  /* 0x0000000000007941 */ /* 0x000fea0003800200 */
.L_x_98:
[----:B------:R-:W-:Y:S05]  /*3480*/  @P0 EXIT ;  /* 0x000000000000094d */ /* 0x000fea0003800000 */
[----:B------:R-:W5:Y:S01]  /*3490*/  LDC.64 R4, c[0x0][0x388] ;  /* 0x0000e200ff047b82 */ /* 0x000f620000000a00 */
[----:B------:R-:W0:Y:S02]  /*34a0*/  LDCU UR4, c[0x0][0x398] ;  /* 0x00007300ff0477ac */ /* 0x000e240008000800 */
[----:B01234-:R-:W-:-:S05]  /*34b0*/  FADD R3, R2, UR4 ;  /* 0x0000000402037e21 */ /* 0x01ffca0008000000 */
[----:B-----5:R-:W-:Y:S01]  /*34c0*/  STG.E desc[UR6][R4.64], R3 ;  /* 0x0000000304007986 */ /* 0x020fe2000c101906 */
[----:B------:R-:W-:Y:S05]  /*34d0*/  EXIT ;  /* 0x000000000000794d */ /* 0x000fea0003800000 */
.L_x_145:
        /* <DEDUP_REMOVED lines=10> */
.L_x_193:


//--------------------- .text._ZN3cub18CUB_300001_SM_10006detail11EmptyKernelIvEEvv --------------------------
	.section	.text._ZN3cub18CUB_300001_SM_10006detail11EmptyKernelIvEEvv,"ax",@progbits
	.align	128
        .global         _ZN3cub18CUB_300001_SM_10006detail11EmptyKernelIvEEvv
        .type           _ZN3cub18CUB_300001_SM_10006detail11EmptyKernelIvEEvv,@function
        .size           _ZN3cub18CUB_300001_SM_10006detail11EmptyKernelIvEEvv,(.L_x_194 - _ZN3cub18CUB_300001_SM_10006detail11EmptyKernelIvEEvv)
        .other          _ZN3cub18CUB_300001_SM_10006detail11EmptyKernelIvEEvv,@"STO_CUDA_ENTRY STV_DEFAULT"
_ZN3cub18CUB_300001_SM_10006detail11EmptyKernelIvEEvv:
.text._ZN3cub18CUB_300001_SM_10006detail11EmptyKernelIvEEvv:
[----:B------:R-:W-:Y:S01]  /*0000*/  LDC R1, c[0x0][0x37c] ;  /* 0x0000df00ff017b82 */ /* 0x000fe20000000800 */
[----:B------:R-:W-:Y:S05]  /*0010*/  EXIT ;  /* 0x000000000000794d */ /* 0x000fea0003800000 */
.L_x_146:
        /* <DEDUP_REMOVED lines=14> */
.L_x_194:


//--------------------- .text._Z21cooperative_reductionPfS_i --------------------------
	.section	.text._Z21cooperative_reductionPfS_i,"ax",@progbits
	.align	128
        .global         _Z21cooperative_reductionPfS_i
        .type           _Z21cooperative_reductionPfS_i,@function
        .size           _Z21cooperative_reductionPfS_i,(.L_x_195 - _Z21cooperative_reductionPfS_i)
        .other          _Z21cooperative_reductionPfS_i,@"STO_CUDA_ENTRY STV_DEFAULT"
_Z21cooperative_reductionPfS_i:
.text._Z21cooperative_reductionPfS_i:
[----:B------:R-:W-:Y:S01]  /*0000*/  LDC R1, c[0x0][0x37c] ;  /* 0x0000df00ff017b82 */ /* 0x000fe20000000800 */
[----:B------:R-:W0:Y:S01]  /*0010*/  S2R R9, SR_TID.X ;  /* 0x0000000000097919 */ /* 0x000e220000002100 */
[----:B------:R-:W0:Y:S01]  /*0020*/  LDCU UR8, c[0x0][0x360] ;  /* 0x00006c00ff0877ac */ /* 0x000e220008000800 */
[----:B------:R-:W-:Y:S01]  /*0030*/  HFMA2 R6, -RZ, RZ, 0, 0 ;  /* 0x00000000ff067431 */ /* 0x000fe200000001ff */
[----:B------:R-:W0:Y:S01]  /*0040*/  S2R R0, SR_CTAID.X ;  /* 0x0000000000007919 */ /* 0x000e220000002500 */
[----:B------:R-:W1:Y:S01]  /*0050*/  LDCU UR4, c[0x0][0x390] ;  /* 0x00007200ff0477ac */ /* 0x000e620008000800 */
[----:B------:R-:W2:Y:S01]  /*0060*/  LDCU.64 UR6, c[0x0][0x358] ;  /* 0x00006b00ff0677ac */ /* 0x000ea20008000a00 */
[----:B0-----:R-:W-:-:S05]  /*0070*/  IMAD R5, R0, UR8, R9 ;  /* 0x0000000800057c24 */ /* 0x001fca000f8e0209 */
[----:B-1----:R-:W-:-:S13]  /*0080*/  ISETP.GE.AND P0, PT, R5, UR4, PT ;  /* 0x0000000405007c0c */ /* 0x002fda000bf06270 */
[----:B------:R-:W0:Y:S02]  /*0090*/  @!P0 LDC.64 R2, c[0x0][0x380] ;  /* 0x0000e000ff028b82 */ /* 0x000e240000000a00 */
[----:B0-----:R-:W-:-:S05]  /*00a0*/  @!P0 IMAD.WIDE R2, R5, 0x4, R2 ;  /* 0x0000000405028825 */ /* 0x001fca00078e0202 */
[----:B--2---:R-:W2:Y:S01]  /*00b0*/  @!P0 LDG.E R6, desc[UR6][R2.64] ;  /* 0x0000000602068981 */ /* 0x004ea2000c1e1900 */
[----:B------:R-:W0:Y:S01]  /*00c0*/  S2UR UR5, SR_CgaCtaId ;  /* 0x00000000000579c3 */ /* 0x000e220000008800 */
[----:B------:R-:W1:Y:S01]  /*00d0*/  LDCU UR9, c[0x0][0x364] ;  /* 0x00006c80ff0977ac */ /* 0x000e620008000800 */
[----:B------:R-:W1:Y:S01]  /*00e0*/  S2R R4, SR_TID.Y ;  /* 0x0000000000047919 */ /* 0x000e620000002200 */
[----:B------:R-:W-:Y:S01]  /*00f0*/  UMOV UR4, 0x400 ;  /* 0x0000040000047882 */ /* 0x000fe20000000000 */
[----:B------:R-:W1:Y:S01]  /*0100*/  S2R R5, SR_TID.Z ;  /* 0x0000000000057919 */ /* 0x000e620000002300 */
[----:B0-----:R-:W-:-:S06]  /*0110*/  ULEA UR4, UR5, UR4, 0x18 ;  /* 0x0000000405047291 */ /* 0x001fcc000f8ec0ff */
[----:B------:R-:W-:Y:S01]  /*0120*/  LEA R7, R9, UR4, 0x2 ;  /* 0x0000000409077c11 */ /* 0x000fe2000f8e10ff */
[----:B-1----:R-:W-:Y:S01]  /*0130*/  IMAD R4, R5, UR9, R4 ;  /* 0x0000000905047c24 */ /* 0x002fe2000f8e0204 */
[----:B------:R-:W-:-:S03]  /*0140*/  MOV R5, UR8 ;  /* 0x0000000800057c02 */ /* 0x000fc60008000f00 */
[----:B------:R-:W-:Y:S01]  /*0150*/  IMAD R4, R4, UR8, R9 ;  /* 0x0000000804047c24 */ /* 0x000fe2000f8e0209 */
[----:B------:R-:W-:-:S04]  /*0160*/  ISETP.GE.U32.AND P1, PT, R5, 0x42, PT ;  /* 0x000000420500780c */ /* 0x000fc80003f26070 */
[----:B------:R-:W-:Y:S01]  /*0170*/  LOP3.LUT P0, RZ, R4, 0x1fffe0, RZ, 0xc0, !PT ;  /* 0x001fffe004ff7812 */ /* 0x000fe2000780c0ff */
[----:B--2---:R0:W-:Y:S01]  /*0180*/  STS [R7], R6 ;  /* 0x0000000607007388 */ /* 0x0041e20000000800 */
[----:B------:R-:W-:Y:S07]  /*0190*/  BAR.SYNC.DEFER_BLOCKING 0x0 ;  /* 0x0000000000007b1d */ /* 0x000fee0000010000 */
[----:B------:R-:W-:Y:S05]  /*01a0*/  @!P1 BRA `(.L_x_147) ;  /* 0x00000000002c9947 */ /* 0x000fea0003800000 */
.L_x_148:
[----:B------:R-:W-:-:S04]  /*01b0*/  SHF.R.U32.HI R8, RZ, 0x1, R5 ;  /* 0x00000001ff087819 */ /* 0x000fc80000011605 */
[----:B------:R-:W-:-:S13]  /*01c0*/  ISETP.GE.U32.AND P1, PT, R9, R8, PT ;  /* 0x000000080900720c */ /* 0x000fda0003f26070 */
[----:B------:R-:W-:Y:S01]  /*01d0*/  @!P1 LEA R2, R8, R7, 0x2 ;  /* 0x0000000708029211 */ /* 0x000fe200078e10ff */
[----:B------:R-:W-:Y:S05]  /*01e0*/  @!P1 LDS R3, [R7] ;  /* 0x0000000007039984 */ /* 0x000fea0000000800 */
[----:B------:R-:W0:Y:S02]  /*01f0*/  @!P1 LDS R2, [R2] ;  /* 0x0000000002029984 */ /* 0x000e240000000800 */
[----:B0-----:R-:W-:-:S05]  /*0200*/  @!P1 FADD R6, R2, R3 ;  /* 0x0000000302069221 */ /* 0x001fca0000000000 */
[----:B------:R1:W-:Y:S01]  /*0210*/  @!P1 STS [R7], R6 ;  /* 0x0000000607009388 */ /* 0x0003e20000000800 */
[----:B------:R-:W-:Y:S01]  /*0220*/  BAR.SYNC.DEFER_BLOCKING 0x0 ;  /* 0x0000000000007b1d */ /* 0x000fe20000010000 */
[----:B------:R-:W-:Y:S02]  /*0230*/  ISETP.GT.U32.AND P1, PT, R5, 0x83, PT ;  /* 0x000000830500780c */ /* 0x000fe40003f24070 */
[----:B------:R-:W-:-:S11]  /*0240*/  MOV R5, R8 ;  /* 0x0000000800057202 */ /* 0x000fd60000000f00 */
[----:B-1----:R-:W-:Y:S05]  /*0250*/  @P1 BRA `(.L_x_148) ;  /* 0xfffffffc00d41947 */ /* 0x002fea000383ffff */
.L_x_147:
[----:B------:R-:W-:Y:S05]  /*0260*/  @P0 EXIT ;  /* 0x000000000000094d */ /* 0x000fea0003800000 */
[C---:B------:R-:W-:Y:S02]  /*0270*/  SHF.L.U32 R2, R4.reuse, 0x2, RZ ;  /* 0x0000000204027819 */ /* 0x040fe400000006ff */
[----:B------:R-:W-:Y:S02]  /*0280*/  LOP3.LUT P0, RZ, R4, 0x1f, RZ, 0xc0, !PT ;  /* 0x0000001f04ff7812 */ /* 0x000fe4000780c0ff */
[----:B------:R-:W-:-:S06]  /*0290*/  LOP3.LUT R2, R2, 0x7c, RZ, 0xc0, !PT ;  /* 0x0000007c02027812 */ /* 0x000fcc00078ec0ff */
[----:B------:R-:W1:Y:S04]  /*02a0*/  LDS R2, [R2+UR4] ;  /* 0x0000000402027984 */ /* 0x000e680008000800 */
[----:B-1----:R-:W1:Y:S02]  /*02b0*/  SHFL.DOWN PT, R3, R2, 0x10, 0x1f ;  /* 0x0a001f0002037f89 */ /* 0x002e6400000e0000 */
[----:B-1----:R-:W-:-:S05]  /*02c0*/  FADD R3, R2, R3 ;  /* 0x0000000302037221 */ /* 0x002fca0000000000 */
[----:B0-----:R-:W0:Y:S02]  /*02d0*/  SHFL.DOWN PT, R6, R3, 0x8, 0x1f ;  /* 0x09001f0003067f89 */ /* 0x001e2400000e0000 */
[----:B0-----:R-:W-:-:S05]  /*02e0*/  FADD R6, R3, R6 ;  /* 0x0000000603067221 */ /* 0x001fca0000000000 */
[----:B------:R-:W0:Y:S02]  /*02f0*/  SHFL.DOWN PT, R5, R6, 0x4, 0x1f ;  /* 0x08801f0006057f89 */ /* 0x000e2400000e0000 */
[----:B0-----:R-:W-:-:S05]  /*0300*/  FADD R5, R6, R5 ;  /* 0x0000000506057221 */ /* 0x001fca0000000000 */
[----:B------:R-:W0:Y:S02]  /*0310*/  SHFL.DOWN PT, R8, R5, 0x2, 0x1f ;  /* 0x08401f0005087f89 */ /* 0x000e2400000e0000 */
[----:B0-----:R-:W-:-:S05]  /*0320*/  FADD R8, R5, R8 ;  /* 0x0000000805087221 */ /* 0x001fca0000000000 */
[----:B------:R0:W1:Y:S01]  /*0330*/  SHFL.DOWN PT, R7, R8, 0x1, 0x1f ;  /* 0x08201f0008077f89 */ /* 0x00006200000e0000 */
[----:B------:R-:W-:Y:S05]  /*0340*/  @P0 EXIT ;  /* 0x000000000000094d */ /* 0x000fea0003800000 */
[----:B------:R-:W2:Y:S01]  /*0350*/  LDC.64 R2, c[0x0][0x388] ;  /* 0x0000e200ff027b82 */ /* 0x000ea20000000a00 */
[----:B-1----:R-:W-:Y:S01]  /*0360*/  FADD R7, R8, R7 ;  /* 0x0000000708077221 */ /* 0x002fe20000000000 */
[----:B--2---:R-:W-:-:S05]  /*0370*/  IMAD.WIDE.U32 R2, R0, 0x4, R2 ;  /* 0x0000000400027825 */ /* 0x004fca00078e0002 */
[----:B------:R-:W-:Y:S01]  /*0380*/  STG.E desc[UR6][R2.64], R7 ;  /* 0x0000000702007986 */ /* 0x000fe2000c101906 */
[----:B------:R-:W-:Y:S05]  /*0390*/  EXIT ;  /* 0x000000000000794d */ /* 0x000fea0003800000 */
.L_x_149:
        /* <DEDUP_REMOVED lines=14> */
.L_x_195:


//--------------------- .text._Z12bitonic_sortPfi --------------------------
	.section	.text._Z12bitonic_sortPfi,"ax",@progbits
	.align	128
        .global         _Z12bitonic_sortPfi
        .type           _Z12bitonic_sortPfi,@function
        .size           _Z12bitonic_sortPfi,(.L_x_196 - _Z12bitonic_sortPfi)
        .other          _Z12bitonic_sortPfi,@"STO_CUDA_ENTRY STV_DEFAULT"
_Z12bitonic_sortPfi:
.text._Z12bitonic_sortPfi:
[----:B------:R-:W-:Y:S01]  /*0000*/  LDC R1, c[0x0][0x37c] ;  /* 0x0000df00ff017b82 */ /* 0x000fe20000000800 */
[----:B------:R-:W0:Y:S07]  /*0010*/  S2R R4, SR_TID.X ;  /* 0x0000000000047919 */ /* 0x000e2e0000002100 */
[----:B------:R-:W0:Y:S01]  /*0020*/  S2UR UR4, SR_CTAID.X ;  /* 0x00000000000479c3 */ /* 0x000e220000002500 */
[----:B------:R-:W1:Y:S01]  /*0030*/  LDCU UR5, c[0x0][0x388] ;  /* 0x00007100ff0577ac */ /* 0x000e620008000800 */
[----:B------:R-:W-:Y:S01]  /*0040*/  IMAD.MOV.U32 R0, RZ, RZ, 0x7149f2ca ;  /* 0x7149f2caff007424 */ /* 0x000fe200078e00ff */
[----:B------:R-:W2:Y:S05]  /*0050*/  LDCU.64 UR8, c[0x0][0x358] ;  /* 0x00006b00ff0877ac */ /* 0x000eaa0008000a00 */
[----:B------:R-:W0:Y:S08]  /*0060*/  LDC R9, c[0x0][0x360] ;  /* 0x0000d800ff097b82 */ /* 0x000e300000000800 */
[----:B------:R-:W3:Y:S01]  /*0070*/  LDC.64 R2, c[0x0][0x380] ;  /* 0x0000e000ff027b82 */ /* 0x000ee20000000a00 */
[----:B0-----:R-:W-:-:S05]  /*0080*/  IMAD R5, R9, UR4, R4 ;  /* 0x0000000409057c24 */ /* 0x001fca000f8e0204 */
[C---:B-1----:R-:W-:Y:S01]  /*0090*/  ISETP.GE.AND P0, PT, R5.reuse, UR5, PT ;  /* 0x0000000505007c0c */ /* 0x042fe2000bf06270 */
[----:B---3--:R-:W-:-:S12]  /*00a0*/  IMAD.WIDE R2, R5, 0x4, R2 ;  /* 0x0000000405027825 */ /* 0x008fd800078e0202 */
[----:B--2---:R-:W2:Y:S01]  /*00b0*/  @!P0 LDG.E R0, desc[UR8][R2.64] ;  /* 0x0000000802008981 */ /* 0x004ea2000c1e1900 */
[----:B------:R-:W0:Y:S01]  /*00c0*/  S2UR UR5, SR_CgaCtaId ;  /* 0x00000000000579c3 */ /* 0x000e220000008800 */
[----:B------:R-:W-:Y:S01]  /*00d0*/  UMOV UR4, 0x400 ;  /* 0x0000040000047882 */ /* 0x000fe20000000000 */
[----:B------:R-:W-:Y:S01]  /*00e0*/  ISETP.GE.U32.AND P0, PT, R9, 0x2, PT ;  /* 0x000000020900780c */ /* 0x000fe20003f06070 */
[----:B0-----:R-:W-:-:S06]  /*00f0*/  ULEA UR4, UR5, UR4, 0x18 ;  /* 0x0000000405047291 */ /* 0x001fcc000f8ec0ff */
[----:B------:R-:W-:-:S05]  /*0100*/  LEA R7, R4, UR4, 0x2 ;  /* 0x0000000404077c11 */ /* 0x000fca000f8e10ff */
[----:B--2---:R0:W-:Y:S01]  /*0110*/  STS [R7], R0 ;  /* 0x0000000007007388 */ /* 0x0041e20000000800 */
[----:B------:R-:W-:Y:S06]  /*0120*/  BAR.SYNC.DEFER_BLOCKING 0x0 ;  /* 0x0000000000007b1d */ /* 0x000fec0000010000 */
[----:B------:R-:W-:Y:S05]  /*0130*/  @!P0 BRA `(.L_x_150) ;  /* 0x0000000000588947 */ /* 0x000fea0003800000 */
[----:B------:R-:W-:-:S05]  /*0140*/  UMOV UR5, 0x2 ;  /* 0x0000000200057882 */ /* 0x000fca0000000000 */
.L_x_154:
[----:B-1----:R-:W-:-:S05]  /*0150*/  UMOV UR6, UR5 ;  /* 0x0000000500067c82 */ /* 0x002fca0008000000 */
.L_x_153:
[----:B------:R-:W-:Y:S01]  /*0160*/  UMOV UR7, UR6 ;  /* 0x0000000600077c82 */ /* 0x000fe20008000000 */
[----:B------:R-:W-:Y:S01]  /*0170*/  USHF.R.U32.HI UR6, URZ, 0x1, UR6 ;  /* 0x00000001ff067899 */ /* 0x000fe20008011606 */
[----:B------:R-:W-:Y:S05]  /*0180*/  BSSY.RECONVERGENT B0, `(.L_x_151) ;  /* 0x000000b000007945 */ /* 0x000fea0003800200 */
[----:B-1----:R-:W-:-:S04]  /*0190*/  LOP3.LUT R11, R4, UR6, RZ, 0x3c, !PT ;  /* 0x00000006040b7c12 */ /* 0x002fc8000f8e3cff */
[----:B------:R-:W-:-:S13]  /*01a0*/  ISETP.GT.U32.AND P0, PT, R11, R4, PT ;  /* 0x000000040b00720c */ /* 0x000fda0003f04070 */
[----:B------:R-:W-:Y:S05]  /*01b0*/  @!P0 BRA `(.L_x_152) ;  /* 0x00000000001c8947 */ /* 0x000fea0003800000 */
[----:B------:R-:W-:Y:S01]  /*01c0*/  LEA R11, R11, UR4, 0x2 ;  /* 0x000000040b0b7c11 */ /* 0x000fe2000f8e10ff */
[----:B0-----:R-:W-:Y:S01]  /*01d0*/  LDS R0, [R7] ;  /* 0x0000000007007984 */ /* 0x001fe20000000800 */
[----:B------:R-:W-:-:S03]  /*01e0*/  LOP3.LUT P0, RZ, R4, UR5, RZ, 0xc0, !PT ;  /* 0x0000000504ff7c12 */ /* 0x000fc6000f80c0ff */
[----:B------:R-:W0:Y:S02]  /*01f0*/  LDS R6, [R11] ;  /* 0x000000000b067984 */ /* 0x000e240000000800 */
[----:B0-----:R-:W-:-:S13]  /*0200*/  FSETP.GT.XOR P0, PT, R0, R6, P0 ;  /* 0x000000060000720b */ /* 0x001fda0000704800 */
[----:B------:R1:W-:Y:S04]  /*0210*/  @P0 STS [R7], R6 ;  /* 0x0000000607000388 */ /* 0x0003e80000000800 */
[----:B------:R1:W-:Y:S02]  /*0220*/  @P0 STS [R11], R0 ;  /* 0x000000000b000388 */ /* 0x0003e40000000800 */
.L_x_152:
[----:B------:R-:W-:Y:S05]  /*0230*/  BSYNC.RECONVERGENT B0 ;  /* 0x0000000000007941 */ /* 0x000fea0003800200 */
.L_x_151:
[----:B------:R-:W-:Y:S01]  /*0240*/  BAR.SYNC.DEFER_BLOCKING 0x0 ;  /* 0x0000000000007b1d */ /* 0x000fe20000010000 */
[----:B------:R-:W-:-:S09]  /*0250*/  UISETP.GT.U32.AND UP0, UPT, UR7, 0x3, UPT ;  /* 0x000000030700788c */ /* 0x000fd2000bf04070 */
[----:B------:R-:W-:Y:S05]  /*0260*/  BRA.U UP0, `(.L_x_153) ;  /* 0xfffffffd00bc7547 */ /* 0x000fea000b83ffff */
[----:B------:R-:W-:-:S06]  /*0270*/  USHF.L.U32 UR5, UR5, 0x1, URZ ;  /* 0x0000000105057899 */ /* 0x000fcc00080006ff */
[----:B------:R-:W-:-:S13]  /*0280*/  ISETP.LT.U32.AND P0, PT, R9, UR5, PT ;  /* 0x0000000509007c0c */ /* 0x000fda000bf01070 */
[----:B------:R-:W-:Y:S05]  /*0290*/  @!P0 BRA `(.L_x_154) ;  /* 0xfffffffc00ac8947 */ /* 0x000fea000383ffff */
.L_x_150:
[----:B------:R-:W2:Y:S02]  /*02a0*/  LDCU UR6, c[0x0][0x388] ;  /* 0x00007100ff0677ac */ /* 0x000ea40008000800 */
[----:B--2---:R-:W-:-:S13]  /*02b0*/  ISETP.GE.AND P0, PT, R5, UR6, PT ;  /* 0x0000000605007c0c */ /* 0x004fda000bf06270 */
[----:B------:R-:W-:Y:S05]  /*02c0*/  @P0 EXIT ;  /* 0x000000000000094d */ /* 0x000fea0003800000 */
[----:B01----:R-:W0:Y:S04]  /*02d0*/  LDS R7, [R7] ;  /* 0x0000000007077984 */ /* 0x003e280000000800 */
[----:B0-----:R-:W-:Y:S01]  /*02e0*/  STG.E desc[UR8][R2.64], R7 ;  /* 0x0000000702007986 */ /* 0x001fe2000c101908 */
[----:B------:R-:W-:Y:S05]  /*02f0*/  EXIT ;  /* 0x000000000000794d */ /* 0x000fea0003800000 */
.L_x_155:
        /* <DEDUP_REMOVED lines=16> */
.L_x_196:


//--------------------- .text._Z24histogram_shared_atomicsPfPiiiff --------------------------
	.section	.text._Z24histogram_shared_atomicsPfPiiiff,"ax",@progbits
	.align	128
        .global         _Z24histogram_shared_atomicsPfPiiiff
        .type           _Z24histogram_shared_atomicsPfPiiiff,@function
        .size           _Z24histogram_shared_atomicsPfPiiiff,(.L_x_190 - _Z24histogram_shared_atomicsPfPiiiff)
        .other          _Z24histogram_shared_atomicsPfPiiiff,@"STO_CUDA_ENTRY STV_DEFAULT"
_Z24histogram_shared_atomicsPfPiiiff:
.text._Z24histogram_shared_atomicsPfPiiiff:
[----:B------:R-:W-:Y:S01]  /*0000*/  LDC R1, c[0x0][0x37c] ;  /* 0x0000df00ff017b82 */ /* 0x000fe20000000800 */
[----:B------:R-:W0:Y:S01]  /*0010*/  S2R R2, SR_TID.X ;  /* 0x0000000000027919 */ /* 0x000e220000002100 */
[----:B------:R-:W1:Y:S06]  /*0020*/  LDCU UR5, c[0x0][0x394] ;  /* 0x00007280ff0577ac */ /* 0x000e6c0008000800 */
[----:B------:R-:W2:Y:S01]  /*0030*/  S2UR UR4, SR_CTAID.X ;  /* 0x00000000000479c3 */ /* 0x000ea20000002500 */
[----:B------:R-:W-:Y:S07]  /*0040*/  BSSY.RECONVERGENT B0, `(.L_x_156) ;  /* 0x000000f000007945 */ /* 0x000fee0003800200 */
[----:B------:R-:W2:Y:S01]  /*0050*/  LDC R5, c[0x0][0x360] ;  /* 0x0000d800ff057b82 */ /* 0x000ea20000000800 */
[----:B-1----:R-:W-:-:S05]  /*0060*/  IMAD.U32 R11, RZ, RZ, UR5 ;  /* 0x00000005ff0b7e24 */ /* 0x002fca000f8e00ff */
[----:B0-----:R-:W-:Y:S01]  /*0070*/  ISETP.GE.AND P0, PT, R2, R11, PT ;  /* 0x0000000b0200720c */ /* 0x001fe20003f06270 */
[----:B--2---:R-:W-:-:S12]  /*0080*/  IMAD R3, R5, UR4, R2 ;  /* 0x0000000405037c24 */ /* 0x004fd8000f8e0202 */
[----:B------:R-:W-:Y:S05]  /*0090*/  @P0 BRA `(.L_x_157) ;  /* 0x0000000000240947 */ /* 0x000fea0003800000 */
[----:B------:R-:W0:Y:S01]  /*00a0*/  S2R R7, SR_CgaCtaId ;  /* 0x0000000000077919 */ /* 0x000e220000008800 */
[----:B------:R-:W-:Y:S01]  /*00b0*/  MOV R0, 0x400 ;  /* 0x0000040000007802 */ /* 0x000fe20000000f00 */
[----:B------:R-:W-:-:S03]  /*00c0*/  IMAD.MOV.U32 R4, RZ, RZ, R2 ;  /* 0x000000ffff047224 */ /* 0x000fc600078e0002 */
[----:B0-----:R-:W-:-:S07]  /*00d0*/  LEA R0, R7, R0, 0x18 ;  /* 0x0000000007007211 */ /* 0x001fce00078ec0ff */
.L_x_158:
[----:B------:R-:W-:Y:S02]  /*00e0*/  IMAD R6, R4, 0x4, R0 ;  /* 0x0000000404067824 */ /* 0x000fe400078e0200 */
[----:B------:R-:W-:-:S03]  /*00f0*/  IMAD.IADD R4, R5, 0x1, R4 ;  /* 0x0000000105047824 */ /* 0x000fc600078e0204 */
[----:B------:R0:W-:Y:S02]  /*0100*/  STS [R6], RZ ;  /* 0x000000ff06007388 */ /* 0x0001e40000000800 */
[----:B------:R-:W-:-:S13]  /*0110*/  ISETP.GE.AND P0, PT, R4, R11, PT ;  /* 0x0000000b0400720c */ /* 0x000fda0003f06270 */
[----:B0-----:R-:W-:Y:S05]  /*0120*/  @!P0 BRA `(.L_x_158) ;  /* 0xfffffffc00ec8947 */ /* 0x001fea000383ffff */
.L_x_157:
[----:B------:R-:W-:Y:S05]  /*0130*/  BSYNC.RECONVERGENT B0 ;  /* 0x0000000000007941 */ /* 0x000fea0003800200 */
.L_x_156:
[----:B------:R-:W0:Y:S01]  /*0140*/  LDCU UR4, c[0x0][0x390] ;  /* 0x00007200ff0477ac */ /* 0x000e220008000800 */
[----:B------:R-:W-:Y:S01]  /*0150*/  BSSY.RECONVERGENT B0, `(.L_x_159) ;  /* 0x0000024000007945 */ /* 0x000fe20003800200 */
[----:B------:R-:W1:Y:S01]  /*0160*/  LDCU.64 UR6, c[0x0][0x358] ;  /* 0x00006b00ff0677ac */ /* 0x000e620008000a00 */
[----:B------:R-:W-:Y:S01]  /*0170*/  BAR.SYNC.DEFER_BLOCKING 0x0 ;  /* 0x0000000000007b1d */ /* 0x000fe20000010000 */
[----:B0-----:R-:W-:-:S13]  /*0180*/  ISETP.GE.AND P0, PT, R3, UR4, PT ;  /* 0x0000000403007c0c */ /* 0x001fda000bf06270 */
[----:B-1----:R-:W-:Y:S05]  /*0190*/  @P0 BRA `(.L_x_160) ;  /* 0x00000000007c0947 */ /* 0x002fea0003800000 */
[----:B------:R-:W0:Y:S08]  /*01a0*/  LDC.64 R6, c[0x0][0x380] ;  /* 0x0000e000ff067b82 */ /* 0x000e300000000a00 */
[----:B------:R-:W1:Y:S01]  /*01b0*/  LDC.64 R8, c[0x0][0x398] ;  /* 0x0000e600ff087b82 */ /* 0x000e620000000a00 */
[----:B0-----:R-:W-:-:S06]  /*01c0*/  IMAD.WIDE R6, R3, 0x4, R6 ;  /* 0x0000000403067825 */ /* 0x001fcc00078e0206 */
[----:B------:R-:W2:Y:S01]  /*01d0*/  LDG.E R7, desc[UR6][R6.64] ;  /* 0x0000000606077981 */ /* 0x000ea2000c1e1900 */
[----:B------:R-:W-:Y:S01]  /*01e0*/  BSSY.RECONVERGENT B1, `(.L_x_161) ;  /* 0x000000e000017945 */ /* 0x000fe20003800200 */
[----:B-1----:R-:W-:-:S04]  /*01f0*/  FADD R3, -R8, R9 ;  /* 0x0000000908037221 */ /* 0x002fc80000000100 */
[----:B------:R-:W0:Y:S02]  /*0200*/  MUFU.RCP R4, R3 ;  /* 0x0000000300047308 */ /* 0x000e240000001000 */
[----:B0-----:R-:W-:-:S04]  /*0210*/  FFMA R9, -R3, R4, 1 ;  /* 0x3f80000003097423 */ /* 0x001fc80000000104 */
[----:B------:R-:W-:Y:S01]  /*0220*/  FFMA R9, R4, R9, R4 ;  /* 0x0000000904097223 */ /* 0x000fe20000000004 */
[----:B--2---:R-:W-:-:S04]  /*0230*/  FADD R0, R7, -R8 ;  /* 0x8000000807007221 */ /* 0x004fc80000000000 */
[----:B------:R-:W0:Y:S01]  /*0240*/  FCHK P0, R0, R3 ;  /* 0x0000000300007302 */ /* 0x000e220000000000 */
[----:B------:R-:W-:-:S04]  /*0250*/  FFMA R4, R0, R9, RZ ;  /* 0x0000000900047223 */ /* 0x000fc800000000ff */
[----:B------:R-:W-:-:S04]  /*0260*/  FFMA R8, -R3, R4, R0 ;  /* 0x0000000403087223 */ /* 0x000fc80000000100 */
[----:B------:R-:W-:Y:S01]  /*0270*/  FFMA R4, R9, R8, R4 ;  /* 0x0000000809047223 */ /* 0x000fe20000000004 */
[----:B0-----:R-:W-:Y:S06]  /*0280*/  @!P0 BRA `(.L_x_162) ;  /* 0x00000000000c8947 */ /* 0x001fec0003800000 */
[----:B------:R-:W-:-:S07]  /*0290*/  MOV R4, 0x2b0 ;  /* 0x000002b000047802 */ /* 0x000fce0000000f00 */
[----:B------:R-:W-:Y:S05]  /*02a0*/  CALL.REL.NOINC `($__internal_0_$__cuda_sm3x_div_rn_noftz_f32_slowpath) ;  /* 0x0000000000787944 */ /* 0x000fea0003c00000 */
[----:B------:R-:W-:-:S07]  /*02b0*/  IMAD.MOV.U32 R4, RZ, RZ, R0 ;  /* 0x000000ffff047224 */ /* 0x000fce00078e0000 */
.L_x_162:
[----:B------:R-:W-:Y:S05]  /*02c0*/  BSYNC.RECONVERGENT B1 ;  /* 0x0000000000017941 */ /* 0x000fea0003800200 */
.L_x_161:
[----:B------:R-:W0:Y:S01]  /*02d0*/  LDCU UR4, c[0x0][0x394] ;  /* 0x00007280ff0477ac */ /* 0x000e220008000800 */
[----:B------:R-:W1:Y:S01]  /*02e0*/  S2UR UR5, SR_CgaCtaId ;  /* 0x00000000000579c3 */ /* 0x000e620000008800 */
[----:B0-----:R-:W-:Y:S01]  /*02f0*/  IMAD.U32 R11, RZ, RZ, UR4 ;  /* 0x00000004ff0b7e24 */ /* 0x001fe2000f8e00ff */
[----:B------:R-:W-:-:S04]  /*0300*/  UMOV UR4, 0x400 ;  /* 0x0000040000047882 */ /* 0x000fc80000000000 */
[----:B------:R-:W-:Y:S01]  /*0310*/  I2FP.F32.S32 R3, R11 ;  /* 0x0000000b00037245 */ /* 0x000fe20000201400 */
[----:B-1----:R-:W-:-:S04]  /*0320*/  ULEA UR4, UR5, UR4, 0x18 ;  /* 0x0000000405047291 */ /* 0x002fc8000f8ec0ff */
[----:B------:R-:W-:-:S06]  /*0330*/  FMUL R3, R3, R4 ;  /* 0x0000000403037220 */ /* 0x000fcc0000400000 */
[----:B------:R-:W0:Y:S02]  /*0340*/  F2I.TRUNC.NTZ R3, R3 ;  /* 0x0000000300037305 */ /* 0x000e24000020f100 */
[----:B0-----:R-:W-:-:S04]  /*0350*/  VIMNMX R0, PT, PT, RZ, R3, !PT ;  /* 0x00000003ff007248 */ /* 0x001fc80007fe0100 */
[----:B------:R-:W-:-:S04]  /*0360*/  VIADDMNMX R0, R11, 0xffffffff, R0, PT ;  /* 0xffffffff0b007846 */ /* 0x000fc80003800100 */
[----:B------:R-:W-:-:S05]  /*0370*/  LEA R0, R0, UR4, 0x2 ;  /* 0x0000000400007c11 */ /* 0x000fca000f8e10ff */
[----:B------:R0:W-:Y:S02]  /*0380*/  ATOMS.POPC.INC.32 RZ, [R0+URZ] ;  /* 0x0000000000ff7f8c */ /* 0x0001e4000d8000ff */
.L_x_160:
[----:B------:R-:W-:Y:S05]  /*0390*/  BSYNC.RECONVERGENT B0 ;  /* 0x0000000000007941 */ /* 0x000fea0003800200 */
.L_x_159:
[----:B------:R-:W-:Y:S01]  /*03a0*/  BAR.SYNC.DEFER_BLOCKING 0x0 ;  /* 0x0000000000007b1d */ /* 0x000fe20000010000 */
[----:B------:R-:W-:-:S13]  /*03b0*/  ISETP.GE.AND P0, PT, R2, R11, PT ;  /* 0x0000000b0200720c */ /* 0x000fda0003f06270 */
[----:B------:R-:W-:Y:S05]  /*03c0*/  @P0 EXIT ;  /* 0x000000000000094d */ /* 0x000fea0003800000 */
[----:B------:R-:W1:Y:S01]  /*03d0*/  S2UR UR5, SR_CgaCtaId ;  /* 0x00000000000579c3 */ /* 0x000e620000008800 */
[----:B------:R-:W-:-:S07]  /*03e0*/  UMOV UR4, 0x400 ;  /* 0x0000040000047882 */ /* 0x000fce0000000000 */
[----:B------:R-:W2:Y:S01]  /*03f0*/  LDC.64 R8, c[0x0][0x388] ;  /* 0x0000e200ff087b82 */ /* 0x000ea20000000a00 */
[----:B-1----:R-:W-:-:S12]  /*0400*/  ULEA UR4, UR5, UR4, 0x18 ;  /* 0x0000000405047291 */ /* 0x002fd8000f8ec0ff */
.L_x_163:
[C---:B0-----:R-:W-:Y:S01]  /*0410*/  LEA R0, R2.reuse, UR4, 0x2 ;  /* 0x0000000402007c11 */ /* 0x041fe2000f8e10ff */
[----:B-12---:R-:W-:-:S04]  /*0420*/  IMAD.WIDE R6, R2, 0x4, R8 ;  /* 0x0000000402067825 */ /* 0x006fc800078e0208 */
[----:B------:R-:W0:Y:S01]  /*0430*/  LDS R3, [R0] ;  /* 0x0000000000037984 */ /* 0x000e220000000800 */
[----:B------:R-:W-:-:S05]  /*0440*/  IMAD.IADD R2, R5, 0x1, R2 ;  /* 0x0000000105027824 */ /* 0x000fca00078e0202 */
[----:B------:R-:W-:Y:S01]  /*0450*/  ISETP.GE.AND P0, PT, R2, R11, PT ;  /* 0x0000000b0200720c */ /* 0x000fe20003f06270 */
[----:B0-----:R1:W-:-:S12]  /*0460*/  REDG.E.ADD.STRONG.GPU desc[UR6][R6.64], R3 ;  /* 0x000000030600798e */ /* 0x0013d8000c12e106 */
[----:B------:R-:W-:Y:S05]  /*0470*/  @!P0 BRA `(.L_x_163) ;  /* 0xfffffffc00e48947 */ /* 0x000fea000383ffff */
[----:B------:R-:W-:Y:S05]  /*0480*/  EXIT ;  /* 0x000000000000794d */ /* 0x000fea0003800000 */
        .weak           $__internal_0_$__cuda_sm3x_div_rn_noftz_f32_slowpath
        .type           $__internal_0_$__cuda_sm3x_div_rn_noftz_f32_slowpath,@function
        .size           $__internal_0_$__cuda_sm3x_div_rn_noftz_f32_slowpath,(.L_x_190 - $__internal_0_$__cuda_sm3x_div_rn_noftz_f32_slowpath)
$__internal_0_$__cuda_sm3x_div_rn_noftz_f32_slowpath:
[--C-:B------:R-:W-:Y:S01]  /*0490*/  SHF.R.U32.HI R7, RZ, 0x17, R3.reuse ;  /* 0x00000017ff077819 */ /* 0x100fe20000011603 */
[----:B------:R-:W-:Y:S01]  /*04a0*/  BSSY.RECONVERGENT B2, `(.L_x_164) ;  /* 0x0000064000027945 */ /* 0x000fe20003800200 */
[--C-:B------:R-:W-:Y:S01]  /*04b0*/  SHF.R.U32.HI R6, RZ, 0x17, R0.reuse ;  /* 0x00000017ff067819 */ /* 0x100fe20000011600 */
[----:B------:R-:W-:Y:S01]  /*04c0*/  IMAD.MOV.U32 R8, RZ, RZ, R0 ;  /* 0x000000ffff087224 */ /* 0x000fe200078e0000 */
[----:B------:R-:W-:Y:S01]  /*04d0*/  LOP3.LUT R7, R7, 0xff, RZ, 0xc0, !PT ;  /* 0x000000ff07077812 */ /* 0x000fe200078ec0ff */
[----:B------:R-:W-:Y:S01]  /*04e0*/  IMAD.MOV.U32 R9, RZ, RZ, R3 ;  /* 0x000000ffff097224 */ /* 0x000fe200078e0003 */
[----:B------:R-:W-:-:S03]  /*04f0*/  LOP3.LUT R6, R6, 0xff, RZ, 0xc0, !PT ;  /* 0x000000ff06067812 */ /* 0x000fc600078ec0ff */
[----:B------:R-:W-:Y:S02]  /*0500*/  VIADD R12, R7, 0xffffffff ;  /* 0xffffffff070c7836 */ /* 0x000fe40000000000 */
[----:B------:R-:W-:-:S03]  /*0510*/  VIADD R11, R6, 0xffffffff ;  /* 0xffffffff060b7836 */ /* 0x000fc60000000000 */
[----:B------:R-:W-:-:S04]  /*0520*/  ISETP.GT.U32.AND P0, PT, R12, 0xfd, PT ;  /* 0x000000fd0c00780c */ /* 0x000fc80003f04070 */
[----:B------:R-:W-:-:S13]  /*0530*/  ISETP.GT.U32.OR P0, PT, R11, 0xfd, P0 ;  /* 0x000000fd0b00780c */ /* 0x000fda0000704470 */
[----:B------:R-:W-:Y:S01]  /*0540*/  @!P0 IMAD.MOV.U32 R10, RZ, RZ, RZ ;  /* 0x000000ffff0a8224 */ /* 0x000fe200078e00ff */
[----:B------:R-:W-:Y:S06]  /*0550*/  @!P0 BRA `(.L_x_165) ;  /* 0x00000000005c8947 */ /* 0x000fec0003800000 */
[----:B------:R-:W-:Y:S02]  /*0560*/  FSETP.GTU.FTZ.AND P0, PT, |R0|, +INF , PT ;  /* 0x7f8000000000780b */ /* 0x000fe40003f1c200 */
[----:B------:R-:W-:-:S04]  /*0570*/  FSETP.GTU.FTZ.AND P1, PT, |R3|, +INF , PT ;  /* 0x7f8000000300780b */ /* 0x000fc80003f3c200 */
[----:B------:R-:W-:-:S13]  /*0580*/  PLOP3.LUT P0, PT, P0, P1, PT, 0xf8, 0x8f ;  /* 0x00000000008f781c */ /* 0x000fda0000703f70 */
[----:B------:R-:W-:Y:S05]  /*0590*/  @P0 BRA `(.L_x_166) ;  /* 0x00000004004c0947 */ /* 0x000fea0003800000 */
[----:B------:R-:W-:-:S13]  /*05a0*/  LOP3.LUT P0, RZ, R9, 0x7fffffff, R8, 0xc8, !PT ;  /* 0x7fffffff09ff7812 */ /* 0x000fda000780c808 */
[----:B------:R-:W-:Y:S05]  /*05b0*/  @!P0 BRA `(.L_x_167) ;  /* 0x00000004003c8947 */ /* 0x000fea0003800000 */
[C---:B------:R-:W-:Y:S02]  /*05c0*/  FSETP.NEU.FTZ.AND P2, PT, |R0|.reuse, +INF , PT ;  /* 0x7f8000000000780b */ /* 0x040fe40003f5d200 */
[----:B------:R-:W-:Y:S02]  /*05d0*/  FSETP.NEU.FTZ.AND P1, PT, |R3|, +INF , PT ;  /* 0x7f8000000300780b */ /* 0x000fe40003f3d200 */
[----:B------:R-:W-:-:S11]  /*05e0*/  FSETP.NEU.FTZ.AND P0, PT, |R0|, +INF , PT ;  /* 0x7f8000000000780b */ /* 0x000fd60003f1d200 */
[----:B------:R-:W-:Y:S05]  /*05f0*/  @!P1 BRA !P2, `(.L_x_167) ;  /* 0x00000004002c9947 */ /* 0x000fea0005000000 */
[----:B------:R-:W-:-:S04]  /*0600*/  LOP3.LUT P2, RZ, R8, 0x7fffffff, RZ, 0xc0, !PT ;  /* 0x7fffffff08ff7812 */ /* 0x000fc8000784c0ff */
[----:B------:R-:W-:-:S13]  /*0610*/  PLOP3.LUT P1, PT, P1, P2, PT, 0x2f, 0xf2 ;  /* 0x0000000000f2781c */ /* 0x000fda0000f24577 */
[----:B------:R-:W-:Y:S05]  /*0620*/  @P1 BRA `(.L_x_168) ;  /* 0x0000000400181947 */ /* 0x000fea0003800000 */
[----:B------:R-:W-:-:S04]  /*0630*/  LOP3.LUT P1, RZ, R9, 0x7fffffff, RZ, 0xc0, !PT ;  /* 0x7fffffff09ff7812 */ /* 0x000fc8000782c0ff */
[----:B------:R-:W-:-:S13]  /*0640*/  PLOP3.LUT P0, PT, P0, P1, PT, 0x2f, 0xf2 ;  /* 0x0000000000f2781c */ /* 0x000fda0000702577 */
[----:B------:R-:W-:Y:S05]  /*0650*/  @P0 BRA `(.L_x_169) ;  /* 0x0000000400000947 */ /* 0x000fea0003800000 */
[----:B------:R-:W-:Y:S02]  /*0660*/  ISETP.GE.AND P0, PT, R11, RZ, PT ;  /* 0x000000ff0b00720c */ /* 0x000fe40003f06270 */
[----:B------:R-:W-:-:S11]  /*0670*/  ISETP.GE.AND P1, PT, R12, RZ, PT ;  /* 0x000000ff0c00720c */ /* 0x000fd60003f26270 */
[----:B------:R-:W-:Y:S02]  /*0680*/  @P0 IMAD.MOV.U32 R10, RZ, RZ, RZ ;  /* 0x000000ffff0a0224 */ /* 0x000fe400078e00ff */
[----:B------:R-:W-:Y:S01]  /*0690*/  @!P0 FFMA R8, R0, 1.84467440737095516160e+19, RZ ;  /* 0x5f80000000088823 */ /* 0x000fe200000000ff */
[----:B------:R-:W-:Y:S02]  /*06a0*/  @!P0 IMAD.MOV.U32 R10, RZ, RZ, -0x40 ;  /* 0xffffffc0ff0a8424 */ /* 0x000fe400078e00ff */
[----:B------:R-:W-:Y:S02]  /*06b0*/  @!P1 FFMA R9, R3, 1.84467440737095516160e+19, RZ ;  /* 0x5f80000003099823 */ /* 0x000fe400000000ff */
[----:B------:R-:W-:-:S07]  /*06c0*/  @!P1 VIADD R10, R10, 0x40 ;  /* 0x000000400a0a9836 */ /* 0x000fce0000000000 */
.L_x_165:
[----:B------:R-:W-:Y:S01]  /*06d0*/  LEA R0, R7, 0xc0800000, 0x17 ;  /* 0xc080000007007811 */ /* 0x000fe200078eb8ff */
[----:B------:R-:W-:Y:S01]  /*06e0*/  VIADD R6, R6, 0xffffff81 ;  /* 0xffffff8106067836 */ /* 0x000fe20000000000 */
[----:B------:R-:W-:Y:S03]  /*06f0*/  BSSY.RECONVERGENT B3, `(.L_x_170) ;  /* 0x0000035000037945 */ /* 0x000fe60003800200 */
[----:B------:R-:W-:Y:S01]  /*0700*/  IMAD.IADD R9, R9, 0x1, -R0 ;  /* 0x0000000109097824 */ /* 0x000fe200078e0a00 */
[C---:B------:R-:W-:Y:S01]  /*0710*/  IADD3 R7, PT, PT, R6.reuse, 0x7f, -R7 ;  /* 0x0000007f06077810 */ /* 0x040fe20007ffe807 */
[----:B------:R-:W-:Y:S02]  /*0720*/  IMAD R0, R6, -0x800000, R8 ;  /* 0xff80000006007824 */ /* 0x000fe400078e0208 */
[----:B------:R-:W0:Y:S01]  /*0730*/  MUFU.RCP R3, R9 ;  /* 0x0000000900037308 */ /* 0x000e220000001000 */
[----:B------:R-:W-:Y:S01]  /*0740*/  FADD.FTZ R11, -R9, -RZ ;  /* 0x800000ff090b7221 */ /* 0x000fe20000010100 */
[----:B------:R-:W-:-:S03]  /*0750*/  IMAD.IADD R7, R7, 0x1, R10 ;  /* 0x0000000107077824 */ /* 0x000fc600078e020a */
[----:B0-----:R-:W-:-:S04]  /*0760*/  FFMA R12, R3, R11, 1 ;  /* 0x3f800000030c7423 */ /* 0x001fc8000000000b */
[----:B------:R-:W-:-:S04]  /*0770*/  FFMA R12, R3, R12, R3 ;  /* 0x0000000c030c7223 */ /* 0x000fc80000000003 */
[----:B------:R-:W-:-:S04]  /*0780*/  FFMA R3, R0, R12, RZ ;  /* 0x0000000c00037223 */ /* 0x000fc800000000ff */
[----:B------:R-:W-:-:S04]  /*0790*/  FFMA R8, R11, R3, R0 ;  /* 0x000000030b087223 */ /* 0x000fc80000000000 */
[----:B------:R-:W-:-:S04]  /*07a0*/  FFMA R13, R12, R8, R3 ;  /* 0x000000080c0d7223 */ /* 0x000fc80000000003 */
[----:B------:R-:W-:-:S04]  /*07b0*/  FFMA R8, R11, R13, R0 ;  /* 0x0000000d0b087223 */ /* 0x000fc80000000000 */
[----:B------:R-:W-:-:S05]  /*07c0*/  FFMA R0, R12, R8, R13 ;  /* 0x000000080c007223 */ /* 0x000fca000000000d */
[----:B------:R-:W-:-:S04]  /*07d0*/  SHF.R.U32.HI R3, RZ, 0x17, R0 ;  /* 0x00000017ff037819 */ /* 0x000fc80000011600 */
[----:B------:R-:W-:-:S05]  /*07e0*/  LOP3.LUT R3, R3, 0xff, RZ, 0xc0, !PT ;  /* 0x000000ff03037812 */ /* 0x000fca00078ec0ff */
[----:B------:R-:W-:-:S04]  /*07f0*/  IMAD.IADD R9, R3, 0x1, R7 ;  /* 0x0000000103097824 */ /* 0x000fc800078e0207 */
[----:B------:R-:W-:-:S05]  /*0800*/  VIADD R3, R9, 0xffffffff ;  /* 0xffffffff09037836 */ /* 0x000fca0000000000 */
[----:B------:R-:W-:-:S13]  /*0810*/  ISETP.GE.U32.AND P0, PT, R3, 0xfe, PT ;  /* 0x000000fe0300780c */ /* 0x000fda0003f06070 */
[----:B------:R-:W-:Y:S05]  /*0820*/  @!P0 BRA `(.L_x_171) ;  /* 0x0000000000808947 */ /* 0x000fea0003800000 */
[----:B------:R-:W-:-:S13]  /*0830*/  ISETP.GT.AND P0, PT, R9, 0xfe, PT ;  /* 0x000000fe0900780c */ /* 0x000fda0003f04270 */
[----:B------:R-:W-:Y:S05]  /*0840*/  @P0 BRA `(.L_x_172) ;  /* 0x00000000006c0947 */ /* 0x000fea0003800000 */
[----:B------:R-:W-:-:S13]  /*0850*/  ISETP.GE.AND P0, PT, R9, 0x1, PT ;  /* 0x000000010900780c */ /* 0x000fda0003f06270 */
[----:B------:R-:W-:Y:S05]  /*0860*/  @P0 BRA `(.L_x_173) ;  /* 0x0000000000740947 */ /* 0x000fea0003800000 */
[----:B------:R-:W-:Y:S02]  /*0870*/  ISETP.GE.AND P0, PT, R9, -0x18, PT ;  /* 0xffffffe80900780c */ /* 0x000fe40003f06270 */
[----:B------:R-:W-:-:S11]  /*0880*/  LOP3.LUT R0, R0, 0x80000000, RZ, 0xc0, !PT ;  /* 0x8000000000007812 */ /* 0x000fd600078ec0ff */
[----:B------:R-:W-:Y:S05]  /*0890*/  @!P0 BRA `(.L_x_173) ;  /* 0x0000000000688947 */ /* 0x000fea0003800000 */
[CCC-:B------:R-:W-:Y:S01]  /*08a0*/  FFMA.RZ R3, R12.reuse, R8.reuse, R13.reuse ;  /* 0x000000080c037223 */ /* 0x1c0fe2000000c00d */
[CCC-:B------:R-:W-:Y:S01]  /*08b0*/  FFMA.RM R6, R12.reuse, R8.reuse, R13.reuse ;  /* 0x000000080c067223 */ /* 0x1c0fe2000000400d */
[C---:B------:R-:W-:Y:S02]  /*08c0*/  ISETP.NE.AND P2, PT, R9.reuse, RZ, PT ;  /* 0x000000ff0900720c */ /* 0x040fe40003f45270 */
[----:B------:R-:W-:Y:S02]  /*08d0*/  ISETP.NE.AND P1, PT, R9, RZ, PT ;  /* 0x000000ff0900720c */ /* 0x000fe40003f25270 */
[----:B------:R-:W-:Y:S01]  /*08e0*/  LOP3.LUT R7, R3, 0x7fffff, RZ, 0xc0, !PT ;  /* 0x007fffff03077812 */ /* 0x000fe200078ec0ff */
[----:B------:R-:W-:Y:S01]  /*08f0*/  FFMA.RP R3, R12, R8, R13 ;  /* 0x000000080c037223 */ /* 0x000fe2000000800d */
[----:B------:R-:W-:Y:S02]  /*0900*/  VIADD R8, R9, 0x20 ;  /* 0x0000002009087836 */ /* 0x000fe40000000000 */
[----:B------:R-:W-:Y:S01]  /*0910*/  LOP3.LUT R7, R7, 0x800000, RZ, 0xfc, !PT ;  /* 0x0080000007077812 */ /* 0x000fe200078efcff */
[----:B------:R-:W-:Y:S01]  /*0920*/  IMAD.MOV R9, RZ, RZ, -R9 ;  /* 0x000000ffff097224 */ /* 0x000fe200078e0a09 */
[----:B------:R-:W-:-:S02]  /*0930*/  FSETP.NEU.FTZ.AND P0, PT, R3, R6, PT ;  /* 0x000000060300720b */ /* 0x000fc40003f1d000 */
[----:B------:R-:W-:Y:S02]  /*0940*/  SHF.L.U32 R8, R7, R8, RZ ;  /* 0x0000000807087219 */ /* 0x000fe400000006ff */
[----:B------:R-:W-:Y:S02]  /*0950*/  SEL R6, R9, RZ, P2 ;  /* 0x000000ff09067207 */ /* 0x000fe40001000000 */
[----:B------:R-:W-:Y:S02]  /*0960*/  ISETP.NE.AND P1, PT, R8, RZ, P1 ;  /* 0x000000ff0800720c */ /* 0x000fe40000f25270 */
[----:B------:R-:W-:Y:S02]  /*0970*/  SHF.R.U32.HI R6, RZ, R6, R7 ;  /* 0x00000006ff067219 */ /* 0x000fe40000011607 */
[----:B------:R-:W-:Y:S02]  /*0980*/  PLOP3.LUT P0, PT, P0, P1, PT, 0xf8, 0x8f ;  /* 0x00000000008f781c */ /* 0x000fe40000703f70 */
[----:B------:R-:W-:-:S02]  /*0990*/  SHF.R.U32.HI R8, RZ, 0x1, R6 ;  /* 0x00000001ff087819 */ /* 0x000fc40000011606 */
[----:B------:R-:W-:-:S04]  /*09a0*/  SEL R3, RZ, 0x1, !P0 ;  /* 0x00000001ff037807 */ /* 0x000fc80004000000 */
[----:B------:R-:W-:-:S04]  /*09b0*/  LOP3.LUT R3, R3, 0x1, R8, 0xf8, !PT ;  /* 0x0000000103037812 */ /* 0x000fc800078ef808 */
[----:B------:R-:W-:-:S05]  /*09c0*/  LOP3.LUT R3, R3, R6, RZ, 0xc0, !PT ;  /* 0x0000000603037212 */ /* 0x000fca00078ec0ff */
[----:B------:R-:W-:-:S05]  /*09d0*/  IMAD.IADD R3, R8, 0x1, R3 ;  /* 0x0000000108037824 */ /* 0x000fca00078e0203 */
[----:B------:R-:W-:Y:S01]  /*09e0*/  LOP3.LUT R0, R3, R0, RZ, 0xfc, !PT ;  /* 0x0000000003007212 */ /* 0x000fe200078efcff */
[----:B------:R-:W-:Y:S06]  /*09f0*/  BRA `(.L_x_173) ;  /* 0x0000000000107947 */ /* 0x000fec0003800000 */
.L_x_172:
[----:B------:R-:W-:-:S04]  /*0a00*/  LOP3.LUT R0, R0, 0x80000000, RZ, 0xc0, !PT ;  /* 0x8000000000007812 */ /* 0x000fc800078ec0ff */
[----:B------:R-:W-:Y:S01]  /*0a10*/  LOP3.LUT R0, R0, 0x7f800000, RZ, 0xfc, !PT ;  /* 0x7f80000000007812 */ /* 0x000fe200078efcff */
[----:B------:R-:W-:Y:S06]  /*0a20*/  BRA `(.L_x_173) ;  /* 0x0000000000047947 */ /* 0x000fec0003800000 */
.L_x_171:
[----:B------:R-:W-:-:S07]  /*0a30*/  IMAD R0, R7, 0x800000, R0 ;  /* 0x0080000007007824 */ /* 0x000fce00078e0200 */
.L_x_173:
[----:B------:R-:W-:Y:S05]  /*0a40*/  BSYNC.RECONVERGENT B3 ;  /* 0x0000000000037941 */ /* 0x000fea0003800200 */
.L_x_170:
[----:B------:R-:W-:Y:S05]  /*0a50*/  BRA `(.L_x_174) ;  /* 0x0000000000207947 */ /* 0x000fea0003800000 */
.L_x_169:
[----:B------:R-:W-:-:S04]  /*0a60*/  LOP3.LUT R0, R9, 0x80000000, R8, 0x48, !PT ;  /* 0x8000000009007812 */ /* 0x000fc800078e4808 */
[----:B------:R-:W-:Y:S01]  /*0a70*/  LOP3.LUT R0, R0, 0x7f800000, RZ, 0xfc, !PT ;  /* 0x7f80000000007812 */ /* 0x000fe200078efcff */
[----:B------:R-:W-:Y:S06]  /*0a80*/  BRA `(.L_x_174) ;  /* 0x0000000000147947 */ /* 0x000fec0003800000 */
.L_x_168:
[----:B------:R-:W-:Y:S01]  /*0a90*/  LOP3.LUT R0, R9, 0x80000000, R8, 0x48, !PT ;  /* 0x8000000009007812 */ /* 0x000fe200078e4808 */
[----:B------:R-:W-:Y:S06]  /*0aa0*/  BRA `(.L_x_174) ;  /* 0x00000000000c7947 */ /* 0x000fec0003800000 */
.L_x_167:
[----:B------:R-:W0:Y:S01]  /*0ab0*/  MUFU.RSQ R0, -QNAN ;  /* 0xffc0000000007908 */ /* 0x000e220000001400 */
[----:B------:R-:W-:Y:S05]  /*0ac0*/  BRA `(.L_x_174) ;  /* 0x0000000000047947 */ /* 0x000fea0003800000 */
.L_x_166:
[----:B------:R-:W-:-:S07]  /*0ad0*/  FADD.FTZ R0, R0, R3 ;  /* 0x0000000300007221 */ /* 0x000fce0000010000 */
.L_x_174:
[----:B------:R-:W-:Y:S05]  /*0ae0*/  BSYNC.RECONVERGENT B2 ;  /* 0x0000000000027941 */ /* 0x000fea0003800200 */
.L_x_164:
[----:B------:R-:W-:Y:S02]  /*0af0*/  IMAD.MOV.U32 R6, RZ, RZ, R4 ;  /* 0x000000ffff067224 */ /* 0x000fe400078e0004 */
[----:B------:R-:W-:-:S04]  /*0b00*/  IMAD.MOV.U32 R7, RZ, RZ, 0x0 ;  /* 0x00000000ff077424 */ /* 0x000fc800078e00ff */
[----:B0-----:R-:W-:Y:S05]  /*0b10*/  RET.REL.NODEC R6 `(_Z24histogram_shared_atomicsPfPiiiff) ;  /* 0xfffffff406387950 */ /* 0x001fea0003c3ffff */
.L_x_175:
        /* <DEDUP_REMOVED lines=14> */
.L_x_190:


//--------------------- .text._Z14inclusive_scanPfS_i --------------------------
	.section	.text._Z14inclusive_scanPfS_i,"ax",@progbits
	.align	128
        .global         _Z14inclusive_scanPfS_i
        .type           _Z14inclusive_scanPfS_i,@function
        .size           _Z14inclusive_scanPfS_i,(.L_x_198 - _Z14inclusive_scanPfS_i)
        .other          _Z14inclusive_scanPfS_i,@"STO_CUDA_ENTRY STV_DEFAULT"
_Z14inclusive_scanPfS_i:
.text._Z14inclusive_scanPfS_i:
[----:B------:R-:W-:Y:S01]  /*0000*/  LDC R1, c[0x0][0x37c] ;  /* 0x0000df00ff017b82 */ /* 0x000fe20000000800 */
[----:B------:R-:W0:Y:S01]  /*0010*/  S2R R9, SR_TID.X ;  /* 0x0000000000097919 */ /* 0x000e220000002100 */
[----:B------:R-:W0:Y:S01]  /*0020*/  LDCU UR4, c[0x0][0x390] ;  /* 0x00007200ff0477ac */ /* 0x000e220008000800 */
[----:B------:R-:W-:Y:S01]  /*0030*/  IMAD.MOV.U32 R0, RZ, RZ, RZ ;  /* 0x000000ffff007224 */ /* 0x000fe200078e00ff */
[----:B------:R-:W1:Y:S01]  /*0040*/  LDCU.64 UR6, c[0x0][0x358] ;  /* 0x00006b00ff0677ac */ /* 0x000e620008000a00 */
[----:B0-----:R-:W-:-:S13]  /*0050*/  ISETP.GE.AND P0, PT, R9, UR4, PT ;  /* 0x0000000409007c0c */ /* 0x001fda000bf06270 */
[----:B------:R-:W0:Y:S02]  /*0060*/  @!P0 LDC.64 R2, c[0x0][0x380] ;  /* 0x0000e000ff028b82 */ /* 0x000e240000000a00 */
[----:B0-----:R-:W-:-:S05]  /*0070*/  @!P0 IMAD.WIDE.U32 R2, R9, 0x4, R2 ;  /* 0x0000000409028825 */ /* 0x001fca00078e0002 */
[----:B-1----:R-:W2:Y:S01]  /*0080*/  @!P0 LDG.E R0, desc[UR6][R2.64] ;  /* 0x0000000602008981 */ /* 0x002ea2000c1e1900 */
[----:B------:R-:W0:Y:S01]  /*0090*/  S2UR UR5, SR_CgaCtaId ;  /* 0x00000000000579c3 */ /* 0x000e220000008800 */
[----:B------:R-:W-:Y:S01]  /*00a0*/  UMOV UR4, 0x400 ;  /* 0x0000040000047882 */ /* 0x000fe20000000000 */
[----:B------:R-:W1:Y:S01]  /*00b0*/  LDCU UR8, c[0x0][0x360] ;  /* 0x00006c00ff0877ac */ /* 0x000e620008000800 */
[----:B------:R-:W-:Y:S01]  /*00c0*/  IMAD.MOV.U32 R4, RZ, RZ, RZ ;  /* 0x000000ffff047224 */ /* 0x000fe200078e00ff */
[----:B-1----:R-:W-:Y:S02]  /*00d0*/  UISETP.GE.U32.AND UP0, UPT, UR8, 0x2, UPT ;  /* 0x000000020800788c */ /* 0x002fe4000bf06070 */
[----:B0-----:R-:W-:-:S06]  /*00e0*/  ULEA UR4, UR5, UR4, 0x18 ;  /* 0x0000000405047291 */ /* 0x001fcc000f8ec0ff */
[----:B------:R-:W-:-:S05]  /*00f0*/  LEA R5, R9, UR4, 0x2 ;  /* 0x0000000409057c11 */ /* 0x000fca000f8e10ff */
[----:B--2---:R0:W-:Y:S01]  /*0100*/  STS [R5], R0 ;  /* 0x0000000005007388 */ /* 0x0041e20000000800 */
[----:B------:R-:W-:Y:S05]  /*0110*/  BRA.U !UP0, `(.L_x_176) ;  /* 0x00000001084c7547 */ /* 0x000fea000b800000 */
[----:B------:R-:W-:Y:S01]  /*0120*/  HFMA2 R4, -RZ, RZ, 0, 0 ;  /* 0x00000000ff047431 */ /* 0x000fe200000001ff */
[----:B------:R-:W-:-:S06]  /*0130*/  UMOV UR5, 0x1 ;  /* 0x0000000100057882 */ /* 0x000fcc0000000000 */
.L_x_177:
[----:B------:R-:W-:Y:S01]  /*0140*/  BAR.SYNC.DEFER_BLOCKING 0x0 ;  /* 0x0000000000007b1d */ /* 0x000fe20000010000 */
[----:B------:R-:W-:Y:S01]  /*0150*/  ISETP.GE.U32.AND P0, PT, R9, UR5, PT ;  /* 0x0000000509007c0c */ /* 0x000fe2000bf06070 */
[C---:B0-----:R-:W-:Y:S01]  /*0160*/  IMAD R0, R4.reuse, UR8, RZ ;  /* 0x0000000804007c24 */ /* 0x041fe2000f8e02ff */
[----:B------:R-:W-:-:S05]  /*0170*/  LOP3.LUT R4, R4, 0x1, RZ, 0x3c, !PT ;  /* 0x0000000104047812 */ /* 0x000fca00078e3cff */
[----:B------:R-:W-:-:S05]  /*0180*/  IMAD R6, R4, UR8, RZ ;  /* 0x0000000804067c24 */ /* 0x000fca000f8e02ff */
[----:B-1----:R-:W-:Y:S02]  /*0190*/  LEA R7, R6, R5, 0x2 ;  /* 0x0000000506077211 */ /* 0x002fe400078e10ff */
[C---:B------:R-:W-:Y:S01]  /*01a0*/  @P0 IADD3 R2, PT, PT, R0.reuse, -UR5, R9 ;  /* 0x8000000500020c10 */ /* 0x040fe2000fffe009 */
[----:B------:R-:W-:Y:S01]  /*01b0*/  IMAD R0, R0, 0x4, R5 ;  /* 0x0000000400007824 */ /* 0x000fe200078e0205 */
[----:B------:R-:W-:Y:S02]  /*01c0*/  USHF.L.U32 UR5, UR5, 0x1, URZ ;  /* 0x0000000105057899 */ /* 0x000fe400080006ff */
[----:B------:R-:W-:Y:S02]  /*01d0*/  @P0 LEA R3, R2, UR4, 0x2 ;  /* 0x0000000402030c11 */ /* 0x000fe4000f8e10ff */
[----:B------:R-:W-:Y:S01]  /*01e0*/  UISETP.GE.U32.AND UP0, UPT, UR5, UR8, UPT ;  /* 0x000000080500728c */ /* 0x000fe2000bf06070 */
[----:B------:R-:W-:Y:S04]  /*01f0*/  @P0 LDS R2, [R0] ;  /* 0x0000000000020984 */ /* 0x000fe80000000800 */
[----:B------:R-:W0:Y:S02]  /*0200*/  @P0 LDS R3, [R3] ;  /* 0x0000000003030984 */ /* 0x000e240000000800 */
[----:B0-----:R-:W-:-:S06]  /*0210*/  @P0 FADD R2, R2, R3 ;  /* 0x0000000302020221 */ /* 0x001fcc0000000000 */
[----:B------:R-:W0:Y:S04]  /*0220*/  @!P0 LDS R2, [R0] ;  /* 0x0000000000028984 */ /* 0x000e280000000800 */
[----:B0-----:R1:W-:Y:S01]  /*0230*/  STS [R7], R2 ;  /* 0x0000000207007388 */ /* 0x0013e20000000800 */
[----:B------:R-:W-:Y:S05]  /*0240*/  BRA.U !UP0, `(.L_x_177) ;  /* 0xfffffffd08bc7547 */ /* 0x000fea000b83ffff */
.L_x_176:
[----:B------:R-:W2:Y:S01]  /*0250*/  LDCU UR4, c[0x0][0x390] ;  /* 0x00007200ff0477ac */ /* 0x000ea20008000800 */
[----:B------:R-:W-:Y:S01]  /*0260*/  BAR.SYNC.DEFER_BLOCKING 0x0 ;  /* 0x0000000000007b1d */ /* 0x000fe20000010000 */
[----:B--2---:R-:W-:-:S13]  /*0270*/  ISETP.GE.AND P0, PT, R9, UR4, PT ;  /* 0x0000000409007c0c */ /* 0x004fda000bf06270 */
[----:B------:R-:W-:Y:S05]  /*0280*/  @P0 EXIT ;  /* 0x000000000000094d */ /* 0x000fea0003800000 */
[----:B------:R-:W-:Y:S01]  /*0290*/  IMAD R4, R4, UR8, RZ ;  /* 0x0000000804047c24 */ /* 0x000fe2000f8e02ff */
[----:B-1----:R-:W1:Y:S04]  /*02a0*/  LDC.64 R2, c[0x0][0x388] ;  /* 0x0000e200ff027b82 */ /* 0x002e680000000a00 */
[----:B------:R-:W-:-:S05]  /*02b0*/  LEA R4, R4, R5, 0x2 ;  /* 0x0000000504047211 */ /* 0x000fca00078e10ff */
[----:B0-----:R-:W0:Y:S01]  /*02c0*/  LDS R5, [R4] ;  /* 0x0000000004057984 */ /* 0x001e220000000800 */
[----:B-1----:R-:W-:-:S05]  /*02d0*/  IMAD.WIDE.U32 R2, R9, 0x4, R2 ;  /* 0x0000000409027825 */ /* 0x002fca00078e0002 */
[----:B0-----:R-:W-:Y:S01]  /*02e0*/  STG.E desc[UR6][R2.64], R5 ;  /* 0x0000000502007986 */ /* 0x001fe2000c101906 */
[----:B------:R-:W-:Y:S05]  /*02f0*/  EXIT ;  /* 0x000000000000794d */ /* 0x000fea0003800000 */
.L_x_178:
        /* <DEDUP_REMOVED lines=16> */
.L_x_198:


//--------------------- .text._Z19segmented_reductionPfPiS_i --------------------------
	.section	.text._Z19segmented_reductionPfPiS_i,"ax",@progbits
	.align	128
        .global         _Z19segmented_reductionPfPiS_i
        .type           _Z19segmented_reductionPfPiS_i,@function
        .size           _Z19segmented_reductionPfPiS_i,(.L_x_199 - _Z19segmented_reductionPfPiS_i)
        .other          _Z19segmented_reductionPfPiS_i,@"STO_CUDA_ENTRY STV_DEFAULT"
_Z19segmented_reductionPfPiS_i:
.text._Z19segmented_reductionPfPiS_i:
[----:B------:R-:W-:Y:S01]  /*0000*/  LDC R1, c[0x0][0x37c] ;  /* 0x0000df00ff017b82 */ /* 0x000fe20000000800 */
[----:B------:R-:W0:Y:S01]  /*0010*/  S2R R11, SR_CTAID.X ;  /* 0x00000000000b7919 */ /* 0x000e220000002500 */
[----:B------:R-:W0:Y:S02]  /*0020*/  LDCU UR4, c[0x0][0x398] ;  /* 0x00007300ff0477ac */ /* 0x000e240008000800 */
[----:B0-----:R-:W-:-:S13]  /*0030*/  ISETP.GE.AND P0, PT, R11, UR4, PT ;  /* 0x000000040b007c0c */ /* 0x001fda000bf06270 */
[----:B------:R-:W-:Y:S05]  /*0040*/  @P0 EXIT ;  /* 0x000000000000094d */ /* 0x000fea0003800000 */
[----:B------:R-:W0:Y:S01]  /*0050*/  LDC.64 R2, c[0x0][0x388] ;  /* 0x0000e200ff027b82 */ /* 0x000e220000000a00 */
[----:B------:R-:W1:Y:S01]  /*0060*/  LDCU.64 UR6, c[0x0][0x358] ;  /* 0x00006b00ff0677ac */ /* 0x000e620008000a00 */
[----:B0-----:R-:W-:-:S05]  /*0070*/  IMAD.WIDE.U32 R2, R11, 0x4, R2 ;  /* 0x000000040b027825 */ /* 0x001fca00078e0002 */
[----:B-1----:R-:W2:Y:S04]  /*0080*/  LDG.E R0, desc[UR6][R2.64] ;  /* 0x0000000602007981 */ /* 0x002ea8000c1e1900 */
[----:B------:R-:W2:Y:S01]  /*0090*/  LDG.E R5, desc[UR6][R2.64+0x4] ;  /* 0x0000040602057981 */ /* 0x000ea2000c1e1900 */
[----:B------:R-:W-:Y:S01]  /*00a0*/  BSSY.RECONVERGENT B0, `(.L_x_179) ;  /* 0x0000011000007945 */ /* 0x000fe20003800200 */
[----:B------:R-:W-:Y:S01]  /*00b0*/  IMAD.MOV.U32 R7, RZ, RZ, RZ ;  /* 0x000000ffff077224 */ /* 0x000fe200078e00ff */
[----:B------:R-:W0:Y:S01]  /*00c0*/  S2R R13, SR_TID.X ;  /* 0x00000000000d7919 */ /* 0x000e220000002100 */
[----:B--2---:R-:W-:-:S05]  /*00d0*/  IMAD.IADD R6, R5, 0x1, -R0 ;  /* 0x0000000105067824 */ /* 0x004fca00078e0a00 */
[----:B0-----:R-:W-:-:S13]  /*00e0*/  ISETP.GE.AND P0, PT, R13, R6, PT ;  /* 0x000000060d00720c */ /* 0x001fda0003f06270 */
[----:B------:R-:W-:Y:S05]  /*00f0*/  @P0 BRA `(.L_x_180) ;  /* 0x00000000002c0947 */ /* 0x000fea0003800000 */
[----:B------:R-:W0:Y:S01]  /*0100*/  LDC R8, c[0x0][0x360] ;  /* 0x0000d800ff087b82 */ /* 0x000e220000000800 */
[----:B------:R-:W-:Y:S02]  /*0110*/  HFMA2 R7, -RZ, RZ, 0, 0 ;  /* 0x00000000ff077431 */ /* 0x000fe400000001ff */
[----:B------:R-:W-:-:S05]  /*0120*/  IMAD.MOV.U32 R9, RZ, RZ, R13 ;  /* 0x000000ffff097224 */ /* 0x000fca00078e000d */
[----:B------:R-:W1:Y:S02]  /*0130*/  LDC.64 R4, c[0x0][0x380] ;  /* 0x0000e000ff047b82 */ /* 0x000e640000000a00 */
.L_x_181:
[----:B------:R-:W-:-:S05]  /*0140*/  IADD3 R3, PT, PT, R0, R9, RZ ;  /* 0x0000000900037210 */ /* 0x000fca0007ffe0ff */
[----:B-1----:R-:W-:-:S06]  /*0150*/  IMAD.WIDE R2, R3, 0x4, R4 ;  /* 0x0000000403027825 */ /* 0x002fcc00078e0204 */
[----:B------:R-:W2:Y:S01]  /*0160*/  LDG.E R2, desc[UR6][R2.64] ;  /* 0x0000000602027981 */ /* 0x000ea2000c1e1900 */
[----:B0-----:R-:W-:-:S05]  /*0170*/  IMAD.IADD R9, R8, 0x1, R9 ;  /* 0x0000000108097824 */ /* 0x001fca00078e0209 */
[----:B------:R-:W-:Y:S01]  /*0180*/  ISETP.GE.AND P0, PT, R9, R6, PT ;  /* 0x000000060900720c */ /* 0x000fe20003f06270 */
[----:B--2---:R-:W-:-:S12]  /*0190*/  FADD R7, R2, R7 ;  /* 0x0000000702077221 */ /* 0x004fd80000000000 */
[----:B------:R-:W-:Y:S05]  /*01a0*/  @!P0 BRA `(.L_x_181) ;  /* 0xfffffffc00e48947 */ /* 0x000fea000383ffff */
.L_x_180:
[----:B------:R-:W-:Y:S05]  /*01b0*/  BSYNC.RECONVERGENT B0 ;  /* 0x0000000000007941 */ /* 0x000fea0003800200 */
.L_x_179:
[----:B------:R-:W0:Y:S01]  /*01c0*/  S2UR UR5, SR_CgaCtaId ;  /* 0x00000000000579c3 */ /* 0x000e220000008800 */
[----:B------:R-:W-:Y:S01]  /*01d0*/  UMOV UR4, 0x400 ;  /* 0x0000040000047882 */ /* 0x000fe20000000000 */
[----:B------:R-:W1:Y:S01]  /*01e0*/  LDCU UR8, c[0x0][0x360] ;  /* 0x00006c00ff0877ac */ /* 0x000e620008000800 */
[----:B------:R-:W-:Y:S01]  /*01f0*/  ISETP.NE.AND P0, PT, R13, RZ, PT ;  /* 0x000000ff0d00720c */ /* 0x000fe20003f05270 */
[----:B-1----:R-:W-:Y:S02]  /*0200*/  UISETP.GE.U32.AND UP0, UPT, UR8, 0x2, UPT ;  /* 0x000000020800788c */ /* 0x002fe4000bf06070 */
[----:B0-----:R-:W-:-:S06]  /*0210*/  ULEA UR4, UR5, UR4, 0x18 ;  /* 0x0000000405047291 */ /* 0x001fcc000f8ec0ff */
[----:B------:R-:W-:-:S05]  /*0220*/  LEA R0, R13, UR4, 0x2 ;  /* 0x000000040d007c11 */ /* 0x000fca000f8e10ff */
[----:B------:R0:W-:Y:S01]  /*0230*/  STS [R0], R7 ;  /* 0x0000000700007388 */ /* 0x0001e20000000800 */
[----:B------:R-:W-:Y:S06]  /*0240*/  BAR.SYNC.DEFER_BLOCKING 0x0 ;  /* 0x0000000000007b1d */ /* 0x000fec0000010000 */
[----:B------:R-:W-:Y:S05]  /*0250*/  BRA.U !UP0, `(.L_x_182) ;  /* 0x0000000108307547 */ /* 0x000fea000b800000 */
[----:B------:R-:W-:-:S07]  /*0260*/  MOV R2, UR8 ;  /* 0x0000000800027c02 */ /* 0x000fce0008000f00 */
.L_x_183:
[----:B------:R-:W-:-:S04]  /*0270*/  SHF.R.U32.HI R6, RZ, 0x1, R2 ;  /* 0x00000001ff067819 */ /* 0x000fc80000011602 */
[----:B------:R-:W-:-:S13]  /*0280*/  ISETP.GE.U32.AND P1, PT, R13, R6, PT ;  /* 0x000000060d00720c */ /* 0x000fda0003f26070 */
[----:B------:R-:W-:Y:S01]  /*0290*/  @!P1 IMAD R3, R6, 0x4, R0 ;  /* 0x0000000406039824 */ /* 0x000fe200078e0200 */
[----:B------:R-:W-:Y:S05]  /*02a0*/  @!P1 LDS R4, [R0] ;  /* 0x0000000000049984 */ /* 0x000fea0000000800 */
[----:B------:R-:W1:Y:S02]  /*02b0*/  @!P1 LDS R3, [R3] ;  /* 0x0000000003039984 */ /* 0x000e640000000800 */
[----:B-1----:R-:W-:-:S05]  /*02c0*/  @!P1 FADD R5, R3, R4 ;  /* 0x0000000403059221 */ /* 0x002fca0000000000 */
[----:B------:R1:W-:Y:S01]  /*02d0*/  @!P1 STS [R0], R5 ;  /* 0x0000000500009388 */ /* 0x0003e20000000800 */
[----:B------:R-:W-:Y:S01]  /*02e0*/  BAR.SYNC.DEFER_BLOCKING 0x0 ;  /* 0x0000000000007b1d */ /* 0x000fe20000010000 */
[----:B------:R-:W-:Y:S02]  /*02f0*/  ISETP.GT.U32.AND P1, PT, R2, 0x3, PT ;  /* 0x000000030200780c */ /* 0x000fe40003f24070 */
[----:B------:R-:W-:-:S11]  /*0300*/  MOV R2, R6 ;  /* 0x0000000600027202 */ /* 0x000fd60000000f00 */
[----:B-1----:R-:W-:Y:S05]  /*0310*/  @P1 BRA `(.L_x_183) ;  /* 0xfffffffc00d41947 */ /* 0x002fea000383ffff */
.L_x_182:
[----:B------:R-:W-:Y:S05]  /*0320*/  @P0 EXIT ;  /* 0x000000000000094d */ /* 0x000fea0003800000 */
[----:B------:R-:W1:Y:S01]  /*0330*/  S2UR UR5, SR_CgaCtaId ;  /* 0x00000000000579c3 */ /* 0x000e620000008800 */
[----:B------:R-:W-:-:S07]  /*0340*/  UMOV UR4, 0x400 ;  /* 0x0000040000047882 */ /* 0x000fce0000000000 */
[----:B------:R-:W2:Y:S01]  /*0350*/  LDC.64 R2, c[0x0][0x390] ;  /* 0x0000e400ff027b82 */ /* 0x000ea20000000a00 */
[----:B-1----:R-:W-:Y:S01]  /*0360*/  ULEA UR4, UR5, UR4, 0x18 ;  /* 0x0000000405047291 */ /* 0x002fe2000f8ec0ff */
[----:B--2---:R-:W-:-:S08]  /*0370*/  IMAD.WIDE.U32 R2, R11, 0x4, R2 ;  /* 0x000000040b027825 */ /* 0x004fd000078e0002 */
[----:B------:R-:W1:Y:S04]  /*0380*/  LDS R5, [UR4] ;  /* 0x00000004ff057984 */ /* 0x000e680008000800 */
[----:B-1----:R-:W-:Y:S01]  /*0390*/  STG.E desc[UR6][R2.64], R5 ;  /* 0x0000000502007986 */ /* 0x002fe2000c101906 */
[----:B------:R-:W-:Y:S05]  /*03a0*/  EXIT ;  /* 0x000000000000794d */ /* 0x000fea0003800000 */
.L_x_184:
        /* <DEDUP_REMOVED lines=13> */
.L_x_199:


//--------------------- .text._Z20vectorized_transposePfS_ii --------------------------
	.section	.text._Z20vectorized_transposePfS_ii,"ax",@progbits
	.align	128
        .global         _Z20vectorized_transposePfS_ii
        .type           _Z20vectorized_transposePfS_ii,@function
        .size           _Z20vectorized_transposePfS_ii,(.L_x_200 - _Z20vectorized_transposePfS_ii)
        .other          _Z20vectorized_transposePfS_ii,@"STO_CUDA_ENTRY STV_DEFAULT"
_Z20vectorized_transposePfS_ii:
.text._Z20vectorized_transposePfS_ii:
[----:B------:R-:W-:Y:S01]  /*0000*/  LDC R1, c[0x0][0x37c] ;  /* 0x0000df00ff017b82 */ /* 0x000fe20000000800 */
[----:B------:R-:W0:Y:S01]  /*0010*/  S2R R0, SR_TID.Y ;  /* 0x0000000000007919 */ /* 0x000e220000002200 */
[----:B------:R-:W1:Y:S01]  /*0020*/  LDCU.64 UR6, c[0x0][0x390] ;  /* 0x00007200ff0677ac */ /* 0x000e620008000a00 */
[----:B------:R-:W2:Y:S01]  /*0030*/  S2R R12, SR_CTAID.Y ;  /* 0x00000000000c7919 */ /* 0x000ea20000002600 */
[----:B------:R-:W3:Y:S01]  /*0040*/  LDCU.64 UR4, c[0x0][0x358] ;  /* 0x00006b00ff0477ac */ /* 0x000ee20008000a00 */
[----:B------:R-:W4:Y:S01]  /*0050*/  S2R R8, SR_CTAID.X ;  /* 0x0000000000087919 */ /* 0x000f220000002500 */
[----:B------:R-:W4:Y:S01]  /*0060*/  S2R R10, SR_TID.X ;  /* 0x00000000000a7919 */ /* 0x000f220000002100 */
[----:B0-----:R-:W-:-:S05]  /*0070*/  IMAD.SHL.U32 R3, R0, 0x4, RZ ;  /* 0x0000000400037824 */ /* 0x001fca00078e00ff */
[----:B--2---:R-:W-:-:S05]  /*0080*/  LEA R6, R12, R3, 0x5 ;  /* 0x000000030c067211 */ /* 0x004fca00078e28ff */
[----:B------:R-:W-:Y:S01]  /*0090*/  VIADD R4, R6, 0x3 ;  /* 0x0000000306047836 */ /* 0x000fe20000000000 */
[----:B----4-:R-:W-:-:S04]  /*00a0*/  LEA R2, R8, R10, 0x5 ;  /* 0x0000000a08027211 */ /* 0x010fc800078e28ff */
[----:B-1----:R-:W-:-:S04]  /*00b0*/  ISETP.GE.AND P0, PT, R4, UR6, PT ;  /* 0x0000000604007c0c */ /* 0x002fc8000bf06270 */
[----:B------:R-:W-:-:S13]  /*00c0*/  ISETP.GE.OR P0, PT, R2, UR7, P0 ;  /* 0x0000000702007c0c */ /* 0x000fda0008706670 */
[----:B------:R-:W0:Y:S01]  /*00d0*/  @!P0 LDC.64 R4, c[0x0][0x380] ;  /* 0x0000e000ff048b82 */ /* 0x000e220000000a00 */
[----:B------:R-:W-:-:S04]  /*00e0*/  @!P0 IMAD.SHL.U32 R7, R2, 0x4, RZ ;  /* 0x0000000402078824 */ /* 0x000fc800078e00ff */
[----:B------:R-:W-:-:S04]  /*00f0*/  @!P0 IMAD R7, R6, UR7, R7 ;  /* 0x0000000706078c24 */ /* 0x000fc8000f8e0207 */
[----:B0-----:R-:W-:-:S06]  /*0100*/  @!P0 IMAD.WIDE R4, R7, 0x4, R4 ;  /* 0x0000000407048825 */ /* 0x001fcc00078e0204 */
[----:B---3--:R-:W2:Y:S01]  /*0110*/  @!P0 LDG.E.128 R4, desc[UR4][R4.64] ;  /* 0x0000000404048981 */ /* 0x008ea2000c1e1d00 */
[----:B------:R-:W-:Y:S02]  /*0120*/  @!P0 MOV R2, 0x400 ;  /* 0x0000040000028802 */ /* 0x000fe40000000f00 */
[----:B------:R-:W-:Y:S01]  /*0130*/  LEA R9, R8, R3, 0x5 ;  /* 0x0000000308097211 */ /* 0x000fe200078e28ff */
[----:B------:R-:W0:Y:S01]  /*0140*/  @!P0 S2R R11, SR_CgaCtaId ;  /* 0x00000000000b8919 */ /* 0x000e220000008800 */
[----:B------:R-:W-:Y:S02]  /*0150*/  LEA R8, R12, R10, 0x5 ;  /* 0x0000000a0c087211 */ /* 0x000fe400078e28ff */
[----:B0-----:R-:W-:Y:S01]  /*0160*/  @!P0 LEA R3, R11, R2, 0x18 ;  /* 0x000000020b038211 */ /* 0x001fe200078ec0ff */
[----:B------:R-:W-:-:S04]  /*0170*/  VIADD R2, R9, 0x3 ;  /* 0x0000000309027836 */ /* 0x000fc80000000000 */
[----:B------:R-:W-:Y:S01]  /*0180*/  @!P0 IMAD R3, R0, 0x210, R3 ;  /* 0x0000021000038824 */ /* 0x000fe200078e0203 */
[----:B------:R-:W-:-:S03]  /*0190*/  ISETP.GE.AND P1, PT, R2, UR7, PT ;  /* 0x0000000702007c0c */ /* 0x000fc6000bf26270 */
[----:B------:R-:W-:Y:S01]  /*01a0*/  @!P0 IMAD R3, R10, 0x4, R3 ;  /* 0x000000040a038824 */ /* 0x000fe200078e0203 */
[----:B------:R-:W-:-:S04]  /*01b0*/  ISETP.GE.OR P1, PT, R8, UR6, P1 ;  /* 0x0000000608007c0c */ /* 0x000fc80008f26670 */
[----:B--2---:R0:W-:Y:S04]  /*01c0*/  @!P0 STS [R3], R4 ;  /* 0x0000000403008388 */ /* 0x0041e80000000800 */
[----:B------:R0:W-:Y:S04]  /*01d0*/  @!P0 STS [R3+0x84], R5 ;  /* 0x0000840503008388 */ /* 0x0001e80000000800 */
[----:B------:R0:W-:Y:S04]  /*01e0*/  @!P0 STS [R3+0x108], R6 ;  /* 0x0001080603008388 */ /* 0x0001e80000000800 */
[----:B------:R0:W-:Y:S01]  /*01f0*/  @!P0 STS [R3+0x18c], R7 ;  /* 0x00018c0703008388 */ /* 0x0001e20000000800 */
[----:B------:R-:W-:Y:S06]  /*0200*/  BAR.SYNC.DEFER_BLOCKING 0x0 ;  /* 0x0000000000007b1d */ /* 0x000fec0000010000 */
[----:B------:R-:W-:Y:S05]  /*0210*/  @P1 EXIT ;  /* 0x000000000000194d */ /* 0x000fea0003800000 */
[----:B0-----:R-:W0:Y:S01]  /*0220*/  S2R R3, SR_CgaCtaId ;  /* 0x0000000000037919 */ /* 0x001e220000008800 */
[----:B------:R-:W-:Y:S01]  /*0230*/  MOV R2, 0x400 ;  /* 0x0000040000027802 */ /* 0x000fe20000000f00 */
[----:B------:R-:W-:-:S04]  /*0240*/  IMAD.SHL.U32 R8, R8, 0x4, RZ ;  /* 0x0000000408087824 */ /* 0x000fc800078e00ff */
[----:B------:R-:W-:Y:S01]  /*0250*/  IMAD R9, R9, UR6, R8 ;  /* 0x0000000609097c24 */ /* 0x000fe2000f8e0208 */
[----:B0-----:R-:W-:-:S05]  /*0260*/  LEA R3, R3, R2, 0x18 ;  /* 0x0000000203037211 */ /* 0x001fca00078ec0ff */
[----:B------:R-:W-:-:S05]  /*0270*/  IMAD R3, R10, 0x84, R3 ;  /* 0x000000840a037824 */ /* 0x000fca00078e0203 */
[----:B------:R-:W-:Y:S02]  /*0280*/  LEA R0, R0, R3, 0x4 ;  /* 0x0000000300007211 */ /* 0x000fe400078e20ff */
[----:B------:R-:W0:Y:S03]  /*0290*/  LDC.64 R2, c[0x0][0x388] ;  /* 0x0000e200ff027b82 */ /* 0x000e260000000a00 */
[----:B------:R-:W-:Y:S04]  /*02a0*/  LDS R4, [R0] ;  /* 0x0000000000047984 */ /* 0x000fe80000000800 */
[----:B------:R-:W-:Y:S04]  /*02b0*/  LDS R5, [R0+0x4] ;  /* 0x0000040000057984 */ /* 0x000fe80000000800 */
[----:B------:R-:W-:Y:S04]  /*02c0*/  LDS R6, [R0+0x8] ;  /* 0x0000080000067984 */ /* 0x000fe80000000800 */
[----:B------:R-:W1:Y:S01]  /*02d0*/  LDS R7, [R0+0xc] ;  /* 0x00000c0000077984 */ /* 0x000e620000000800 */
[----:B0-----:R-:W-:-:S05]  /*02e0*/  IMAD.WIDE R2, R9, 0x4, R2 ;  /* 0x0000000409027825 */ /* 0x001fca00078e0202 */
[----:B-1----:R-:W-:Y:S01]  /*02f0*/  STG.E.128 desc[UR4][R2.64], R4 ;  /* 0x0000000402007986 */ /* 0x002fe2000c101d04 */
[----:B------:R-:W-:Y:S05]  /*0300*/  EXIT ;  /* 0x000000000000794d */ /* 0x000fea0003800000 */
.L_x_185:
        /* <DEDUP_REMOVED lines=15> */
.L_x_200:


//--------------------- .text._Z19coalesced_transposePfS_ii --------------------------
	.section	.text._Z19coalesced_transposePfS_ii,"ax",@progbits
	.align	128
        .global         _Z19coalesced_transposePfS_ii
        .type           _Z19coalesced_transposePfS_ii,@function
        .size           _Z19coalesced_transposePfS_ii,(.L_x_201 - _Z19coalesced_transposePfS_ii)
        .other          _Z19coalesced_transposePfS_ii,@"STO_CUDA_ENTRY STV_DEFAULT"
_Z19coalesced_transposePfS_ii:
.text._Z19coalesced_transposePfS_ii:
[----:B------:R-:W-:Y:S01]  /*0000*/  LDC R1, c[0x0][0x37c] ;  /* 0x0000df00ff017b82 */ /* 0x000fe20000000800 */
[----:B------:R-:W0:Y:S01]  /*0010*/  S2R R8, SR_TID.Y ;  /* 0x0000000000087919 */ /* 0x000e220000002200 */
[----:B------:R-:W1:Y:S01]  /*0020*/  LDCU.64 UR6, c[0x0][0x390] ;  /* 0x00007200ff0677ac */ /* 0x000e620008000a00 */
[----:B------:R-:W0:Y:S01]  /*0030*/  S2R R9, SR_CTAID.Y ;  /* 0x0000000000097919 */ /* 0x000e220000002600 */
[----:B------:R-:W2:Y:S01]  /*0040*/  LDCU.64 UR4, c[0x0][0x358] ;  /* 0x00006b00ff0477ac */ /* 0x000ea20008000a00 */
[----:B------:R-:W3:Y:S01]  /*0050*/  S2R R7, SR_CTAID.X ;  /* 0x0000000000077919 */ /* 0x000ee20000002500 */
[----:B------:R-:W3:Y:S01]  /*0060*/  S2R R6, SR_TID.X ;  /* 0x0000000000067919 */ /* 0x000ee20000002100 */
[----:B0-----:R-:W-:-:S05]  /*0070*/  IMAD R5, R9, 0x20, R8 ;  /* 0x0000002009057824 */ /* 0x001fca00078e0208 */
[----:B-1----:R-:W-:Y:S01]  /*0080*/  ISETP.GE.AND P0, PT, R5, UR6, PT ;  /* 0x0000000605007c0c */ /* 0x002fe2000bf06270 */
[----:B---3--:R-:W-:-:S05]  /*0090*/  IMAD R0, R7, 0x20, R6 ;  /* 0x0000002007007824 */ /* 0x008fca00078e0206 */
[----:B------:R-:W-:-:S13]  /*00a0*/  ISETP.GE.OR P0, PT, R0, UR7, P0 ;  /* 0x0000000700007c0c */ /* 0x000fda0008706670 */
[----:B------:R-:W0:Y:S01]  /*00b0*/  @!P0 LDC.64 R2, c[0x0][0x380] ;  /* 0x0000e000ff028b82 */ /* 0x000e220000000a00 */
[----:B------:R-:W-:-:S04]  /*00c0*/  @!P0 IMAD R5, R5, UR7, R0 ;  /* 0x0000000705058c24 */ /* 0x000fc8000f8e0200 */
[----:B0-----:R-:W-:-:S06]  /*00d0*/  @!P0 IMAD.WIDE R2, R5, 0x4, R2 ;  /* 0x0000000405028825 */ /* 0x001fcc00078e0202 */
[----:B--2---:R-:W2:Y:S01]  /*00e0*/  @!P0 LDG.E R2, desc[UR4][R2.64] ;  /* 0x0000000402028981 */ /* 0x004ea2000c1e1900 */
[----:B------:R-:W-:Y:S01]  /*00f0*/  @!P0 MOV R0, 0x400 ;  /* 0x0000040000008802 */ /* 0x000fe20000000f00 */
[----:B------:R-:W-:Y:S01]  /*0100*/  IMAD R4, R9, 0x20, R6 ;  /* 0x0000002009047824 */ /* 0x000fe200078e0206 */
[----:B------:R-:W-:Y:S01]  /*0110*/  LEA R7, R7, R8, 0x5 ;  /* 0x0000000807077211 */ /* 0x000fe200078e28ff */
[----:B------:R-:W0:Y:S03]  /*0120*/  @!P0 S2R R5, SR_CgaCtaId ;  /* 0x0000000000058919 */ /* 0x000e260000008800 */
[----:B------:R-:W-:-:S04]  /*0130*/  ISETP.GE.AND P1, PT, R7, UR7, PT ;  /* 0x0000000707007c0c */ /* 0x000fc8000bf26270 */
[----:B------:R-:W-:Y:S02]  /*0140*/  ISETP.GE.OR P1, PT, R4, UR6, P1 ;  /* 0x0000000604007c0c */ /* 0x000fe40008f26670 */
[----:B0-----:R-:W-:-:S05]  /*0150*/  @!P0 LEA R0, R5, R0, 0x18 ;  /* 0x0000000005008211 */ /* 0x001fca00078ec0ff */
[----:B------:R-:W-:-:S05]  /*0160*/  @!P0 IMAD R0, R8, 0x84, R0 ;  /* 0x0000008408008824 */ /* 0x000fca00078e0200 */
[----:B------:R-:W-:-:S05]  /*0170*/  @!P0 LEA R5, R6, R0, 0x2 ;  /* 0x0000000006058211 */ /* 0x000fca00078e10ff */
[----:B--2---:R0:W-:Y:S01]  /*0180*/  @!P0 STS [R5], R2 ;  /* 0x0000000205008388 */ /* 0x0041e20000000800 */
[----:B------:R-:W-:Y:S06]  /*0190*/  BAR.SYNC.DEFER_BLOCKING 0x0 ;  /* 0x0000000000007b1d */ /* 0x000fec0000010000 */
[----:B------:R-:W-:Y:S05]  /*01a0*/  @P1 EXIT ;  /* 0x000000000000194d */ /* 0x000fea0003800000 */
[----:B------:R-:W1:Y:S01]  /*01b0*/  S2R R3, SR_CgaCtaId ;  /* 0x0000000000037919 */ /* 0x000e620000008800 */
[----:B------:R-:W-:Y:S01]  /*01c0*/  MOV R0, 0x400 ;  /* 0x0000040000007802 */ /* 0x000fe20000000f00 */
[----:B------:R-:W-:-:S03]  /*01d0*/  IMAD R7, R7, UR6, R4 ;  /* 0x0000000607077c24 */ /* 0x000fc6000f8e0204 */
[----:B-1----:R-:W-:-:S05]  /*01e0*/  LEA R3, R3, R0, 0x18 ;  /* 0x0000000003037211 */ /* 0x002fca00078ec0ff */
[----:B------:R-:W-:Y:S02]  /*01f0*/  IMAD R0, R6, 0x84, R3 ;  /* 0x0000008406007824 */ /* 0x000fe400078e0203 */
[----:B0-----:R-:W0:Y:S02]  /*0200*/  LDC.64 R2, c[0x0][0x388] ;  /* 0x0000e200ff027b82 */ /* 0x001e240000000a00 */
[----:B------:R-:W-:-:S05]  /*0210*/  IMAD R0, R8, 0x4, R0 ;  /* 0x0000000408007824 */ /* 0x000fca00078e0200 */
[----:B------:R-:W1:Y:S01]  /*0220*/  LDS R5, [R0] ;  /* 0x0000000000057984 */ /* 0x000e620000000800 */
[----:B0-----:R-:W-:-:S05]  /*0230*/  IMAD.WIDE R2, R7, 0x4, R2 ;  /* 0x0000000407027825 */ /* 0x001fca00078e0202 */
[----:B-1----:R-:W-:Y:S01]  /*0240*/  STG.E desc[UR4][R2.64], R5 ;  /* 0x0000000502007986 */ /* 0x002fe2000c101904 */
[----:B------:R-:W-:Y:S05]  /*0250*/  EXIT ;  /* 0x000000000000794d */ /* 0x000fea0003800000 */
.L_x_186:
        /* <DEDUP_REMOVED lines=10> */
.L_x_201:


//--------------------- .text._Z15warp_reduce_sumPfS_i --------------------------
	.section	.text._Z15warp_reduce_sumPfS_i,"ax",@progbits
	.align	128
        .global         _Z15warp_reduce_sumPfS_i
        .type           _Z15warp_reduce_sumPfS_i,@function
        .size           _Z15warp_reduce_sumPfS_i,(.L_x_202 - _Z15warp_reduce_sumPfS_i)
        .other          _Z15warp_reduce_sumPfS_i,@"STO_CUDA_ENTRY STV_DEFAULT"
_Z15warp_reduce_sumPfS_i:
.text._Z15warp_reduce_sumPfS_i:
        /* <DEDUP_REMOVED lines=13> */
[----:B------:R-:W-:Y:S01]  /*00d0*/  MOV R0, UR8 ;  /* 0x0000000800007c02 */ /* 0x000fe20008000f00 */
[----:B------:R-:W-:Y:S01]  /*00e0*/  UMOV UR4, 0x400 ;  /* 0x0000040000047882 */ /* 0x000fe20000000000 */
[----:B------:R-:W-:Y:S02]  /*00f0*/  ISETP.GT.U32.AND P0, PT, R6, 0x1f, PT ;  /* 0x0000001f0600780c */ /* 0x000fe40003f04070 */
[----:B------:R-:W-:Y:S01]  /*0100*/  ISETP.GE.U32.AND P1, PT, R0, 0x42, PT ;  /* 0x000000420000780c */ /* 0x000fe20003f26070 */
[----:B0-----:R-:W-:-:S06]  /*0110*/  ULEA UR4, UR5, UR4, 0x18 ;  /* 0x0000000405047291 */ /* 0x001fcc000f8ec0ff */
[----:B------:R-:W-:-:S05]  /*0120*/  LEA R5, R6, UR4, 0x2 ;  /* 0x0000000406057c11 */ /* 0x000fca000f8e10ff */
[----:B--2---:R0:W-:Y:S01]  /*0130*/  STS [R5], R4 ;  /* 0x0000000405007388 */ /* 0x0041e20000000800 */
[----:B------:R-:W-:Y:S06]  /*0140*/  BAR.SYNC.DEFER_BLOCKING 0x0 ;  /* 0x0000000000007b1d */ /* 0x000fec0000010000 */
[----:B------:R-:W-:Y:S05]  /*0150*/  @!P1 BRA `(.L_x_187) ;  /* 0x00000000002c9947 */ /* 0x000fea0003800000 */
.L_x_188:
        /* <DEDUP_REMOVED lines=11> */
.L_x_187:
[----:B------:R-:W-:Y:S05]  /*0210*/  @P0 EXIT ;  /* 0x000000000000094d */ /* 0x000fea0003800000 */
[----:B0-----:R-:W0:Y:S01]  /*0220*/  LDS R5, [R5] ;  /* 0x0000000005057984 */ /* 0x001e220000000800 */
[----:B------:R-:W-:-:S03]  /*0230*/  ISETP.NE.AND P0, PT, R6, RZ, PT ;  /* 0x000000ff0600720c */ /* 0x000fc60003f05270 */
[----:B0-----:R-:W0:Y:S02]  /*0240*/  SHFL.DOWN PT, R0, R5, 0x10, 0x1f ;  /* 0x0a001f0005007f89 */ /* 0x001e2400000e0000 */
[----:B0-----:R-:W-:-:S05]  /*0250*/  FADD R0, R5, R0 ;  /* 0x0000000005007221 */ /* 0x001fca0000000000 */
[----:B------:R-:W0:Y:S02]  /*0260*/  SHFL.DOWN PT, R3, R0, 0x8, 0x1f ;  /* 0x09001f0000037f89 */ /* 0x000e2400000e0000 */
        /* <DEDUP_REMOVED lines=8> */
[----:B01----:R-:W-:Y:S01]  /*02f0*/  FADD R7, R7, R4 ;  /* 0x0000000407077221 */ /* 0x003fe20000000000 */
[----:B--2---:R-:W-:-:S05]  /*0300*/  IMAD.WIDE.U32 R2, R9, 0x4, R2 ;  /* 0x0000000409027825 */ /* 0x004fca00078e0002 */
[----:B------:R-:W-:Y:S01]  /*0310*/  STG.E desc[UR6][R2.64], R7 ;  /* 0x0000000702007986 */ /* 0x000fe2000c101906 */
[----:B------:R-:W-:Y:S05]  /*0320*/  EXIT ;  /* 0x000000000000794d */ /* 0x000fea0003800000 */
.L_x_189:
        /* <DEDUP_REMOVED lines=13> */
.L_x_202:


//--------------------- .nv.shared._ZN3cub18CUB_300001_SM_10006detail6reduce28DeviceReduceSingleTileKernelINS2_10policy_hubIfjN4cuda3std3__44plusIvEEE10Policy1000EPfSC_iS9_ffNS7_10__identityEEEvT0_T1_T2_T3_T4_T6_ --------------------------
	.section	.nv.shared._ZN3cub18CUB_300001_SM_10006detail6reduce28DeviceReduceSingleTileKernelINS2_10policy_hubIfjN4cuda3std3__44plusIvEEE10Policy1000EPfSC_iS9_ffNS7_10__identityEEEvT0_T1_T2_T3_T4_T6_,"aw",@nobits
	.sectionflags	@""
	.align	16
.nv.shared._ZN3cub18CUB_300001_SM_10006detail6reduce28DeviceReduceSingleTileKernelINS2_10policy_hubIfjN4cuda3std3__44plusIvEEE10Policy1000EPfSC_iS9_ffNS7_10__identityEEEvT0_T1_T2_T3_T4_T6_:
	.zero		1120


//--------------------- .nv.shared.reserved.0     --------------------------
	.section	.nv.shared.reserved.0,"aw",@nobits
	.weak		__nv_reservedSMEM_offset_0_alias
	.size		__nv_reservedSMEM_offset_0_alias, 0, 64
	.other		__nv_reservedSMEM_offset_0_alias,@"STO_CUDA_RESERVED_SHARED STV_DEFAULT"
__nv_reservedSMEM_offset_0_alias:
	.zero		0
	.zero		64


//--------------------- .nv.global                --------------------------
	.section	.nv.global,"aw",@nobits
.nv.global:
	.type		_ZN34_INTERNAL_297bddbd_4_k_cu_05f059b66thrust24THRUST_300001_SM_1000_NS12placeholders2_5E,@object
	.size		_ZN34_INTERNAL_297bddbd_4_k_cu_05f059b66thrust24THRUST_300001_SM_1000_NS12placeholders2_5E,(_ZN34_INTERNAL_297bddbd_4_k_cu_05f059b64cuda3std3__45__cpo6cbeginE - _ZN34_INTERNAL_297bddbd_4_k_cu_05f059b66thrust24THRUST_300001_SM_1000_NS12placeholders2_5E)
_ZN34_INTERNAL_297bddbd_4_k_cu_05f059b66thrust24THRUST_300001_SM_1000_NS12placeholders2_5E:
	.zero		1
	.type		_ZN34_INTERNAL_297bddbd_4_k_cu_05f059b64cuda3std3__45__cpo6cbeginE,@object
	.size		_ZN34_INTERNAL_297bddbd_4_k_cu_05f059b64cuda3std3__45__cpo6cbeginE,(_ZN34_INTERNAL_297bddbd_4_k_cu_05f059b64cuda3std6ranges3__45__cpo6cbeginE - _ZN34_INTERNAL_297bddbd_4_k_cu_05f059b64cuda3std3__45__cpo6cbeginE)
_ZN34_INTERNAL_297bddbd_4_k_cu_05f059b64cuda3std3__45__cpo6cbeginE:
	.zero		1
	.type		_ZN34_INTERNAL_297bddbd_4_k_cu_05f059b64cuda3std6ranges3__45__cpo6cbeginE,@object
	.size		_ZN34_INTERNAL_297bddbd_4_k_cu_05f059b64cuda3std6ranges3__45__cpo6cbeginE,(_ZN34_INTERNAL_297bddbd_4_k_cu_05f059b64cuda3std3__48in_placeE - _ZN34_INTERNAL_297bddbd_4_k_cu_05f059b64cuda3std6ranges3__45__cpo6cbeginE)
_ZN34_INTERNAL_297bddbd_4_k_cu_05f059b64cuda3std6ranges3__45__cpo6cbeginE:
	.zero		1
	.type		_ZN34_INTERNAL_297bddbd_4_k_cu_05f059b64cuda3std3__48in_placeE,@object
	.size		_ZN34_INTERNAL_297bddbd_4_k_cu_05f059b64cuda3std3__48in_placeE,(_ZN34_INTERNAL_297bddbd_4_k_cu_05f059b64cuda3std6ranges3__45__cpo4sizeE - _ZN34_INTERNAL_297bddbd_4_k_cu_05f059b64cuda3std3__48in_placeE)
_ZN34_INTERNAL_297bddbd_4_k_cu_05f059b64cuda3std3__48in_placeE:
	.zero		1
	.type		_ZN34_INTERNAL_297bddbd_4_k_cu_05f059b64cuda3std6ranges3__45__cpo4sizeE,@object
	.size		_ZN34_INTERNAL_297bddbd_4_k_cu_05f059b64cuda3std6ranges3__45__cpo4sizeE,(_ZN34_INTERNAL_297bddbd_4_k_cu_05f059b66thrust24THRUST_300001_SM_1000_NS12placeholders2_9E - _ZN34_INTERNAL_297bddbd_4_k_cu_05f059b64cuda3std6ranges3__45__cpo4sizeE)
_ZN34_INTERNAL_297bddbd_4_k_cu_05f059b64cuda3std6ranges3__45__cpo4sizeE:
	.zero		1
	.type		_ZN34_INTERNAL_297bddbd_4_k_cu_05f059b66thrust24THRUST_300001_SM_1000_NS12placeholders2_9E,@object
	.size		_ZN34_INTERNAL_297bddbd_4_k_cu_05f059b66thrust24THRUST_300001_SM_1000_NS12placeholders2_9E,(_ZN34_INTERNAL_297bddbd_4_k_cu_05f059b64cuda3std3__45__cpo7crbeginE - _ZN34_INTERNAL_297bddbd_4_k_cu_05f059b66thrust24THRUST_300001_SM_1000_NS12placeholders2_9E)
_ZN34_INTERNAL_297bddbd_4_k_cu_05f059b66thrust24THRUST_300001_SM_1000_NS12placeholders2_9E:
	.zero		1
	.type		_ZN34_INTERNAL_297bddbd_4_k_cu_05f059b64cuda3std3__45__cpo7crbeginE,@object
	.size		_ZN34_INTERNAL_297bddbd_4_k_cu_05f059b64cuda3std3__45__cpo7crbeginE,(_ZN34_INTERNAL_297bddbd_4_k_cu_05f059b64cuda3std6ranges3__45__cpo4nextE - _ZN34_INTERNAL_297bddbd_4_k_cu_05f059b64cuda3std3__45__cpo7crbeginE)
_ZN34_INTERNAL_297bddbd_4_k_cu_05f059b64cuda3std3__45__cpo7crbeginE:
	.zero		1
	.type		_ZN34_INTERNAL_297bddbd_4_k_cu_05f059b64cuda3std6ranges3__45__cpo4nextE,@object
	.size		_ZN34_INTERNAL_297bddbd_4_k_cu_05f059b64cuda3std6ranges3__45__cpo4nextE,(_ZN34_INTERNAL_297bddbd_4_k_cu_05f059b64cuda3std6ranges3__45__cpo4swapE - _ZN34_INTERNAL_297bddbd_4_k_cu_05f059b64cuda3std6ranges3__45__cpo4nextE)
_ZN34_INTERNAL_297bddbd_4_k_cu_05f059b64cuda3std6ranges3__45__cpo4nextE:
	.zero		1
	.type		_ZN34_INTERNAL_297bddbd_4_k_cu_05f059b64cuda3std6ranges3__45__cpo4swapE,@object
	.size		_ZN34_INTERNAL_297bddbd_4_k_cu_05f059b64cuda3std6ranges3__45__cpo4swapE,(_ZN34_INTERNAL_297bddbd_4_k_cu_05f059b66thrust24THRUST_300001_SM_1000_NS12placeholders2_1E - _ZN34_INTERNAL_297bddbd_4_k_cu_05f059b64cuda3std6ranges3__45__cpo4swapE)
_ZN34_INTERNAL_297bddbd_4_k_cu_05f059b64cuda3std6ranges3__45__cpo4swapE:
	.zero		1
	.type		_ZN34_INTERNAL_297bddbd_4_k_cu_05f059b66thrust24THRUST_300001_SM_1000_NS12placeholders2_1E,@object
	.size		_ZN34_INTERNAL_297bddbd_4_k_cu_05f059b66thrust24THRUST_300001_SM_1000_NS12placeholders2_1E,(_ZN34_INTERNAL_297bddbd_4_k_cu_05f059b66thrust24THRUST_300001_SM_1000_NS12placeholders2_3E - _ZN34_INTERNAL_297bddbd_4_k_cu_05f059b66thrust24THRUST_300001_SM_1000_NS12placeholders2_1E)
_ZN34_INTERNAL_297bddbd_4_k_cu_05f059b66thrust24THRUST_300001_SM_1000_NS12placeholders2_1E:
	.zero		1
	.type		_ZN34_INTERNAL_297bddbd_4_k_cu_05f059b66thrust24THRUST_300001_SM_1000_NS12placeholders2_3E,@object
	.size		_ZN34_INTERNAL_297bddbd_4_k_cu_05f059b66thrust24THRUST_300001_SM_1000_NS12placeholders2_3E,(_ZN34_INTERNAL_297bddbd_4_k_cu_05f059b64cuda3std3__45__cpo5beginE - _ZN34_INTERNAL_297bddbd_4_k_cu_05f059b66thrust24THRUST_300001_SM_1000_NS12placeholders2_3E)
_ZN34_INTERNAL_297bddbd_4_k_cu_05f059b66thrust24THRUST_300001_SM_1000_NS12placeholders2_3E:
	.zero		1
	.type		_ZN34_INTERNAL_297bddbd_4_k_cu_05f059b64cuda3std3__45__cpo5beginE,@object
	.size		_ZN34_INTERNAL_297bddbd_4_k_cu_05f059b64cuda3std3__45__cpo5beginE,(_ZN34_INTERNAL_297bddbd_4_k_cu_05f059b64cuda3std6ranges3__45__cpo5beginE - _ZN34_INTERNAL_297bddbd_4_k_cu_05f059b64cuda3std3__45__cpo5beginE)
_ZN34_INTERNAL_297bddbd_4_k_cu_05f059b64cuda3std3__45__cpo5beginE:
	.zero		1
	.type		_ZN34_INTERNAL_297bddbd_4_k_cu_05f059b64cuda3std6ranges3__45__cpo5beginE,@object
	.size		_ZN34_INTERNAL_297bddbd_4_k_cu_05f059b64cuda3std6ranges3__45__cpo5beginE,(_ZN34_INTERNAL_297bddbd_4_k_cu_05f059b64cuda3std3__436_GLOBAL__N__297bddbd_4_k_cu_05f059b66ignoreE - _ZN34_INTERNAL_297bddbd_4_k_cu_05f059b64cuda3std6ranges3__45__cpo5beginE)
_ZN34_INTERNAL_297bddbd_4_k_cu_05f059b64cuda3std6ranges3__45__cpo5beginE:
	.zero		1
	.type		_ZN34_INTERNAL_297bddbd_4_k_cu_05f059b64cuda3std3__436_GLOBAL__N__297bddbd_4_k_cu_05f059b66ignoreE,@object
	.size		_ZN34_INTERNAL_297bddbd_4_k_cu_05f059b64cuda3std3__436_GLOBAL__N__297bddbd_4_k_cu_05f059b66ignoreE,(_ZN34_INTERNAL_297bddbd_4_k_cu_05f059b64cuda3std6ranges3__45__cpo4dataE - _ZN34_INTERNAL_297bddbd_4_k_cu_05f059b64cuda3std3__436_GLOBAL__N__297bddbd_4_k_cu_05f059b66ignoreE)
_ZN34_INTERNAL_297bddbd_4_k_cu_05f059b64cuda3std3__436_GLOBAL__N__297bddbd_4_k_cu_05f059b66ignoreE:
	.zero		1
	.type		_ZN34_INTERNAL_297bddbd_4_k_cu_05f059b64cuda3std6ranges3__45__cpo4dataE,@object
	.size		_ZN34_INTERNAL_297bddbd_4_k_cu_05f059b64cuda3std6ranges3__45__cpo4dataE,(_ZN34_INTERNAL_297bddbd_4_k_cu_05f059b66thrust24THRUST_300001_SM_1000_NS12placeholders2_7E - _ZN34_INTERNAL_297bddbd_4_k_cu_05f059b64cuda3std6ranges3__45__cpo4dataE)
_ZN34_INTERNAL_297bddbd_4_k_cu_05f059b64cuda3std6ranges3__45__cpo4dataE:
	.zero		1
	.type		_ZN34_INTERNAL_297bddbd_4_k_cu_05f059b66thrust24THRUST_300001_SM_1000_NS12placeholders2_7E,@object
	.size		_ZN34_INTERNAL_297bddbd_4_k_cu_05f059b66thrust24THRUST_300001_SM_1000_NS12placeholders2_7E,(_ZN34_INTERNAL_297bddbd_4_k_cu_05f059b64cuda3std3__45__cpo6rbeginE - _ZN34_INTERNAL_297bddbd_4_k_cu_05f059b66thrust24THRUST_300001_SM_1000_NS12placeholders2_7E)
_ZN34_INTERNAL_297bddbd_4_k_cu_05f059b66thrust24THRUST_300001_SM_1000_NS12placeholders2_7E:
	.zero		1
	.type		_ZN34_INTERNAL_297bddbd_4_k_cu_05f059b64cuda3std3__45__cpo6rbeginE,@object
	.size		_ZN34_INTERNAL_297bddbd_4_k_cu_05f059b64cuda3std3__45__cpo6rbeginE,(_ZN34_INTERNAL_297bddbd_4_k_cu_05f059b64cuda3std6ranges3__45__cpo7advanceE - _ZN34_INTERNAL_297bddbd_4_k_cu_05f059b64cuda3std3__45__cpo6rbeginE)
_ZN34_INTERNAL_297bddbd_4_k_cu_05f059b64cuda3std3__45__cpo6rbeginE:
	.zero		1
	.type		_ZN34_INTERNAL_297bddbd_4_k_cu_05f059b64cuda3std6ranges3__45__cpo7advanceE,@object
	.size		_ZN34_INTERNAL_297bddbd_4_k_cu_05f059b64cuda3std6ranges3__45__cpo7advanceE,(_ZN34_INTERNAL_297bddbd_4_k_cu_05f059b64cuda3std3__47nulloptE - _ZN34_INTERNAL_297bddbd_4_k_cu_05f059b64cuda3std6ranges3__45__cpo7advanceE)
_ZN34_INTERNAL_297bddbd_4_k_cu_05f059b64cuda3std6ranges3__45__cpo7advanceE:
	.zero		1
	.type		_ZN34_INTERNAL_297bddbd_4_k_cu_05f059b64cuda3std3__47nulloptE,@object
	.size		_ZN34_INTERNAL_297bddbd_4_k_cu_05f059b64cuda3std3__47nulloptE,(_ZN34_INTERNAL_297bddbd_4_k_cu_05f059b64cuda3std6ranges3__45__cpo8distanceE - _ZN34_INTERNAL_297bddbd_4_k_cu_05f059b64cuda3std3__47nulloptE)
_ZN34_INTERNAL_297bddbd_4_k_cu_05f059b64cuda3std3__47nulloptE:
	.zero		1
	.type		_ZN34_INTERNAL_297bddbd_4_k_cu_05f059b64cuda3std6ranges3__45__cpo8distanceE,@object
	.size		_ZN34_INTERNAL_297bddbd_4_k_cu_05f059b64cuda3std6ranges3__45__cpo8distanceE,(_ZN34_INTERNAL_297bddbd_4_k_cu_05f059b66thrust24THRUST_300001_SM_1000_NS12placeholders2_6E - _ZN34_INTERNAL_297bddbd_4_k_cu_05f059b64cuda3std6ranges3__45__cpo8distanceE)
_ZN34_INTERNAL_297bddbd_4_k_cu_05f059b64cuda3std6ranges3__45__cpo8distanceE:
	.zero		1
	.type		_ZN34_INTERNAL_297bddbd_4_k_cu_05f059b66thrust24THRUST_300001_SM_1000_NS12placeholders2_6E,@object
	.size		_ZN34_INTERNAL_297bddbd_4_k_cu_05f059b66thrust24THRUST_300001_SM_1000_NS12placeholders2_6E,(_ZN34_INTERNAL_297bddbd_4_k_cu_05f059b64cuda3std3__45__cpo4cendE - _ZN34_INTERNAL_297bddbd_4_k_cu_05f059b66thrust24THRUST_300001_SM_1000_NS12placeholders2_6E)
_ZN34_INTERNAL_297bddbd_4_k_cu_05f059b66thrust24THRUST_300001_SM_1000_NS12placeholders2_6E:
	.zero		1
	.type		_ZN34_INTERNAL_297bddbd_4_k_cu_05f059b64cuda3std3__45__cpo4cendE,@object
	.size		_ZN34_INTERNAL_297bddbd_4_k_cu_05f059b64cuda3std3__45__cpo4cendE,(_ZN34_INTERNAL_297bddbd_4_k_cu_05f059b64cuda3std6ranges3__45__cpo4cendE - _ZN34_INTERNAL_297bddbd_4_k_cu_05f059b64cuda3std3__45__cpo4cendE)
_ZN34_INTERNAL_297bddbd_4_k_cu_05f059b64cuda3std3__45__cpo4cendE:
	.zero		1
	.type		_ZN34_INTERNAL_297bddbd_4_k_cu_05f059b64cuda3std6ranges3__45__cpo4cendE,@object
	.size		_ZN34_INTERNAL_297bddbd_4_k_cu_05f059b64cuda3std6ranges3__45__cpo4cendE,(_ZN34_INTERNAL_297bddbd_4_k_cu_05f059b64cuda3std3__420unreachable_sentinelE - _ZN34_INTERNAL_297bddbd_4_k_cu_05f059b64cuda3std6ranges3__45__cpo4cendE)
_ZN34_INTERNAL_297bddbd_4_k_cu_05f059b64cuda3std6ranges3__45__cpo4cendE:
	.zero		1
	.type		_ZN34_INTERNAL_297bddbd_4_k_cu_05f059b64cuda3std3__420unreachable_sentinelE,@object
	.size		_ZN34_INTERNAL_297bddbd_4_k_cu_05f059b64cuda3std3__420unreachable_sentinelE,(_ZN34_INTERNAL_297bddbd_4_k_cu_05f059b64cuda3std6ranges3__45__cpo5ssizeE - _ZN34_INTERNAL_297bddbd_4_k_cu_05f059b64cuda3std3__420unreachable_sentinelE)
_ZN34_INTERNAL_297bddbd_4_k_cu_05f059b64cuda3std3__420unreachable_sentinelE:
	.zero		1
	.type		_ZN34_INTERNAL_297bddbd_4_k_cu_05f059b64cuda3std6ranges3__45__cpo5ssizeE,@object
	.size		_ZN34_INTERNAL_297bddbd_4_k_cu_05f059b64cuda3std6ranges3__45__cpo5ssizeE,(_ZN34_INTERNAL_297bddbd_4_k_cu_05f059b66thrust24THRUST_300001_SM_1000_NS12placeholders3_10E - _ZN34_INTERNAL_297bddbd_4_k_cu_05f059b64cuda3std6ranges3__45__cpo5ssizeE)
_ZN34_INTERNAL_297bddbd_4_k_cu_05f059b64cuda3std6ranges3__45__cpo5ssizeE:
	.zero		1
	.type		_ZN34_INTERNAL_297bddbd_4_k_cu_05f059b66thrust24THRUST_300001_SM_1000_NS12placeholders3_10E,@object
	.size		_ZN34_INTERNAL_297bddbd_4_k_cu_05f059b66thrust24THRUST_300001_SM_1000_NS12placeholders3_10E,(_ZN34_INTERNAL_297bddbd_4_k_cu_05f059b64cuda3std3__45__cpo5crendE - _ZN34_INTERNAL_297bddbd_4_k_cu_05f059b66thrust24THRUST_300001_SM_1000_NS12placeholders3_10E)
_ZN34_INTERNAL_297bddbd_4_k_cu_05f059b66thrust24THRUST_300001_SM_1000_NS12placeholders3_10E:
	.zero		1
	.type		_ZN34_INTERNAL_297bddbd_4_k_cu_05f059b64cuda3std3__45__cpo5crendE,@object
	.size		_ZN34_INTERNAL_297bddbd_4_k_cu_05f059b64cuda3std3__45__cpo5crendE,(_ZN34_INTERNAL_297bddbd_4_k_cu_05f059b64cuda3std6ranges3__45__cpo4prevE - _ZN34_INTERNAL_297bddbd_4_k_cu_05f059b64cuda3std3__45__cpo5crendE)
_ZN34_INTERNAL_297bddbd_4_k_cu_05f059b64cuda3std3__45__cpo5crendE:
	.zero		1
	.type		_ZN34_INTERNAL_297bddbd_4_k_cu_05f059b64cuda3std6ranges3__45__cpo4prevE,@object
	.size		_ZN34_INTERNAL_297bddbd_4_k_cu_05f059b64cuda3std6ranges3__45__cpo4prevE,(_ZN34_INTERNAL_297bddbd_4_k_cu_05f059b64cuda3std6ranges3__45__cpo9iter_moveE - _ZN34_INTERNAL_297bddbd_4_k_cu_05f059b64cuda3std6ranges3__45__cpo4prevE)
_ZN34_INTERNAL_297bddbd_4_k_cu_05f059b64cuda3std6ranges3__45__cpo4prevE:
	.zero		1
	.type		_ZN34_INTERNAL_297bddbd_4_k_cu_05f059b64cuda3std6ranges3__45__cpo9iter_moveE,@object
	.size		_ZN34_INTERNAL_297bddbd_4_k_cu_05f059b64cuda3std6ranges3__45__cpo9iter_moveE,(_ZN34_INTERNAL_297bddbd_4_k_cu_05f059b66thrust24THRUST_300001_SM_1000_NS12placeholders2_2E - _ZN34_INTERNAL_297bddbd_4_k_cu_05f059b64cuda3std6ranges3__45__cpo9iter_moveE)
_ZN34_INTERNAL_297bddbd_4_k_cu_05f059b64cuda3std6ranges3__45__cpo9iter_moveE:
	.zero		1
	.type		_ZN34_INTERNAL_297bddbd_4_k_cu_05f059b66thrust24THRUST_300001_SM_1000_NS12placeholders2_2E,@object
	.size		_ZN34_INTERNAL_297bddbd_4_k_cu_05f059b66thrust24THRUST_300001_SM_1000_NS12placeholders2_2E,(_ZN34_INTERNAL_297bddbd_4_k_cu_05f059b66thrust24THRUST_300001_SM_1000_NS12placeholders2_4E - _ZN34_INTERNAL_297bddbd_4_k_cu_05f059b66thrust24THRUST_300001_SM_1000_NS12placeholders2_2E)
_ZN34_INTERNAL_297bddbd_4_k_cu_05f059b66thrust24THRUST_300001_SM_1000_NS12placeholders2_2E:
	.zero		1
	.type		_ZN34_INTERNAL_297bddbd_4_k_cu_05f059b66thrust24THRUST_300001_SM_1000_NS12placeholders2_4E,@object
	.size		_ZN34_INTERNAL_297bddbd_4_k_cu_05f059b66thrust24THRUST_300001_SM_1000_NS12placeholders2_4E,(_ZN34_INTERNAL_297bddbd_4_k_cu_05f059b64cuda3std3__45__cpo3endE - _ZN34_INTERNAL_297bddbd_4_k_cu_05f059b66thrust24THRUST_300001_SM_1000_NS12placeholders2_4E)
_ZN34_INTERNAL_297bddbd_4_k_cu_05f059b66thrust24THRUST_300001_SM_1000_NS12placeholders2_4E:
	.zero		1
	.type		_ZN34_INTERNAL_297bddbd_4_k_cu_05f059b64cuda3std3__45__cpo3endE,@object
	.size		_ZN34_INTERNAL_297bddbd_4_k_cu_05f059b64cuda3std3__45__cpo3endE,(_ZN34_INTERNAL_297bddbd_4_k_cu_05f059b64cuda3std6ranges3__45__cpo3endE - _ZN34_INTERNAL_297bddbd_4_k_cu_05f059b64cuda3std3__45__cpo3endE)
_ZN34_INTERNAL_297bddbd_4_k_cu_05f059b64cuda3std3__45__cpo3endE:
	.zero		1
	.type		_ZN34_INTERNAL_297bddbd_4_k_cu_05f059b64cuda3std6ranges3__45__cpo3endE,@object
	.size		_ZN34_INTERNAL_297bddbd_4_k_cu_05f059b64cuda3std6ranges3__45__cpo3endE,(_ZN34_INTERNAL_297bddbd_4_k_cu_05f059b64cuda3std3__419piecewise_constructE - _ZN34_INTERNAL_297bddbd_4_k_cu_05f059b64cuda3std6ranges3__45__cpo3endE)
_ZN34_INTERNAL_297bddbd_4_k_cu_05f059b64cuda3std6ranges3__45__cpo3endE:
	.zero		1
	.type		_ZN34_INTERNAL_297bddbd_4_k_cu_05f059b64cuda3std3__419piecewise_constructE,@object
	.size		_ZN34_INTERNAL_297bddbd_4_k_cu_05f059b64cuda3std3__419piecewise_constructE,(_ZN34_INTERNAL_297bddbd_4_k_cu_05f059b64cuda3std6ranges3__45__cpo5cdataE - _ZN34_INTERNAL_297bddbd_4_k_cu_05f059b64cuda3std3__419piecewise_constructE)
_ZN34_INTERNAL_297bddbd_4_k_cu_05f059b64cuda3std3__419piecewise_constructE:
	.zero		1
	.type		_ZN34_INTERNAL_297bddbd_4_k_cu_05f059b64cuda3std6ranges3__45__cpo5cdataE,@object
	.size		_ZN34_INTERNAL_297bddbd_4_k_cu_05f059b64cuda3std6ranges3__45__cpo5cdataE,(_ZN34_INTERNAL_297bddbd_4_k_cu_05f059b66thrust24THRUST_300001_SM_1000_NS12placeholders2_8E - _ZN34_INTERNAL_297bddbd_4_k_cu_05f059b64cuda3std6ranges3__45__cpo5cdataE)
_ZN34_INTERNAL_297bddbd_4_k_cu_05f059b64cuda3std6ranges3__45__cpo5cdataE:
	.zero		1
	.type		_ZN34_INTERNAL_297bddbd_4_k_cu_05f059b66thrust24THRUST_300001_SM_1000_NS12placeholders2_8E,@object
	.size		_ZN34_INTERNAL_297bddbd_4_k_cu_05f059b66thrust24THRUST_300001_SM_1000_NS12placeholders2_8E,(_ZN34_INTERNAL_297bddbd_4_k_cu_05f059b64cuda3std3__45__cpo4rendE - _ZN34_INTERNAL_297bddbd_4_k_cu_05f059b66thrust24THRUST_300001_SM_1000_NS12placeholders2_8E)
_ZN34_INTERNAL_297bddbd_4_k_cu_05f059b66thrust24THRUST_300001_SM_1000_NS12placeholders2_8E:
	.zero		1
	.type		_ZN34_INTERNAL_297bddbd_4_k_cu_05f059b64cuda3std3__45__cpo4rendE,@object
	.size		_ZN34_INTERNAL_297bddbd_4_k_cu_05f059b64cuda3std3__45__cpo4rendE,(_ZN34_INTERNAL_297bddbd_4_k_cu_05f059b64cuda3std6ranges3__45__cpo9iter_swapE - _ZN34_INTERNAL_297bddbd_4_k_cu_05f059b64cuda3std3__45__cpo4rendE)
_ZN34_INTERNAL_297bddbd_4_k_cu_05f059b64cuda3std3__45__cpo4rendE:
	.zero		1
	.type		_ZN34_INTERNAL_297bddbd_4_k_cu_05f059b64cuda3std6ranges3__45__cpo9iter_swapE,@object
	.size		_ZN34_INTERNAL_297bddbd_4_k_cu_05f059b64cuda3std6ranges3__45__cpo9iter_swapE,(_ZN34_INTERNAL_297bddbd_4_k_cu_05f059b64cuda3std3__48unexpectE - _ZN34_INTERNAL_297bddbd_4_k_cu_05f059b64cuda3std6ranges3__45__cpo9iter_swapE)
_ZN34_INTERNAL_297bddbd_4_k_cu_05f059b64cuda3std6ranges3__45__cpo9iter_swapE:
	.zero		1
	.type		_ZN34_INTERNAL_297bddbd_4_k_cu_05f059b64cuda3std3__48unexpectE,@object
	.size		_ZN34_INTERNAL_297bddbd_4_k_cu_05f059b64cuda3std3__48unexpectE,(_ZN34_INTERNAL_297bddbd_4_k_cu_05f059b66thrust24THRUST_300001_SM_1000_NS6system6detail10sequential3seqE - _ZN34_INTERNAL_297bddbd_4_k_cu_05f059b64cuda3std3__48unexpectE)
_ZN34_INTERNAL_297bddbd_4_k_cu_05f059b64cuda3std3__48unexpectE:
	.zero		1
	.type		_ZN34_INTERNAL_297bddbd_4_k_cu_05f059b66thrust24THRUST_300001_SM_1000_NS6system6detail10sequential3seqE,@object
	.size		_ZN34_INTERNAL_297bddbd_4_k_cu_05f059b66thrust24THRUST_300001_SM_1000_NS6system6detail10sequential3seqE,(.L_29 - _ZN34_INTERNAL_297bddbd_4_k_cu_05f059b66thrust24THRUST_300001_SM_1000_NS6system6detail10sequential3seqE)
_ZN34_INTERNAL_297bddbd_4_k_cu_05f059b66thrust24THRUST_300001_SM_1000_NS6system6detail10sequential3seqE:
	.zero		1
.L_29:


//--------------------- .nv.shared._ZN3cub18CUB_300001_SM_10006detail6reduce18DeviceReduceKernelINS2_10policy_hubIfjN4cuda3std3__44plusIvEEE10Policy1000EPfjS9_fNS7_10__identityEEEvT0_PT3_T1_NS0_13GridEvenShareISH_EET2_T4_ --------------------------
	.section	.nv.shared._ZN3cub18CUB_300001_SM_10006detail6reduce18DeviceReduceKernelINS2_10policy_hubIfjN4cuda3std3__44plusIvEEE10Policy1000EPfjS9_fNS7_10__identityEEEvT0_PT3_T1_NS0_13GridEvenShareISH_EET2_T4_,"aw",@nobits
	.sectionflags	@""
	.align	16
.nv.shared._ZN3cub18CUB_300001_SM_10006detail6reduce18DeviceReduceKernelINS2_10policy_hubIfjN4cuda3std3__44plusIvEEE10Policy1000EPfjS9_fNS7_10__identityEEEvT0_PT3_T1_NS0_13GridEvenShareISH_EET2_T4_:
	.zero		1120


//--------------------- .nv.shared._ZN3cub18CUB_300001_SM_10006detail6reduce28DeviceReduceSingleTileKernelINS2_10policy_hubIfjN4cuda3std3__44plusIvEEE10Policy1000EPfSC_jS9_ffNS7_10__identityEEEvT0_T1_T2_T3_T4_T6_ --------------------------
	.section	.nv.shared._ZN3cub18CUB_300001_SM_10006detail6reduce28DeviceReduceSingleTileKernelINS2_10policy_hubIfjN4cuda3std3__44plusIvEEE10Policy1000EPfSC_jS9_ffNS7_10__identityEEEvT0_T1_T2_T3_T4_T6_,"aw",@nobits
	.sectionflags	@""
	.align	16
.nv.shared._ZN3cub18CUB_300001_SM_10006detail6reduce28DeviceReduceSingleTileKernelINS2_10policy_hubIfjN4cuda3std3__44plusIvEEE10Policy1000EPfSC_jS9_ffNS7_10__identityEEEvT0_T1_T2_T3_T4_T6_:
	.zero		1120


//--------------------- .nv.shared._ZN3cub18CUB_300001_SM_10006detail11EmptyKernelIvEEvv --------------------------
	.section	.nv.shared._ZN3cub18CUB_300001_SM_10006detail11EmptyKernelIvEEvv,"aw",@nobits
	.sectionflags	@""
	.align	16
	.zero		1024


//--------------------- .nv.shared._Z21cooperative_reductionPfS_i --------------------------
	.section	.nv.shared._Z21cooperative_reductionPfS_i,"aw",@nobits
	.sectionflags	@""
	.align	16
	.zero		1024


//--------------------- .nv.shared._Z12bitonic_sortPfi --------------------------
	.section	.nv.shared._Z12bitonic_sortPfi,"aw",@nobits
	.sectionflags	@""
	.align	16
	.zero		1024


//--------------------- .nv.shared._Z24histogram_shared_atomicsPfPiiiff --------------------------
	.section	.nv.shared._Z24histogram_shared_atomicsPfPiiiff,"aw",@nobits
	.sectionflags	@""
	.align	16
	.zero		1024


//--------------------- .nv.shared._Z14inclusive_scanPfS_i --------------------------
	.section	.nv.shared._Z14inclusive_scanPfS_i,"aw",@nobits
	.sectionflags	@""
	.align	16
	.zero		1024


//--------------------- .nv.shared._Z19segmented_reductionPfPiS_i --------------------------
	.section	.nv.shared._Z19segmented_reductionPfPiS_i,"aw",@nobits
	.sectionflags	@""
	.align	16
	.zero		1024


//--------------------- .nv.shared._Z20vectorized_transposePfS_ii --------------------------
	.section	.nv.shared._Z20vectorized_transposePfS_ii,"aw",@nobits
	.sectionflags	@""
	.align	16
.nv.shared._Z20vectorized_transposePfS_ii:
	.zero		5248


//--------------------- .nv.shared._Z19coalesced_transposePfS_ii --------------------------
	.section	.nv.shared._Z19coalesced_transposePfS_ii,"aw",@nobits
	.sectionflags	@""
	.align	16
.nv.shared._Z19coalesced_transposePfS_ii:
	.zero		5248


//--------------------- .nv.shared._Z15warp_reduce_sumPfS_i --------------------------
	.section	.nv.shared._Z15warp_reduce_sumPfS_i,"aw",@nobits
	.sectionflags	@""
	.align	16
	.zero		1024


//--------------------- .nv.constant0._ZN3cub18CUB_300001_SM_10006detail6reduce28DeviceReduceSingleTileKernelINS2_10policy_hubIfjN4cuda3std3__44plusIvEEE10Policy1000EPfSC_iS9_ffNS7_10__identityEEEvT0_T1_T2_T3_T4_T6_ --------------------------
	.section	.nv.constant0._ZN3cub18CUB_300001_SM_10006detail6reduce28DeviceReduceSingleTileKernelINS2_10policy_hubIfjN4cuda3std3__44plusIvEEE10Policy1000EPfSC_iS9_ffNS7_10__identityEEEvT0_T1_T2_T3_T4_T6_,"a",@progbits
	.sectionflags	@""
	.align	4
.nv.constant0._ZN3cub18CUB_300001_SM_10006detail6reduce28DeviceReduceSingleTileKernelINS2_10policy_hubIfjN4cuda3std3__44plusIvEEE10Policy1000EPfSC_iS9_ffNS7_10__identityEEEvT0_T1_T2_T3_T4_T6_:
	.zero		925


//--------------------- .nv.constant0._ZN3cub18CUB_300001_SM_10006detail6reduce18DeviceReduceKernelINS2_10policy_hubIfjN4cuda3std3__44plusIvEEE10Policy1000EPfjS9_fNS7_10__identityEEEvT0_PT3_T1_NS0_13GridEvenShareISH_EET2_T4_ --------------------------
	.section	.nv.constant0._ZN3cub18CUB_300001_SM_10006detail6reduce18DeviceReduceKernelINS2_10policy_hubIfjN4cuda3std3__44plusIvEEE10Policy1000EPfjS9_fNS7_10__identityEEEvT0_PT3_T1_NS0_13GridEvenShareISH_EET2_T4_,"a",@progbits
	.sectionflags	@""
	.align	4
.nv.constant0._ZN3cub18CUB_300001_SM_10006detail6reduce18DeviceReduceKernelINS2_10policy_hubIfjN4cuda3std3__44plusIvEEE10Policy1000EPfjS9_fNS7_10__identityEEEvT0_PT3_T1_NS0_13GridEvenShareISH_EET2_T4_:
	.zero		958


//--------------------- .nv.constant0._ZN3cub18CUB_300001_SM_10006detail6reduce28DeviceReduceSingleTileKernelINS2_10policy_hubIfjN4cuda3std3__44plusIvEEE10Policy1000EPfSC_jS9_ffNS7_10__identityEEEvT0_T1_T2_T3_T4_T6_ --------------------------
	.section	.nv.constant0._ZN3cub18CUB_300001_SM_10006detail6reduce28DeviceReduceSingleTileKernelINS2_10policy_hubIfjN4cuda3std3__44plusIvEEE10Policy1000EPfSC_jS9_ffNS7_10__identityEEEvT0_T1_T2_T3_T4_T6_,"a",@progbits
	.sectionflags	@""
	.align	4
.nv.constant0._ZN3cub18CUB_300001_SM_10006detail6reduce28DeviceReduceSingleTileKernelINS2_10policy_hubIfjN4cuda3std3__44plusIvEEE10Policy1000EPfSC_jS9_ffNS7_10__identityEEEvT0_T1_T2_T3_T4_T6_:
	.zero		925


//--------------------- .nv.constant0._ZN3cub18CUB_300001_SM_10006detail11EmptyKernelIvEEvv --------------------------
	.section	.nv.constant0._ZN3cub18CUB_300001_SM_10006detail11EmptyKernelIvEEvv,"a",@progbits
	.sectionflags	@""
	.align	4
.nv.constant0._ZN3cub18CUB_300001_SM_10006detail11EmptyKernelIvEEvv:
	.zero		896


//--------------------- .nv.constant0._Z21cooperative_reductionPfS_i --------------------------
	.section	.nv.constant0._Z21cooperative_reductionPfS_i,"a",@progbits
	.sectionflags	@""
	.align	4
.nv.constant0._Z21cooperative_reductionPfS_i:
	.zero		916


//--------------------- .nv.constant0._Z12bitonic_sortPfi --------------------------
	.section	.nv.constant0._Z12bitonic_sortPfi,"a",@progbits
	.sectionflags	@""
	.align	4
.nv.constant0._Z12bitonic_sortPfi:
	.zero		908


//--------------------- .nv.constant0._Z24histogram_shared_atomicsPfPiiiff --------------------------
	.section	.nv.constant0._Z24histogram_shared_atomicsPfPiiiff,"a",@progbits
	.sectionflags	@""
	.align	4
.nv.constant0._Z24histogram_shared_atomicsPfPiiiff:
	.zero		928


//--------------------- .nv.constant0._Z14inclusive_scanPfS_i --------------------------
	.section	.nv.constant0._Z14inclusive_scanPfS_i,"a",@progbits
	.sectionflags	@""
	.align	4
.nv.constant0._Z14inclusive_scanPfS_i:
	.zero		916


//--------------------- .nv.constant0._Z19segmented_reductionPfPiS_i --------------------------
	.section	.nv.constant0._Z19segmented_reductionPfPiS_i,"a",@progbits
	.sectionflags	@""
	.align	4
.nv.constant0._Z19segmented_reductionPfPiS_i:
	.zero		924


//--------------------- .nv.constant0._Z20vectorized_transposePfS_ii --------------------------
	.section	.nv.constant0._Z20vectorized_transposePfS_ii,"a",@progbits
	.sectionflags	@""
	.align	4
.nv.constant0._Z20vectorized_transposePfS_ii:
	.zero		920


//--------------------- .nv.constant0._Z19coalesced_transposePfS_ii --------------------------
	.section	.nv.constant0._Z19coalesced_transposePfS_ii,"a",@progbits
	.sectionflags	@""
	.align	4
.nv.constant0._Z19coalesced_transposePfS_ii:
	.zero		920


//--------------------- .nv.constant0._Z15warp_reduce_sumPfS_i --------------------------
	.section	.nv.constant0._Z15warp_reduce_sumPfS_i,"a",@progbits
	.sectionflags	@""
	.align	4
.nv.constant0._Z15warp_reduce_sumPfS_i:
	.zero		916


//--------------------- SYMBOLS --------------------------

	.type		.nv.reservedSmem.offset0,@object
	.size		.nv.reservedSmem.offset0,0x4
	.type		.nv.reservedSmem.cap,@object
	.size		.nv.reservedSmem.cap,0x4
